	.target	sm_90a

	.elftype	@"ET_EXEC"


//--------------------- .note.nv.tkinfo           --------------------------
	.section	.note.nv.tkinfo,"",@"SHT_NOTE"
	.sectionflags	@"SHF_NOTE_NV_TKINFO"
	.tkinfo
        /*0018*/ 	.word	0x00000002
        /*0030*/ 	.string	""
        /*0030*/ 	.string	"ptxas"
        /*0030*/ 	.string	"Cuda compilation tools, release 13.0, V13.0.88"
        /*0030*/ 	.string	"Build cuda_13.0.r13.0/compiler.36424714_0"
        /*0030*/ 	.string	"-arch sm_90a -m 64 "



//--------------------- .note.nv.cuinfo           --------------------------
	.section	.note.nv.cuinfo,"",@"SHT_NOTE"
	.sectionflags	@"SHF_NOTE_NV_CUINFO"
        /*0018*/ 	.short	0x0002
        /*001a*/ 	.short	0x005a
        /*001c*/ 	.short	0x0082
	.zero		2


//--------------------- .nv.info                  --------------------------
	.section	.nv.info,"",@"SHT_CUDA_INFO"
	.align	4


	//----- nvinfo : EIATTR_REGCOUNT
	.align		4
        /*0000*/ 	.byte	0x04, 0x2f
        /*0002*/ 	.short	(.L_26 - .L_25)
	.align		4
.L_25:
        /*0004*/ 	.word	index@(_Z29attention_kernel_batched_implI15AttentionKernelIN7cutlass6half_tENS1_4arch4Sm80ELb1ELi32ELi128ELi128ELb0ELb0E18DefaultToBatchHookEEvNT_6ParamsE)
        /*0008*/ 	.word	0x00000080


	//----- nvinfo : EIATTR_FRAME_SIZE
	.align		4
.L_26:
        /*000c*/ 	.byte	0x04, 0x11
        /*000e*/ 	.short	(.L_28 - .L_27)
	.align		4
.L_27:
        /*0010*/ 	.word	index@($__internal_6_$__cuda_sm3x_div_rn_noftz_f32_slowpath)
        /*0014*/ 	.word	0x00000038


	//----- nvinfo : EIATTR_FRAME_SIZE
	.align		4
.L_28:
        /*0018*/ 	.byte	0x04, 0x11
        /*001a*/ 	.short	(.L_30 - .L_29)
	.align		4
.L_29:
        /*001c*/ 	.word	index@($__internal_5_$__cuda_sm20_rcp_rn_f32_slowpath)
        /*0020*/ 	.word	0x00000038


	//----- nvinfo : EIATTR_FRAME_SIZE
	.align		4
.L_30:
        /*0024*/ 	.byte	0x04, 0x11
        /*0026*/ 	.short	(.L_32 - .L_31)
	.align		4
.L_31:
        /*0028*/ 	.word	index@(_Z29attention_kernel_batched_implI15AttentionKernelIN7cutlass6half_tENS1_4arch4Sm80ELb1ELi32ELi128ELi128ELb0ELb0E18DefaultToBatchHookEEvNT_6ParamsE)
        /*002c*/ 	.word	0x00000038


	//----- nvinfo : EIATTR_REGCOUNT
	.align		4
.L_32:
        /*0030*/ 	.byte	0x04, 0x2f
        /*0032*/ 	.short	(.L_34 - .L_33)
	.align		4
.L_33:
        /*0034*/ 	.word	index@(_Z29attention_kernel_batched_implI15AttentionKernelIN7cutlass6half_tENS1_4arch4Sm80ELb1ELi32ELi128ELi65536ELb0ELb0E18DefaultToBatchHookEEvNT_6ParamsE)
        /*0038*/ 	.word	0x00000080


	//----- nvinfo : EIATTR_FRAME_SIZE
	.align		4
.L_34:
        /*003c*/ 	.byte	0x04, 0x11
        /*003e*/ 	.short	(.L_36 - .L_35)
	.align		4
.L_35:
        /*0040*/ 	.word	index@($__internal_4_$__cuda_sm3x_div_rn_noftz_f32_slowpath)
        /*0044*/ 	.word	0x00000028


	//----- nvinfo : EIATTR_FRAME_SIZE
	.align		4
.L_36:
        /*0048*/ 	.byte	0x04, 0x11
        /*004a*/ 	.short	(.L_38 - .L_37)
	.align		4
.L_37:
        /*004c*/ 	.word	index@($__internal_3_$__cuda_sm20_rcp_rn_f32_slowpath)
        /*0050*/ 	.word	0x00000028


	//----- nvinfo : EIATTR_FRAME_SIZE
	.align		4
.L_38:
        /*0054*/ 	.byte	0x04, 0x11
        /*0056*/ 	.short	(.L_40 - .L_39)
	.align		4
.L_39:
        /*0058*/ 	.word	index@(_Z29attention_kernel_batched_implI15AttentionKernelIN7cutlass6half_tENS1_4arch4Sm80ELb1ELi32ELi128ELi65536ELb0ELb0E18DefaultToBatchHookEEvNT_6ParamsE)
        /*005c*/ 	.word	0x00000028


	//----- nvinfo : EIATTR_REGCOUNT
	.align		4
.L_40:
        /*0060*/ 	.byte	0x04, 0x2f
        /*0062*/ 	.short	(.L_42 - .L_41)
	.align		4
.L_41:
        /*0064*/ 	.word	index@(_Z29attention_kernel_batched_implI15AttentionKernelIN7cutlass6half_tENS1_4arch4Sm80ELb1ELi64ELi64ELi64ELb0ELb0E18DefaultToBatchHookEEvNT_6ParamsE)
        /*0068*/ 	.word	0x00000080


	//----- nvinfo : EIATTR_FRAME_SIZE
	.align		4
.L_42:
        /*006c*/ 	.byte	0x04, 0x11
        /*006e*/ 	.short	(.L_44 - .L_43)
	.align		4
.L_43:
        /*0070*/ 	.word	index@($__internal_2_$__cuda_sm3x_div_rn_noftz_f32_slowpath)
        /*0074*/ 	.word	0x00000038


	//----- nvinfo : EIATTR_FRAME_SIZE
	.align		4
.L_44:
        /*0078*/ 	.byte	0x04, 0x11
        /*007a*/ 	.short	(.L_46 - .L_45)
	.align		4
.L_45:
        /*007c*/ 	.word	index@($__internal_1_$__cuda_sm20_rcp_rn_f32_slowpath)
        /*0080*/ 	.word	0x00000038


	//----- nvinfo : EIATTR_FRAME_SIZE
	.align		4
.L_46:
        /*0084*/ 	.byte	0x04, 0x11
        /*0086*/ 	.short	(.L_48 - .L_47)
	.align		4
.L_47:
        /*0088*/ 	.word	index@(_Z29attention_kernel_batched_implI15AttentionKernelIN7cutlass6half_tENS1_4arch4Sm80ELb1ELi64ELi64ELi64ELb0ELb0E18DefaultToBatchHookEEvNT_6ParamsE)
        /*008c*/ 	.word	0x00000038


	//----- nvinfo : EIATTR_REGCOUNT
	.align		4
.L_48:
        /*0090*/ 	.byte	0x04, 0x2f
        /*0092*/ 	.short	(.L_50 - .L_49)
	.align		4
.L_49:
        /*0094*/ 	.word	index@(_ZN7cutlass9reference6device6kernel12BlockForEachINS_6half_tENS1_6detail17RandomUniformFuncIS4_EEEEvPT_mNT0_6ParamsE)
        /*0098*/ 	.word	0x00000020


	//----- nvinfo : EIATTR_FRAME_SIZE
	.align		4
.L_50:
        /*009c*/ 	.byte	0x04, 0x11
        /*009e*/ 	.short	(.L_52 - .L_51)
	.align		4
.L_51:
        /*00a0*/ 	.word	index@(_ZN7cutlass9reference6device6kernel12BlockForEachINS_6half_tENS1_6detail17RandomUniformFuncIS4_EEEEvPT_mNT0_6ParamsE)
        /*00a4*/ 	.word	0x00000060


	//----- nvinfo : EIATTR_REGCOUNT
	.align		4
.L_52:
        /*00a8*/ 	.byte	0x04, 0x2f
        /*00aa*/ 	.short	(.L_54 - .L_53)
	.align		4
.L_53:
        /*00ac*/ 	.word	index@(_ZN7cutlass9reference6device6kernel12BlockForEachINS_6half_tENS1_6detail18RandomGaussianFuncIS4_EEEEvPT_mNT0_6ParamsE)
        /*00b0*/ 	.word	0x00000020


	//----- nvinfo : EIATTR_FRAME_SIZE
	.align		4
.L_54:
        /*00b4*/ 	.byte	0x04, 0x11
        /*00b6*/ 	.short	(.L_56 - .L_55)
	.align		4
.L_55:
        /*00b8*/ 	.word	index@($__internal_0_$__cuda_sm20_sqrt_rn_f32_slowpath)
        /*00bc*/ 	.word	0x00000050


	//----- nvinfo : EIATTR_FRAME_SIZE
	.align		4
.L_56:
        /*00c0*/ 	.byte	0x04, 0x11
        /*00c2*/ 	.short	(.L_58 - .L_57)
	.align		4
.L_57:
        /*00c4*/ 	.word	index@(_ZN7cutlass9reference6device6kernel12BlockForEachINS_6half_tENS1_6detail18RandomGaussianFuncIS4_EEEEvPT_mNT0_6ParamsE)
        /*00c8*/ 	.word	0x00000050


	//----- nvinfo : EIATTR_REGCOUNT
	.align		4
.L_58:
        /*00cc*/ 	.byte	0x04, 0x2f
        /*00ce*/ 	.short	(.L_60 - .L_59)
	.align		4
.L_59:
        /*00d0*/ 	.word	index@(_ZN7cutlass9reference6device6kernel13TensorForEachINS1_6detail20TensorFillLinearFuncINS_6half_tENS_6layout18PackedVectorLayoutEEELi1ENS9_6ParamsEEEvNS_5CoordIXT0_EilEET1_)
        /*00d4*/ 	.word	0x0000000e


	//----- nvinfo : EIATTR_FRAME_SIZE
	.align		4
.L_60:
        /*00d8*/ 	.byte	0x04, 0x11
        /*00da*/ 	.short	(.L_62 - .L_61)
	.align		4
.L_61:
        /*00dc*/ 	.word	index@(_ZN7cutlass9reference6device6kernel13TensorForEachINS1_6detail20TensorFillLinearFuncINS_6half_tENS_6layout18PackedVectorLayoutEEELi1ENS9_6ParamsEEEvNS_5CoordIXT0_EilEET1_)
        /*00e0*/ 	.word	0x00000000


	//----- nvinfo : EIATTR_REGCOUNT
	.align		4
.L_62:
        /*00e4*/ 	.byte	0x04, 0x2f
        /*00e6*/ 	.short	(.L_64 - .L_63)
	.align		4
.L_63:
        /*00e8*/ 	.word	index@(_ZN7cutlass9reference6device6kernel11GemmComplexINS_6half_tENS_6layout8RowMajorES4_NS5_11ColumnMajorEfS6_fffNS_16NumericConverterIffLNS_15FloatRoundStyleE2EEENS_12multiply_addIfffEELi4ELi4EEEvNS_4gemm9GemmCoordET5_NS_9TensorRefIT_T0_EENS_16ComplexTransformENSG_IT1_T2_EESK_SF_NSG_IT3_T4_EENSG_IT7_SP_EET6_illll)
        /*00ec*/ 	.word	0x0000009a


	//----- nvinfo : EIATTR_FRAME_SIZE
	.align		4
.L_64:
        /*00f0*/ 	.byte	0x04, 0x11
        /*00f2*/ 	.short	(.L_66 - .L_65)
	.align		4
.L_65:
        /*00f4*/ 	.word	index@(_ZN7cutlass9reference6device6kernel11GemmComplexINS_6half_tENS_6layout8RowMajorES4_NS5_11ColumnMajorEfS6_fffNS_16NumericConverterIffLNS_15FloatRoundStyleE2EEENS_12multiply_addIfffEELi4ELi4EEEvNS_4gemm9GemmCoordET5_NS_9TensorRefIT_T0_EENS_16ComplexTransformENSG_IT1_T2_EESK_SF_NSG_IT3_T4_EENSG_IT7_SP_EET6_illll)
        /*00f8*/ 	.word	0x00000000


	//----- nvinfo : EIATTR_REGCOUNT
	.align		4
.L_66:
        /*00fc*/ 	.byte	0x04, 0x2f
        /*00fe*/ 	.short	(.L_68 - .L_67)
	.align		4
.L_67:
        /*0100*/ 	.word	index@(_ZN7cutlass9reference6device6kernel11GemmComplexINS_6half_tENS_6layout8RowMajorES4_NS5_11ColumnMajorEfS6_fffNS_16NumericConverterIffLNS_15FloatRoundStyleE2EEENS_12multiply_addIfffEELi4ELi16EEEvNS_4gemm9GemmCoordET5_NS_9TensorRefIT_T0_EENS_16ComplexTransformENSG_IT1_T2_EESK_SF_NSG_IT3_T4_EENSG_IT7_SP_EET6_illll)
        /*0104*/ 	.word	0x000000ff


	//----- nvinfo : EIATTR_FRAME_SIZE
	.align		4
.L_68:
        /*0108*/ 	.byte	0x04, 0x11
        /*010a*/ 	.short	(.L_70 - .L_69)
	.align		4
.L_69:
        /*010c*/ 	.word	index@(_ZN7cutlass9reference6device6kernel11GemmComplexINS_6half_tENS_6layout8RowMajorES4_NS5_11ColumnMajorEfS6_fffNS_16NumericConverterIffLNS_15FloatRoundStyleE2EEENS_12multiply_addIfffEELi4ELi16EEEvNS_4gemm9GemmCoordET5_NS_9TensorRefIT_T0_EENS_16ComplexTransformENSG_IT1_T2_EESK_SF_NSG_IT3_T4_EENSG_IT7_SP_EET6_illll)
        /*0110*/ 	.word	0x00000008


	//----- nvinfo : EIATTR_REGCOUNT
	.align		4
.L_70:
        /*0114*/ 	.byte	0x04, 0x2f
        /*0116*/ 	.short	(.L_72 - .L_71)
	.align		4
.L_71:
        /*0118*/ 	.word	index@(_ZN7cutlass9reference6device6kernel11GemmComplexIfNS_6layout8RowMajorENS_6half_tES5_S6_S5_ffS6_NS_16NumericConverterIS6_fLNS_15FloatRoundStyleE2EEENS_12multiply_addIfffEELi4ELi4EEEvNS_4gemm9GemmCoordET5_NS_9TensorRefIT_T0_EENS_16ComplexTransformENSF_IT1_T2_EESJ_SE_NSF_IT3_T4_EENSF_IT7_SO_EET6_illll)
        /*011c*/ 	.word	0x00000098


	//----- nvinfo : EIATTR_FRAME_SIZE
	.align		4
.L_72:
        /*0120*/ 	.byte	0x04, 0x11
        /*0122*/ 	.short	(.L_74 - .L_73)
	.align		4
.L_73:
        /*0124*/ 	.word	index@(_ZN7cutlass9reference6device6kernel11GemmComplexIfNS_6layout8RowMajorENS_6half_tES5_S6_S5_ffS6_NS_16NumericConverterIS6_fLNS_15FloatRoundStyleE2EEENS_12multiply_addIfffEELi4ELi4EEEvNS_4gemm9GemmCoordET5_NS_9TensorRefIT_T0_EENS_16ComplexTransformENSF_IT1_T2_EESJ_SE_NSF_IT3_T4_EENSF_IT7_SO_EET6_illll)
        /*0128*/ 	.word	0x00000000


	//----- nvinfo : EIATTR_REGCOUNT
	.align		4
.L_74:
        /*012c*/ 	.byte	0x04, 0x2f
        /*012e*/ 	.short	(.L_76 - .L_75)
	.align		4
.L_75:
        /*0130*/ 	.word	index@(_ZN7cutlass9reference6device6kernel11GemmComplexIfNS_6layout8RowMajorENS_6half_tES5_S6_S5_ffS6_NS_16NumericConverterIS6_fLNS_15FloatRoundStyleE2EEENS_12multiply_addIfffEELi4ELi16EEEvNS_4gemm9GemmCoordET5_NS_9TensorRefIT_T0_EENS_16ComplexTransformENSF_IT1_T2_EESJ_SE_NSF_IT3_T4_EENSF_IT7_SO_EET6_illll)
        /*0134*/ 	.word	0x000000bc


	//----- nvinfo : EIATTR_FRAME_SIZE
	.align		4
.L_76:
        /*0138*/ 	.byte	0x04, 0x11
        /*013a*/ 	.short	(.L_78 - .L_77)
	.align		4
.L_77:
        /*013c*/ 	.word	index@(_ZN7cutlass9reference6device6kernel11GemmComplexIfNS_6layout8RowMajorENS_6half_tES5_S6_S5_ffS6_NS_16NumericConverterIS6_fLNS_15FloatRoundStyleE2EEENS_12multiply_addIfffEELi4ELi16EEEvNS_4gemm9GemmCoordET5_NS_9TensorRefIT_T0_EENS_16ComplexTransformENSF_IT1_T2_EESJ_SE_NSF_IT3_T4_EENSF_IT7_SO_EET6_illll)
        /*0140*/ 	.word	0x00000000


	//----- nvinfo : EIATTR_MIN_STACK_SIZE
	.align		4
.L_78:
        /*0144*/ 	.byte	0x04, 0x12
        /*0146*/ 	.short	(.L_80 - .L_79)
	.align		4
.L_79:
        /*0148*/ 	.word	index@(_ZN7cutlass9reference6device6kernel11GemmComplexIfNS_6layout8RowMajorENS_6half_tES5_S6_S5_ffS6_NS_16NumericConverterIS6_fLNS_15FloatRoundStyleE2EEENS_12multiply_addIfffEELi4ELi16EEEvNS_4gemm9GemmCoordET5_NS_9TensorRefIT_T0_EENS_16ComplexTransformENSF_IT1_T2_EESJ_SE_NSF_IT3_T4_EENSF_IT7_SO_EET6_illll)
        /*014c*/ 	.word	0x00000000


	//----- nvinfo : EIATTR_MIN_STACK_SIZE
	.align		4
.L_80:
        /*0150*/ 	.byte	0x04, 0x12
        /*0152*/ 	.short	(.L_82 - .L_81)
	.align		4
.L_81:
        /*0154*/ 	.word	index@(_ZN7cutlass9reference6device6kernel11GemmComplexIfNS_6layout8RowMajorENS_6half_tES5_S6_S5_ffS6_NS_16NumericConverterIS6_fLNS_15FloatRoundStyleE2EEENS_12multiply_addIfffEELi4ELi4EEEvNS_4gemm9GemmCoordET5_NS_9TensorRefIT_T0_EENS_16ComplexTransformENSF_IT1_T2_EESJ_SE_NSF_IT3_T4_EENSF_IT7_SO_EET6_illll)
        /*0158*/ 	.word	0x00000000


	//----- nvinfo : EIATTR_MIN_STACK_SIZE
	.align		4
.L_82:
        /*015c*/ 	.byte	0x04, 0x12
        /*015e*/ 	.short	(.L_84 - .L_83)
	.align		4
.L_83:
        /*0160*/ 	.word	index@(_ZN7cutlass9reference6device6kernel11GemmComplexINS_6half_tENS_6layout8RowMajorES4_NS5_11ColumnMajorEfS6_fffNS_16NumericConverterIffLNS_15FloatRoundStyleE2EEENS_12multiply_addIfffEELi4ELi16EEEvNS_4gemm9GemmCoordET5_NS_9TensorRefIT_T0_EENS_16ComplexTransformENSG_IT1_T2_EESK_SF_NSG_IT3_T4_EENSG_IT7_SP_EET6_illll)
        /*0164*/ 	.word	0x00000008


	//----- nvinfo : EIATTR_MIN_STACK_SIZE
	.align		4
.L_84:
        /*0168*/ 	.byte	0x04, 0x12
        /*016a*/ 	.short	(.L_86 - .L_85)
	.align		4
.L_85:
        /*016c*/ 	.word	index@(_ZN7cutlass9reference6device6kernel11GemmComplexINS_6half_tENS_6layout8RowMajorES4_NS5_11ColumnMajorEfS6_fffNS_16NumericConverterIffLNS_15FloatRoundStyleE2EEENS_12multiply_addIfffEELi4ELi4EEEvNS_4gemm9GemmCoordET5_NS_9TensorRefIT_T0_EENS_16ComplexTransformENSG_IT1_T2_EESK_SF_NSG_IT3_T4_EENSG_IT7_SP_EET6_illll)
        /*0170*/ 	.word	0x00000000


	//----- nvinfo : EIATTR_MIN_STACK_SIZE
	.align		4
.L_86:
        /*0174*/ 	.byte	0x04, 0x12
        /*0176*/ 	.short	(.L_88 - .L_87)
	.align		4
.L_87:
        /*0178*/ 	.word	index@(_ZN7cutlass9reference6device6kernel13TensorForEachINS1_6detail20TensorFillLinearFuncINS_6half_tENS_6layout18PackedVectorLayoutEEELi1ENS9_6ParamsEEEvNS_5CoordIXT0_EilEET1_)
        /*017c*/ 	.word	0x00000000


	//----- nvinfo : EIATTR_MIN_STACK_SIZE
	.align		4
.L_88:
        /*0180*/ 	.byte	0x04, 0x12
        /*0182*/ 	.short	(.L_90 - .L_89)
	.align		4
.L_89:
        /*0184*/ 	.word	index@(_ZN7cutlass9reference6device6kernel12BlockForEachINS_6half_tENS1_6detail18RandomGaussianFuncIS4_EEEEvPT_mNT0_6ParamsE)
        /*0188*/ 	.word	0x00000050


	//----- nvinfo : EIATTR_MIN_STACK_SIZE
	.align		4
.L_90:
        /*018c*/ 	.byte	0x04, 0x12
        /*018e*/ 	.short	(.L_92 - .L_91)
	.align		4
.L_91:
        /*0190*/ 	.word	index@(_ZN7cutlass9reference6device6kernel12BlockForEachINS_6half_tENS1_6detail17RandomUniformFuncIS4_EEEEvPT_mNT0_6ParamsE)
        /*0194*/ 	.word	0x00000060


	//----- nvinfo : EIATTR_MIN_STACK_SIZE
	.align		4
.L_92:
        /*0198*/ 	.byte	0x04, 0x12
        /*019a*/ 	.short	(.L_94 - .L_93)
	.align		4
.L_93:
        /*019c*/ 	.word	index@(_Z29attention_kernel_batched_implI15AttentionKernelIN7cutlass6half_tENS1_4arch4Sm80ELb1ELi64ELi64ELi64ELb0ELb0E18DefaultToBatchHookEEvNT_6ParamsE)
        /*01a0*/ 	.word	0x00000038


	//----- nvinfo : EIATTR_MIN_STACK_SIZE
	.align		4
.L_94:
        /*01a4*/ 	.byte	0x04, 0x12
        /*01a6*/ 	.short	(.L_96 - .L_95)
	.align		4
.L_95:
        /*01a8*/ 	.word	index@(_Z29attention_kernel_batched_implI15AttentionKernelIN7cutlass6half_tENS1_4arch4Sm80ELb1ELi32ELi128ELi65536ELb0ELb0E18DefaultToBatchHookEEvNT_6ParamsE)
        /*01ac*/ 	.word	0x00000028


	//----- nvinfo : EIATTR_MIN_STACK_SIZE
	.align		4
.L_96:
        /*01b0*/ 	.byte	0x04, 0x12
        /*01b2*/ 	.short	(.L_98 - .L_97)
	.align		4
.L_97:
        /*01b4*/ 	.word	index@(_Z29attention_kernel_batched_implI15AttentionKernelIN7cutlass6half_tENS1_4arch4Sm80ELb1ELi32ELi128ELi128ELb0ELb0E18DefaultToBatchHookEEvNT_6ParamsE)
        /*01b8*/ 	.word	0x00000038
.L_98:


//--------------------- .nv.compat                --------------------------
	.section	.nv.compat,"",@"SHT_CUDA_COMPAT_INFO"
	.align	4
        /*0000*/ 	.byte	0x02, 0x09, 0x01, 0x00, 0x02, 0x02, 0x01, 0x00, 0x02, 0x05, 0x05, 0x00, 0x03, 0x07, 0x01, 0x01
        /*0010*/ 	.byte	0x02, 0x03, 0x00, 0x00, 0x02, 0x06, 0x01, 0x00, 0x04, 0x0b, 0x08, 0x00, 0x00, 0x00, 0x00, 0x00
        /*0020*/ 	.byte	0x00, 0x00, 0x00, 0x00


//--------------------- .nv.info._ZN7cutlass9reference6device6kernel11GemmComplexIfNS_6layout8RowMajorENS_6half_tES5_S6_S5_ffS6_NS_16NumericConverterIS6_fLNS_15FloatRoundStyleE2EEENS_12multiply_addIfffEELi4ELi16EEEvNS_4gemm9GemmCoordET5_NS_9TensorRefIT_T0_EENS_16ComplexTransformENSF_IT1_T2_EESJ_SE_NSF_IT3_T4_EENSF_IT7_SO_EET6_illll --------------------------
	.section	.nv.info._ZN7cutlass9reference6device6kernel11GemmComplexIfNS_6layout8RowMajorENS_6half_tES5_S6_S5_ffS6_NS_16NumericConverterIS6_fLNS_15FloatRoundStyleE2EEENS_12multiply_addIfffEELi4ELi16EEEvNS_4gemm9GemmCoordET5_NS_9TensorRefIT_T0_EENS_16ComplexTransformENSF_IT1_T2_EESJ_SE_NSF_IT3_T4_EENSF_IT7_SO_EET6_illll,"",@"SHT_CUDA_INFO"
	.sectionflags	@""
	.align	4


	//----- nvinfo : EIATTR_CUDA_API_VERSION
	.align		4
        /*0000*/ 	.byte	0x04, 0x37
        /*0002*/ 	.short	(.L_100 - .L_99)
.L_99:
        /*0004*/ 	.word	0x00000082


	//----- nvinfo : EIATTR_KPARAM_INFO
	.align		4
.L_100:
        /*0008*/ 	.byte	0x04, 0x17
        /*000a*/ 	.short	(.L_102 - .L_101)
.L_101:
        /*000c*/ 	.word	0x00000000
        /*0010*/ 	.short	0x000e
        /*0012*/ 	.short	0x0080
        /*0014*/ 	.byte	0x00, 0xf0, 0x21, 0x00


	//----- nvinfo : EIATTR_KPARAM_INFO
	.align		4
.L_102:
        /*0018*/ 	.byte	0x04, 0x17
        /*001a*/ 	.short	(.L_104 - .L_103)
.L_103:
        /*001c*/ 	.word	0x00000000
        /*0020*/ 	.short	0x000d
        /*0022*/ 	.short	0x0078
        /*0024*/ 	.byte	0x00, 0xf0, 0x21, 0x00


	//----- nvinfo : EIATTR_KPARAM_INFO
	.align		4
.L_104:
        /*0028*/ 	.byte	0x04, 0x17
        /*002a*/ 	.short	(.L_106 - .L_105)
.L_105:
        /*002c*/ 	.word	0x00000000
        /*0030*/ 	.short	0x000c
        /*0032*/ 	.short	0x0070
        /*0034*/ 	.byte	0x00, 0xf0, 0x21, 0x00


	//----- nvinfo : EIATTR_KPARAM_INFO
	.align		4
.L_106:
        /*0038*/ 	.byte	0x04, 0x17
        /*003a*/ 	.short	(.L_108 - .L_107)
.L_107:
        /*003c*/ 	.word	0x00000000
        /*0040*/ 	.short	0x000b
        /*0042*/ 	.short	0x0068
        /*0044*/ 	.byte	0x00, 0xf0, 0x21, 0x00


	//----- nvinfo : EIATTR_KPARAM_INFO
	.align		4
.L_108:
        /*0048*/ 	.byte	0x04, 0x17
        /*004a*/ 	.short	(.L_110 - .L_109)
.L_109:
        /*004c*/ 	.word	0x00000000
        /*0050*/ 	.short	0x000a
        /*0052*/ 	.short	0x0064
        /*0054*/ 	.byte	0x00, 0xf0, 0x11, 0x00


	//----- nvinfo : EIATTR_KPARAM_INFO
	.align		4
.L_110:
        /*0058*/ 	.byte	0x04, 0x17
        /*005a*/ 	.short	(.L_112 - .L_111)
.L_111:
        /*005c*/ 	.word	0x00000000
        /*0060*/ 	.short	0x0009
        /*0062*/ 	.short	0x0060
        /*0064*/ 	.byte	0x00, 0xf0, 0x11, 0x00


	//----- nvinfo : EIATTR_KPARAM_INFO
	.align		4
.L_112:
        /*0068*/ 	.byte	0x04, 0x17
        /*006a*/ 	.short	(.L_114 - .L_113)
.L_113:
        /*006c*/ 	.word	0x00000000
        /*0070*/ 	.short	0x0008
        /*0072*/ 	.short	0x0050
        /*0074*/ 	.byte	0x00, 0xf0, 0x41, 0x00


	//----- nvinfo : EIATTR_KPARAM_INFO
	.align		4
.L_114:
        /*0078*/ 	.byte	0x04, 0x17
        /*007a*/ 	.short	(.L_116 - .L_115)
.L_115:
        /*007c*/ 	.word	0x00000000
        /*0080*/ 	.short	0x0007
        /*0082*/ 	.short	0x0040
        /*0084*/ 	.byte	0x00, 0xf0, 0x41, 0x00


	//----- nvinfo : EIATTR_KPARAM_INFO
	.align		4
.L_116:
        /*0088*/ 	.byte	0x04, 0x17
        /*008a*/ 	.short	(.L_118 - .L_117)
.L_117:
        /*008c*/ 	.word	0x00000000
        /*0090*/ 	.short	0x0006
        /*0092*/ 	.short	0x003c
        /*0094*/ 	.byte	0x00, 0xf0, 0x11, 0x00


	//----- nvinfo : EIATTR_KPARAM_INFO
	.align		4
.L_118:
        /*0098*/ 	.byte	0x04, 0x17
        /*009a*/ 	.short	(.L_120 - .L_119)
.L_119:
        /*009c*/ 	.word	0x00000000
        /*00a0*/ 	.short	0x0005
        /*00a2*/ 	.short	0x0038
        /*00a4*/ 	.byte	0x00, 0xf0, 0x11, 0x00


	//----- nvinfo : EIATTR_KPARAM_INFO
	.align		4
.L_120:
        /*00a8*/ 	.byte	0x04, 0x17
        /*00aa*/ 	.short	(.L_122 - .L_121)
.L_121:
        /*00ac*/ 	.word	0x00000000
        /*00b0*/ 	.short	0x0004
        /*00b2*/ 	.short	0x0028
        /*00b4*/ 	.byte	0x00, 0xf0, 0x41, 0x00


	//----- nvinfo : EIATTR_KPARAM_INFO
	.align		4
.L_122:
        /*00b8*/ 	.byte	0x04, 0x17
        /*00ba*/ 	.short	(.L_124 - .L_123)
.L_123:
        /*00bc*/ 	.word	0x00000000
        /*00c0*/ 	.short	0x0003
        /*00c2*/ 	.short	0x0020
        /*00c4*/ 	.byte	0x00, 0xf0, 0x11, 0x00


	//----- nvinfo : EIATTR_KPARAM_INFO
	.align		4
.L_124:
        /*00c8*/ 	.byte	0x04, 0x17
        /*00ca*/ 	.short	(.L_126 - .L_125)
.L_125:
        /*00cc*/ 	.word	0x00000000
        /*00d0*/ 	.short	0x0002
        /*00d2*/ 	.short	0x0010
        /*00d4*/ 	.byte	0x00, 0xf0, 0x41, 0x00


	//----- nvinfo : EIATTR_KPARAM_INFO
	.align		4
.L_126:
        /*00d8*/ 	.byte	0x04, 0x17
        /*00da*/ 	.short	(.L_128 - .L_127)
.L_127:
        /*00dc*/ 	.word	0x00000000
        /*00e0*/ 	.short	0x0001
        /*00e2*/ 	.short	0x000c
        /*00e4*/ 	.byte	0x00, 0xf0, 0x11, 0x00


	//----- nvinfo : EIATTR_KPARAM_INFO
	.align		4
.L_128:
        /*00e8*/ 	.byte	0x04, 0x17
        /*00ea*/ 	.short	(.L_130 - .L_129)
.L_129:
        /*00ec*/ 	.word	0x00000000
        /*00f0*/ 	.short	0x0000
        /*00f2*/ 	.short	0x0000
        /*00f4*/ 	.byte	0x00, 0xf0, 0x31, 0x00


	//----- nvinfo : EIATTR_SPARSE_MMA_MASK
	.align		4
.L_130:
        /*00f8*/ 	.byte	0x03, 0x50
        /*00fa*/ 	.short	0x0000


	//----- nvinfo : EIATTR_MAXREG_COUNT
	.align		4
        /*00fc*/ 	.byte	0x03, 0x1b
        /*00fe*/ 	.short	0x00ff


	//----- nvinfo : EIATTR_MERCURY_ISA_VERSION
	.align		4
        /*0100*/ 	.byte	0x03, 0x5f
        /*0102*/ 	.short	0x0101


	//----- nvinfo : EIATTR_EXIT_INSTR_OFFSETS
	.align		4
        /*0104*/ 	.byte	0x04, 0x1c
        /*0106*/ 	.short	(.L_132 - .L_131)


	//   ....[0]....
.L_131:
        /*0108*/ 	.word	0x00000040


	//   ....[1]....
        /*010c*/ 	.word	0x00008e10


	//----- nvinfo : EIATTR_CRS_STACK_SIZE
	.align		4
.L_132:
        /*0110*/ 	.byte	0x04, 0x1e
        /*0112*/ 	.short	(.L_134 - .L_133)
.L_133:
        /*0114*/ 	.word	0x00000000


	//----- nvinfo : EIATTR_CBANK_PARAM_SIZE
	.align		4
.L_134:
        /*0118*/ 	.byte	0x03, 0x19
        /*011a*/ 	.short	0x0088


	//----- nvinfo : EIATTR_PARAM_CBANK
	.align		4
        /*011c*/ 	.byte	0x04, 0x0a
        /*011e*/ 	.short	(.L_136 - .L_135)
	.align		4
.L_135:
        /*0120*/ 	.word	index@(.nv.constant0._ZN7cutlass9reference6device6kernel11GemmComplexIfNS_6layout8RowMajorENS_6half_tES5_S6_S5_ffS6_NS_16NumericConverterIS6_fLNS_15FloatRoundStyleE2EEENS_12multiply_addIfffEELi4ELi16EEEvNS_4gemm9GemmCoordET5_NS_9TensorRefIT_T0_EENS_16ComplexTransformENSF_IT1_T2_EESJ_SE_NSF_IT3_T4_EENSF_IT7_SO_EET6_illll)
        /*0124*/ 	.short	0x0210
        /*0126*/ 	.short	0x0088


	//----- nvinfo : EIATTR_SW_WAR
	.align		4
.L_136:
        /*0128*/ 	.byte	0x04, 0x36
        /*012a*/ 	.short	(.L_138 - .L_137)
.L_137:
        /*012c*/ 	.word	0x00000008
.L_138:


//--------------------- .nv.info._ZN7cutlass9reference6device6kernel11GemmComplexIfNS_6layout8RowMajorENS_6half_tES5_S6_S5_ffS6_NS_16NumericConverterIS6_fLNS_15FloatRoundStyleE2EEENS_12multiply_addIfffEELi4ELi4EEEvNS_4gemm9GemmCoordET5_NS_9TensorRefIT_T0_EENS_16ComplexTransformENSF_IT1_T2_EESJ_SE_NSF_IT3_T4_EENSF_IT7_SO_EET6_illll --------------------------
	.section	.nv.info._ZN7cutlass9reference6device6kernel11GemmComplexIfNS_6layout8RowMajorENS_6half_tES5_S6_S5_ffS6_NS_16NumericConverterIS6_fLNS_15FloatRoundStyleE2EEENS_12multiply_addIfffEELi4ELi4EEEvNS_4gemm9GemmCoordET5_NS_9TensorRefIT_T0_EENS_16ComplexTransformENSF_IT1_T2_EESJ_SE_NSF_IT3_T4_EENSF_IT7_SO_EET6_illll,"",@"SHT_CUDA_INFO"
	.sectionflags	@""
	.align	4


	//----- nvinfo : EIATTR_CUDA_API_VERSION
	.align		4
        /*0000*/ 	.byte	0x04, 0x37
        /*0002*/ 	.short	(.L_140 - .L_139)
.L_139:
        /*0004*/ 	.word	0x00000082


	//----- nvinfo : EIATTR_KPARAM_INFO
	.align		4
.L_140:
        /*0008*/ 	.byte	0x04, 0x17
        /*000a*/ 	.short	(.L_142 - .L_141)
.L_141:
        /*000c*/ 	.word	0x00000000
        /*0010*/ 	.short	0x000e
        /*0012*/ 	.short	0x0080
        /*0014*/ 	.byte	0x00, 0xf0, 0x21, 0x00


	//----- nvinfo : EIATTR_KPARAM_INFO
	.align		4
.L_142:
        /*0018*/ 	.byte	0x04, 0x17
        /*001a*/ 	.short	(.L_144 - .L_143)
.L_143:
        /*001c*/ 	.word	0x00000000
        /*0020*/ 	.short	0x000d
        /*0022*/ 	.short	0x0078
        /*0024*/ 	.byte	0x00, 0xf0, 0x21, 0x00


	//----- nvinfo : EIATTR_KPARAM_INFO
	.align		4
.L_144:
        /*0028*/ 	.byte	0x04, 0x17
        /*002a*/ 	.short	(.L_146 - .L_145)
.L_145:
        /*002c*/ 	.word	0x00000000
        /*0030*/ 	.short	0x000c
        /*0032*/ 	.short	0x0070
        /*0034*/ 	.byte	0x00, 0xf0, 0x21, 0x00


	//----- nvinfo : EIATTR_KPARAM_INFO
	.align		4
.L_146:
        /*0038*/ 	.byte	0x04, 0x17
        /*003a*/ 	.short	(.L_148 - .L_147)
.L_147:
        /*003c*/ 	.word	0x00000000
        /*0040*/ 	.short	0x000b
        /*0042*/ 	.short	0x0068
        /*0044*/ 	.byte	0x00, 0xf0, 0x21, 0x00


	//----- nvinfo : EIATTR_KPARAM_INFO
	.align		4
.L_148:
        /*0048*/ 	.byte	0x04, 0x17
        /*004a*/ 	.short	(.L_150 - .L_149)
.L_149:
        /*004c*/ 	.word	0x00000000
        /*0050*/ 	.short	0x000a
        /*0052*/ 	.short	0x0064
        /*0054*/ 	.byte	0x00, 0xf0, 0x11, 0x00


	//----- nvinfo : EIATTR_KPARAM_INFO
	.align		4
.L_150:
        /*0058*/ 	.byte	0x04, 0x17
        /*005a*/ 	.short	(.L_152 - .L_151)
.L_151:
        /*005c*/ 	.word	0x00000000
        /*0060*/ 	.short	0x0009
        /*0062*/ 	.short	0x0060
        /*0064*/ 	.byte	0x00, 0xf0, 0x11, 0x00


	//----- nvinfo : EIATTR_KPARAM_INFO
	.align		4
.L_152:
        /*0068*/ 	.byte	0x04, 0x17
        /*006a*/ 	.short	(.L_154 - .L_153)
.L_153:
        /*006c*/ 	.word	0x00000000
        /*0070*/ 	.short	0x0008
        /*0072*/ 	.short	0x0050
        /*0074*/ 	.byte	0x00, 0xf0, 0x41, 0x00


	//----- nvinfo : EIATTR_KPARAM_INFO
	.align		4
.L_154:
        /*0078*/ 	.byte	0x04, 0x17
        /*007a*/ 	.short	(.L_156 - .L_155)
.L_155:
        /*007c*/ 	.word	0x00000000
        /*0080*/ 	.short	0x0007
        /*0082*/ 	.short	0x0040
        /*0084*/ 	.byte	0x00, 0xf0, 0x41, 0x00


	//----- nvinfo : EIATTR_KPARAM_INFO
	.align		4
.L_156:
        /*0088*/ 	.byte	0x04, 0x17
        /*008a*/ 	.short	(.L_158 - .L_157)
.L_157:
        /*008c*/ 	.word	0x00000000
        /*0090*/ 	.short	0x0006
        /*0092*/ 	.short	0x003c
        /*0094*/ 	.byte	0x00, 0xf0, 0x11, 0x00


	//----- nvinfo : EIATTR_KPARAM_INFO
	.align		4
.L_158:
        /*0098*/ 	.byte	0x04, 0x17
        /*009a*/ 	.short	(.L_160 - .L_159)
.L_159:
        /*009c*/ 	.word	0x00000000
        /*00a0*/ 	.short	0x0005
        /*00a2*/ 	.short	0x0038
        /*00a4*/ 	.byte	0x00, 0xf0, 0x11, 0x00


	//----- nvinfo : EIATTR_KPARAM_INFO
	.align		4
.L_160:
        /*00a8*/ 	.byte	0x04, 0x17
        /*00aa*/ 	.short	(.L_162 - .L_161)
.L_161:
        /*00ac*/ 	.word	0x00000000
        /*00b0*/ 	.short	0x0004
        /*00b2*/ 	.short	0x0028
        /*00b4*/ 	.byte	0x00, 0xf0, 0x41, 0x00


	//----- nvinfo : EIATTR_KPARAM_INFO
	.align		4
.L_162:
        /*00b8*/ 	.byte	0x04, 0x17
        /*00ba*/ 	.short	(.L_164 - .L_163)
.L_163:
        /*00bc*/ 	.word	0x00000000
        /*00c0*/ 	.short	0x0003
        /*00c2*/ 	.short	0x0020
        /*00c4*/ 	.byte	0x00, 0xf0, 0x11, 0x00


	//----- nvinfo : EIATTR_KPARAM_INFO
	.align		4
.L_164:
        /*00c8*/ 	.byte	0x04, 0x17
        /*00ca*/ 	.short	(.L_166 - .L_165)
.L_165:
        /*00cc*/ 	.word	0x00000000
        /*00d0*/ 	.short	0x0002
        /*00d2*/ 	.short	0x0010
        /*00d4*/ 	.byte	0x00, 0xf0, 0x41, 0x00


	//----- nvinfo : EIATTR_KPARAM_INFO
	.align		4
.L_166:
        /*00d8*/ 	.byte	0x04, 0x17
        /*00da*/ 	.short	(.L_168 - .L_167)
.L_167:
        /*00dc*/ 	.word	0x00000000
        /*00e0*/ 	.short	0x0001
        /*00e2*/ 	.short	0x000c
        /*00e4*/ 	.byte	0x00, 0xf0, 0x11, 0x00


	//----- nvinfo : EIATTR_KPARAM_INFO
	.align		4
.L_168:
        /*00e8*/ 	.byte	0x04, 0x17
        /*00ea*/ 	.short	(.L_170 - .L_169)
.L_169:
        /*00ec*/ 	.word	0x00000000
        /*00f0*/ 	.short	0x0000
        /*00f2*/ 	.short	0x0000
        /*00f4*/ 	.byte	0x00, 0xf0, 0x31, 0x00


	//----- nvinfo : EIATTR_SPARSE_MMA_MASK
	.align		4
.L_170:
        /*00f8*/ 	.byte	0x03, 0x50
        /*00fa*/ 	.short	0x0000


	//----- nvinfo : EIATTR_MAXREG_COUNT
	.align		4
        /*00fc*/ 	.byte	0x03, 0x1b
        /*00fe*/ 	.short	0x00ff


	//----- nvinfo : EIATTR_MERCURY_ISA_VERSION
	.align		4
        /*0100*/ 	.byte	0x03, 0x5f
        /*0102*/ 	.short	0x0101


	//----- nvinfo : EIATTR_EXIT_INSTR_OFFSETS
	.align		4
        /*0104*/ 	.byte	0x04, 0x1c
        /*0106*/ 	.short	(.L_172 - .L_171)


	//   ....[0]....
.L_171:
        /*0108*/ 	.word	0x000001d0


	//   ....[1]....
        /*010c*/ 	.word	0x00003120


	//----- nvinfo : EIATTR_CRS_STACK_SIZE
	.align		4
.L_172:
        /*0110*/ 	.byte	0x04, 0x1e
        /*0112*/ 	.short	(.L_174 - .L_173)
.L_173:
        /*0114*/ 	.word	0x00000000


	//----- nvinfo : EIATTR_CBANK_PARAM_SIZE
	.align		4
.L_174:
        /*0118*/ 	.byte	0x03, 0x19
        /*011a*/ 	.short	0x0088


	//----- nvinfo : EIATTR_PARAM_CBANK
	.align		4
        /*011c*/ 	.byte	0x04, 0x0a
        /*011e*/ 	.short	(.L_176 - .L_175)
	.align		4
.L_175:
        /*0120*/ 	.word	index@(.nv.constant0._ZN7cutlass9reference6device6kernel11GemmComplexIfNS_6layout8RowMajorENS_6half_tES5_S6_S5_ffS6_NS_16NumericConverterIS6_fLNS_15FloatRoundStyleE2EEENS_12multiply_addIfffEELi4ELi4EEEvNS_4gemm9GemmCoordET5_NS_9TensorRefIT_T0_EENS_16ComplexTransformENSF_IT1_T2_EESJ_SE_NSF_IT3_T4_EENSF_IT7_SO_EET6_illll)
        /*0124*/ 	.short	0x0210
        /*0126*/ 	.short	0x0088


	//----- nvinfo : EIATTR_SW_WAR
	.align		4
.L_176:
        /*0128*/ 	.byte	0x04, 0x36
        /*012a*/ 	.short	(.L_178 - .L_177)
.L_177:
        /*012c*/ 	.word	0x00000008
.L_178:


//--------------------- .nv.info._ZN7cutlass9reference6device6kernel11GemmComplexINS_6half_tENS_6layout8RowMajorES4_NS5_11ColumnMajorEfS6_fffNS_16NumericConverterIffLNS_15FloatRoundStyleE2EEENS_12multiply_addIfffEELi4ELi16EEEvNS_4gemm9GemmCoordET5_NS_9TensorRefIT_T0_EENS_16ComplexTransformENSG_IT1_T2_EESK_SF_NSG_IT3_T4_EENSG_IT7_SP_EET6_illll --------------------------
	.section	.nv.info._ZN7cutlass9reference6device6kernel11GemmComplexINS_6half_tENS_6layout8RowMajorES4_NS5_11ColumnMajorEfS6_fffNS_16NumericConverterIffLNS_15FloatRoundStyleE2EEENS_12multiply_addIfffEELi4ELi16EEEvNS_4gemm9GemmCoordET5_NS_9TensorRefIT_T0_EENS_16ComplexTransformENSG_IT1_T2_EESK_SF_NSG_IT3_T4_EENSG_IT7_SP_EET6_illll,"",@"SHT_CUDA_INFO"
	.sectionflags	@""
	.align	4


	//----- nvinfo : EIATTR_CUDA_API_VERSION
	.align		4
        /*0000*/ 	.byte	0x04, 0x37
        /*0002*/ 	.short	(.L_180 - .L_179)
.L_179:
        /*0004*/ 	.word	0x00000082


	//----- nvinfo : EIATTR_KPARAM_INFO
	.align		4
.L_180:
        /*0008*/ 	.byte	0x04, 0x17
        /*000a*/ 	.short	(.L_182 - .L_181)
.L_181:
        /*000c*/ 	.word	0x00000000
        /*0010*/ 	.short	0x000e
        /*0012*/ 	.short	0x0080
        /*0014*/ 	.byte	0x00, 0xf0, 0x21, 0x00


	//----- nvinfo : EIATTR_KPARAM_INFO
	.align		4
.L_182:
        /*0018*/ 	.byte	0x04, 0x17
        /*001a*/ 	.short	(.L_184 - .L_183)
.L_183:
        /*001c*/ 	.word	0x00000000
        /*0020*/ 	.short	0x000d
        /*0022*/ 	.short	0x0078
        /*0024*/ 	.byte	0x00, 0xf0, 0x21, 0x00


	//----- nvinfo : EIATTR_KPARAM_INFO
	.align		4
.L_184:
        /*0028*/ 	.byte	0x04, 0x17
        /*002a*/ 	.short	(.L_186 - .L_185)
.L_185:
        /*002c*/ 	.word	0x00000000
        /*0030*/ 	.short	0x000c
        /*0032*/ 	.short	0x0070
        /*0034*/ 	.byte	0x00, 0xf0, 0x21, 0x00


	//----- nvinfo : EIATTR_KPARAM_INFO
	.align		4
.L_186:
        /*0038*/ 	.byte	0x04, 0x17
        /*003a*/ 	.short	(.L_188 - .L_187)
.L_187:
        /*003c*/ 	.word	0x00000000
        /*0040*/ 	.short	0x000b
        /*0042*/ 	.short	0x0068
        /*0044*/ 	.byte	0x00, 0xf0, 0x21, 0x00


	//----- nvinfo : EIATTR_KPARAM_INFO
	.align		4
.L_188:
        /*0048*/ 	.byte	0x04, 0x17
        /*004a*/ 	.short	(.L_190 - .L_189)
.L_189:
        /*004c*/ 	.word	0x00000000
        /*0050*/ 	.short	0x000a
        /*0052*/ 	.short	0x0064
        /*0054*/ 	.byte	0x00, 0xf0, 0x11, 0x00


	//----- nvinfo : EIATTR_KPARAM_INFO
	.align		4
.L_190:
        /*0058*/ 	.byte	0x04, 0x17
        /*005a*/ 	.short	(.L_192 - .L_191)
.L_191:
        /*005c*/ 	.word	0x00000000
        /*0060*/ 	.short	0x0009
        /*0062*/ 	.short	0x0060
        /*0064*/ 	.byte	0x00, 0xf0, 0x11, 0x00


	//----- nvinfo : EIATTR_KPARAM_INFO
	.align		4
.L_192:
        /*0068*/ 	.byte	0x04, 0x17
        /*006a*/ 	.short	(.L_194 - .L_193)
.L_193:
        /*006c*/ 	.word	0x00000000
        /*0070*/ 	.short	0x0008
        /*0072*/ 	.short	0x0050
        /*0074*/ 	.byte	0x00, 0xf0, 0x41, 0x00


	//----- nvinfo : EIATTR_KPARAM_INFO
	.align		4
.L_194:
        /*0078*/ 	.byte	0x04, 0x17
        /*007a*/ 	.short	(.L_196 - .L_195)
.L_195:
        /*007c*/ 	.word	0x00000000
        /*0080*/ 	.short	0x0007
        /*0082*/ 	.short	0x0040
        /*0084*/ 	.byte	0x00, 0xf0, 0x41, 0x00


	//----- nvinfo : EIATTR_KPARAM_INFO
	.align		4
.L_196:
        /*0088*/ 	.byte	0x04, 0x17
        /*008a*/ 	.short	(.L_198 - .L_197)
.L_197:
        /*008c*/ 	.word	0x00000000
        /*0090*/ 	.short	0x0006
        /*0092*/ 	.short	0x003c
        /*0094*/ 	.byte	0x00, 0xf0, 0x11, 0x00


	//----- nvinfo : EIATTR_KPARAM_INFO
	.align		4
.L_198:
        /*0098*/ 	.byte	0x04, 0x17
        /*009a*/ 	.short	(.L_200 - .L_199)
.L_199:
        /*009c*/ 	.word	0x00000000
        /*00a0*/ 	.short	0x0005
        /*00a2*/ 	.short	0x0038
        /*00a4*/ 	.byte	0x00, 0xf0, 0x11, 0x00


	//----- nvinfo : EIATTR_KPARAM_INFO
	.align		4
.L_200:
        /*00a8*/ 	.byte	0x04, 0x17
        /*00aa*/ 	.short	(.L_202 - .L_201)
.L_201:
        /*00ac*/ 	.word	0x00000000
        /*00b0*/ 	.short	0x0004
        /*00b2*/ 	.short	0x0028
        /*00b4*/ 	.byte	0x00, 0xf0, 0x41, 0x00


	//----- nvinfo : EIATTR_KPARAM_INFO
	.align		4
.L_202:
        /*00b8*/ 	.byte	0x04, 0x17
        /*00ba*/ 	.short	(.L_204 - .L_203)
.L_203:
        /*00bc*/ 	.word	0x00000000
        /*00c0*/ 	.short	0x0003
        /*00c2*/ 	.short	0x0020
        /*00c4*/ 	.byte	0x00, 0xf0, 0x11, 0x00


	//----- nvinfo : EIATTR_KPARAM_INFO
	.align		4
.L_204:
        /*00c8*/ 	.byte	0x04, 0x17
        /*00ca*/ 	.short	(.L_206 - .L_205)
.L_205:
        /*00cc*/ 	.word	0x00000000
        /*00d0*/ 	.short	0x0002
        /*00d2*/ 	.short	0x0010
        /*00d4*/ 	.byte	0x00, 0xf0, 0x41, 0x00


	//----- nvinfo : EIATTR_KPARAM_INFO
	.align		4
.L_206:
        /*00d8*/ 	.byte	0x04, 0x17
        /*00da*/ 	.short	(.L_208 - .L_207)
.L_207:
        /*00dc*/ 	.word	0x00000000
        /*00e0*/ 	.short	0x0001
        /*00e2*/ 	.short	0x000c
        /*00e4*/ 	.byte	0x00, 0xf0, 0x11, 0x00


	//----- nvinfo : EIATTR_KPARAM_INFO
	.align		4
.L_208:
        /*00e8*/ 	.byte	0x04, 0x17
        /*00ea*/ 	.short	(.L_210 - .L_209)
.L_209:
        /*00ec*/ 	.word	0x00000000
        /*00f0*/ 	.short	0x0000
        /*00f2*/ 	.short	0x0000
        /*00f4*/ 	.byte	0x00, 0xf0, 0x31, 0x00


	//----- nvinfo : EIATTR_SPARSE_MMA_MASK
	.align		4
.L_210:
        /*00f8*/ 	.byte	0x03, 0x50
        /*00fa*/ 	.short	0x0000


	//----- nvinfo : EIATTR_MAXREG_COUNT
	.align		4
        /*00fc*/ 	.byte	0x03, 0x1b
        /*00fe*/ 	.short	0x00ff


	//----- nvinfo : EIATTR_ANNOTATIONS
	.align		4
        /*0100*/ 	.byte	0x04, 0x55
        /*0102*/ 	.short	(.L_212 - .L_211)


	//   ....[0]....
.L_211:
        /*0104*/ 	.word	0x00000001
        /*0108*/ 	.byte	0x80, 0x0d, 0x00, 0x00, 0x01, 0x00, 0x00, 0x00, 0x50, 0x46, 0x00, 0x00


	//----- nvinfo : EIATTR_MERCURY_ISA_VERSION
	.align		4
.L_212:
        /*0114*/ 	.byte	0x03, 0x5f
        /*0116*/ 	.short	0x0101


	//----- nvinfo : EIATTR_EXIT_INSTR_OFFSETS
	.align		4
        /*0118*/ 	.byte	0x04, 0x1c
        /*011a*/ 	.short	(.L_214 - .L_213)


	//   ....[0]....
.L_213:
        /*011c*/ 	.word	0x00000050


	//   ....[1]....
        /*0120*/ 	.word	0x000083a0


	//----- nvinfo : EIATTR_CRS_STACK_SIZE
	.align		4
.L_214:
        /*0124*/ 	.byte	0x04, 0x1e
        /*0126*/ 	.short	(.L_216 - .L_215)
.L_215:
        /*0128*/ 	.word	0x00000000


	//----- nvinfo : EIATTR_CBANK_PARAM_SIZE
	.align		4
.L_216:
        /*012c*/ 	.byte	0x03, 0x19
        /*012e*/ 	.short	0x0088


	//----- nvinfo : EIATTR_PARAM_CBANK
	.align		4
        /*0130*/ 	.byte	0x04, 0x0a
        /*0132*/ 	.short	(.L_218 - .L_217)
	.align		4
.L_217:
        /*0134*/ 	.word	index@(.nv.constant0._ZN7cutlass9reference6device6kernel11GemmComplexINS_6half_tENS_6layout8RowMajorES4_NS5_11ColumnMajorEfS6_fffNS_16NumericConverterIffLNS_15FloatRoundStyleE2EEENS_12multiply_addIfffEELi4ELi16EEEvNS_4gemm9GemmCoordET5_NS_9TensorRefIT_T0_EENS_16ComplexTransformENSG_IT1_T2_EESK_SF_NSG_IT3_T4_EENSG_IT7_SP_EET6_illll)
        /*0138*/ 	.short	0x0210
        /*013a*/ 	.short	0x0088


	//----- nvinfo : EIATTR_SW_WAR
	.align		4
.L_218:
        /*013c*/ 	.byte	0x04, 0x36
        /*013e*/ 	.short	(.L_220 - .L_219)
.L_219:
        /*0140*/ 	.word	0x00000008
.L_220:


//--------------------- .nv.info._ZN7cutlass9reference6device6kernel11GemmComplexINS_6half_tENS_6layout8RowMajorES4_NS5_11ColumnMajorEfS6_fffNS_16NumericConverterIffLNS_15FloatRoundStyleE2EEENS_12multiply_addIfffEELi4ELi4EEEvNS_4gemm9GemmCoordET5_NS_9TensorRefIT_T0_EENS_16ComplexTransformENSG_IT1_T2_EESK_SF_NSG_IT3_T4_EENSG_IT7_SP_EET6_illll --------------------------
	.section	.nv.info._ZN7cutlass9reference6device6kernel11GemmComplexINS_6half_tENS_6layout8RowMajorES4_NS5_11ColumnMajorEfS6_fffNS_16NumericConverterIffLNS_15FloatRoundStyleE2EEENS_12multiply_addIfffEELi4ELi4EEEvNS_4gemm9GemmCoordET5_NS_9TensorRefIT_T0_EENS_16ComplexTransformENSG_IT1_T2_EESK_SF_NSG_IT3_T4_EENSG_IT7_SP_EET6_illll,"",@"SHT_CUDA_INFO"
	.sectionflags	@""
	.align	4


	//----- nvinfo : EIATTR_CUDA_API_VERSION
	.align		4
        /*0000*/ 	.byte	0x04, 0x37
        /*0002*/ 	.short	(.L_222 - .L_221)
.L_221:
        /*0004*/ 	.word	0x00000082


	//----- nvinfo : EIATTR_KPARAM_INFO
	.align		4
.L_222:
        /*0008*/ 	.byte	0x04, 0x17
        /*000a*/ 	.short	(.L_224 - .L_223)
.L_223:
        /*000c*/ 	.word	0x00000000
        /*0010*/ 	.short	0x000e
        /*0012*/ 	.short	0x0080
        /*0014*/ 	.byte	0x00, 0xf0, 0x21, 0x00


	//----- nvinfo : EIATTR_KPARAM_INFO
	.align		4
.L_224:
        /*0018*/ 	.byte	0x04, 0x17
        /*001a*/ 	.short	(.L_226 - .L_225)
.L_225:
        /*001c*/ 	.word	0x00000000
        /*0020*/ 	.short	0x000d
        /*0022*/ 	.short	0x0078
        /*0024*/ 	.byte	0x00, 0xf0, 0x21, 0x00


	//----- nvinfo : EIATTR_KPARAM_INFO
	.align		4
.L_226:
        /*0028*/ 	.byte	0x04, 0x17
        /*002a*/ 	.short	(.L_228 - .L_227)
.L_227:
        /*002c*/ 	.word	0x00000000
        /*0030*/ 	.short	0x000c
        /*0032*/ 	.short	0x0070
        /*0034*/ 	.byte	0x00, 0xf0, 0x21, 0x00


	//----- nvinfo : EIATTR_KPARAM_INFO
	.align		4
.L_228:
        /*0038*/ 	.byte	0x04, 0x17
        /*003a*/ 	.short	(.L_230 - .L_229)
.L_229:
        /*003c*/ 	.word	0x00000000
        /*0040*/ 	.short	0x000b
        /*0042*/ 	.short	0x0068
        /*0044*/ 	.byte	0x00, 0xf0, 0x21, 0x00


	//----- nvinfo : EIATTR_KPARAM_INFO
	.align		4
.L_230:
        /*0048*/ 	.byte	0x04, 0x17
        /*004a*/ 	.short	(.L_232 - .L_231)
.L_231:
        /*004c*/ 	.word	0x00000000
        /*0050*/ 	.short	0x000a
        /*0052*/ 	.short	0x0064
        /*0054*/ 	.byte	0x00, 0xf0, 0x11, 0x00


	//----- nvinfo : EIATTR_KPARAM_INFO
	.align		4
.L_232:
        /*0058*/ 	.byte	0x04, 0x17
        /*005a*/ 	.short	(.L_234 - .L_233)
.L_233:
        /*005c*/ 	.word	0x00000000
        /*0060*/ 	.short	0x0009
        /*0062*/ 	.short	0x0060
        /*0064*/ 	.byte	0x00, 0xf0, 0x11, 0x00


	//----- nvinfo : EIATTR_KPARAM_INFO
	.align		4
.L_234:
        /*0068*/ 	.byte	0x04, 0x17
        /*006a*/ 	.short	(.L_236 - .L_235)
.L_235:
        /*006c*/ 	.word	0x00000000
        /*0070*/ 	.short	0x0008
        /*0072*/ 	.short	0x0050
        /*0074*/ 	.byte	0x00, 0xf0, 0x41, 0x00


	//----- nvinfo : EIATTR_KPARAM_INFO
	.align		4
.L_236:
        /*0078*/ 	.byte	0x04, 0x17
        /*007a*/ 	.short	(.L_238 - .L_237)
.L_237:
        /*007c*/ 	.word	0x00000000
        /*0080*/ 	.short	0x0007
        /*0082*/ 	.short	0x0040
        /*0084*/ 	.byte	0x00, 0xf0, 0x41, 0x00


	//----- nvinfo : EIATTR_KPARAM_INFO
	.align		4
.L_238:
        /*0088*/ 	.byte	0x04, 0x17
        /*008a*/ 	.short	(.L_240 - .L_239)
.L_239:
        /*008c*/ 	.word	0x00000000
        /*0090*/ 	.short	0x0006
        /*0092*/ 	.short	0x003c
        /*0094*/ 	.byte	0x00, 0xf0, 0x11, 0x00


	//----- nvinfo : EIATTR_KPARAM_INFO
	.align		4
.L_240:
        /*0098*/ 	.byte	0x04, 0x17
        /*009a*/ 	.short	(.L_242 - .L_241)
.L_241:
        /*009c*/ 	.word	0x00000000
        /*00a0*/ 	.short	0x0005
        /*00a2*/ 	.short	0x0038
        /*00a4*/ 	.byte	0x00, 0xf0, 0x11, 0x00


	//----- nvinfo : EIATTR_KPARAM_INFO
	.align		4
.L_242:
        /*00a8*/ 	.byte	0x04, 0x17
        /*00aa*/ 	.short	(.L_244 - .L_243)
.L_243:
        /*00ac*/ 	.word	0x00000000
        /*00b0*/ 	.short	0x0004
        /*00b2*/ 	.short	0x0028
        /*00b4*/ 	.byte	0x00, 0xf0, 0x41, 0x00


	//----- nvinfo : EIATTR_KPARAM_INFO
	.align		4
.L_244:
        /*00b8*/ 	.byte	0x04, 0x17
        /*00ba*/ 	.short	(.L_246 - .L_245)
.L_245:
        /*00bc*/ 	.word	0x00000000
        /*00c0*/ 	.short	0x0003
        /*00c2*/ 	.short	0x0020
        /*00c4*/ 	.byte	0x00, 0xf0, 0x11, 0x00


	//----- nvinfo : EIATTR_KPARAM_INFO
	.align		4
.L_246:
        /*00c8*/ 	.byte	0x04, 0x17
        /*00ca*/ 	.short	(.L_248 - .L_247)
.L_247:
        /*00cc*/ 	.word	0x00000000
        /*00d0*/ 	.short	0x0002
        /*00d2*/ 	.short	0x0010
        /*00d4*/ 	.byte	0x00, 0xf0, 0x41, 0x00


	//----- nvinfo : EIATTR_KPARAM_INFO
	.align		4
.L_248:
        /*00d8*/ 	.byte	0x04, 0x17
        /*00da*/ 	.short	(.L_250 - .L_249)
.L_249:
        /*00dc*/ 	.word	0x00000000
        /*00e0*/ 	.short	0x0001
        /*00e2*/ 	.short	0x000c
        /*00e4*/ 	.byte	0x00, 0xf0, 0x11, 0x00


	//----- nvinfo : EIATTR_KPARAM_INFO
	.align		4
.L_250:
        /*00e8*/ 	.byte	0x04, 0x17
        /*00ea*/ 	.short	(.L_252 - .L_251)
.L_251:
        /*00ec*/ 	.word	0x00000000
        /*00f0*/ 	.short	0x0000
        /*00f2*/ 	.short	0x0000
        /*00f4*/ 	.byte	0x00, 0xf0, 0x31, 0x00


	//----- nvinfo : EIATTR_SPARSE_MMA_MASK
	.align		4
.L_252:
        /*00f8*/ 	.byte	0x03, 0x50
        /*00fa*/ 	.short	0x0000


	//----- nvinfo : EIATTR_MAXREG_COUNT
	.align		4
        /*00fc*/ 	.byte	0x03, 0x1b
        /*00fe*/ 	.short	0x00ff


	//----- nvinfo : EIATTR_MERCURY_ISA_VERSION
	.align		4
        /*0100*/ 	.byte	0x03, 0x5f
        /*0102*/ 	.short	0x0101


	//----- nvinfo : EIATTR_EXIT_INSTR_OFFSETS
	.align		4
        /*0104*/ 	.byte	0x04, 0x1c
        /*0106*/ 	.short	(.L_254 - .L_253)


	//   ....[0]....
.L_253:
        /*0108*/ 	.word	0x000000b0


	//   ....[1]....
        /*010c*/ 	.word	0x00002ee0


	//----- nvinfo : EIATTR_CRS_STACK_SIZE
	.align		4
.L_254:
        /*0110*/ 	.byte	0x04, 0x1e
        /*0112*/ 	.short	(.L_256 - .L_255)
.L_255:
        /*0114*/ 	.word	0x00000000


	//----- nvinfo : EIATTR_CBANK_PARAM_SIZE
	.align		4
.L_256:
        /*0118*/ 	.byte	0x03, 0x19
        /*011a*/ 	.short	0x0088


	//----- nvinfo : EIATTR_PARAM_CBANK
	.align		4
        /*011c*/ 	.byte	0x04, 0x0a
        /*011e*/ 	.short	(.L_258 - .L_257)
	.align		4
.L_257:
        /*0120*/ 	.word	index@(.nv.constant0._ZN7cutlass9reference6device6kernel11GemmComplexINS_6half_tENS_6layout8RowMajorES4_NS5_11ColumnMajorEfS6_fffNS_16NumericConverterIffLNS_15FloatRoundStyleE2EEENS_12multiply_addIfffEELi4ELi4EEEvNS_4gemm9GemmCoordET5_NS_9TensorRefIT_T0_EENS_16ComplexTransformENSG_IT1_T2_EESK_SF_NSG_IT3_T4_EENSG_IT7_SP_EET6_illll)
        /*0124*/ 	.short	0x0210
        /*0126*/ 	.short	0x0088


	//----- nvinfo : EIATTR_SW_WAR
	.align		4
.L_258:
        /*0128*/ 	.byte	0x04, 0x36
        /*012a*/ 	.short	(.L_260 - .L_259)
.L_259:
        /*012c*/ 	.word	0x00000008
.L_260:


//--------------------- .nv.info._ZN7cutlass9reference6device6kernel13TensorForEachINS1_6detail20TensorFillLinearFuncINS_6half_tENS_6layout18PackedVectorLayoutEEELi1ENS9_6ParamsEEEvNS_5CoordIXT0_EilEET1_ --------------------------
	.section	.nv.info._ZN7cutlass9reference6device6kernel13TensorForEachINS1_6detail20TensorFillLinearFuncINS_6half_tENS_6layout18PackedVectorLayoutEEELi1ENS9_6ParamsEEEvNS_5CoordIXT0_EilEET1_,"",@"SHT_CUDA_INFO"
	.sectionflags	@""
	.align	4


	//----- nvinfo : EIATTR_CUDA_API_VERSION
	.align		4
        /*0000*/ 	.byte	0x04, 0x37
        /*0002*/ 	.short	(.L_262 - .L_261)
.L_261:
        /*0004*/ 	.word	0x00000082


	//----- nvinfo : EIATTR_KPARAM_INFO
	.align		4
.L_262:
        /*0008*/ 	.byte	0x04, 0x17
        /*000a*/ 	.short	(.L_264 - .L_263)
.L_263:
        /*000c*/ 	.word	0x00000000
        /*0010*/ 	.short	0x0001
        /*0012*/ 	.short	0x0008
        /*0014*/ 	.byte	0x00, 0xf0, 0x61, 0x00


	//----- nvinfo : EIATTR_KPARAM_INFO
	.align		4
.L_264:
        /*0018*/ 	.byte	0x04, 0x17
        /*001a*/ 	.short	(.L_266 - .L_265)
.L_265:
        /*001c*/ 	.word	0x00000000
        /*0020*/ 	.short	0x0000
        /*0022*/ 	.short	0x0000
        /*0024*/ 	.byte	0x00, 0xf0, 0x11, 0x00


	//----- nvinfo : EIATTR_SPARSE_MMA_MASK
	.align		4
.L_266:
        /*0028*/ 	.byte	0x03, 0x50
        /*002a*/ 	.short	0x0000


	//----- nvinfo : EIATTR_MAXREG_COUNT
	.align		4
        /*002c*/ 	.byte	0x03, 0x1b
        /*002e*/ 	.short	0x00ff


	//----- nvinfo : EIATTR_MERCURY_ISA_VERSION
	.align		4
        /*0030*/ 	.byte	0x03, 0x5f
        /*0032*/ 	.short	0x0101


	//----- nvinfo : EIATTR_EXIT_INSTR_OFFSETS
	.align		4
        /*0034*/ 	.byte	0x04, 0x1c
        /*0036*/ 	.short	(.L_268 - .L_267)


	//   ....[0]....
.L_267:
        /*0038*/ 	.word	0x000000a0


	//   ....[1]....
        /*003c*/ 	.word	0x00000240


	//----- nvinfo : EIATTR_CRS_STACK_SIZE
	.align		4
.L_268:
        /*0040*/ 	.byte	0x04, 0x1e
        /*0042*/ 	.short	(.L_270 - .L_269)
.L_269:
        /*0044*/ 	.word	0x00000000


	//----- nvinfo : EIATTR_CBANK_PARAM_SIZE
	.align		4
.L_270:
        /*0048*/ 	.byte	0x03, 0x19
        /*004a*/ 	.short	0x0020


	//----- nvinfo : EIATTR_PARAM_CBANK
	.align		4
        /*004c*/ 	.byte	0x04, 0x0a
        /*004e*/ 	.short	(.L_272 - .L_271)
	.align		4
.L_271:
        /*0050*/ 	.word	index@(.nv.constant0._ZN7cutlass9reference6device6kernel13TensorForEachINS1_6detail20TensorFillLinearFuncINS_6half_tENS_6layout18PackedVectorLayoutEEELi1ENS9_6ParamsEEEvNS_5CoordIXT0_EilEET1_)
        /*0054*/ 	.short	0x0210
        /*0056*/ 	.short	0x0020


	//----- nvinfo : EIATTR_SW_WAR
	.align		4
.L_272:
        /*0058*/ 	.byte	0x04, 0x36
        /*005a*/ 	.short	(.L_274 - .L_273)
.L_273:
        /*005c*/ 	.word	0x00000008
.L_274:


//--------------------- .nv.info._ZN7cutlass9reference6device6kernel12BlockForEachINS_6half_tENS1_6detail18RandomGaussianFuncIS4_EEEEvPT_mNT0_6ParamsE --------------------------
	.section	.nv.info._ZN7cutlass9reference6device6kernel12BlockForEachINS_6half_tENS1_6detail18RandomGaussianFuncIS4_EEEEvPT_mNT0_6ParamsE,"",@"SHT_CUDA_INFO"
	.sectionflags	@""
	.align	4


	//----- nvinfo : EIATTR_CUDA_API_VERSION
	.align		4
        /*0000*/ 	.byte	0x04, 0x37
        /*0002*/ 	.short	(.L_276 - .L_275)
.L_275:
        /*0004*/ 	.word	0x00000082


	//----- nvinfo : EIATTR_KPARAM_INFO
	.align		4
.L_276:
        /*0008*/ 	.byte	0x04, 0x17
        /*000a*/ 	.short	(.L_278 - .L_277)
.L_277:
        /*000c*/ 	.word	0x00000000
        /*0010*/ 	.short	0x0002
        /*0012*/ 	.short	0x0010
        /*0014*/ 	.byte	0x00, 0xf0, 0x81, 0x00


	//----- nvinfo : EIATTR_KPARAM_INFO
	.align		4
.L_278:
        /*0018*/ 	.byte	0x04, 0x17
        /*001a*/ 	.short	(.L_280 - .L_279)
.L_279:
        /*001c*/ 	.word	0x00000000
        /*0020*/ 	.short	0x0001
        /*0022*/ 	.short	0x0008
        /*0024*/ 	.byte	0x00, 0xf0, 0x21, 0x00


	//----- nvinfo : EIATTR_KPARAM_INFO
	.align		4
.L_280:
        /*0028*/ 	.byte	0x04, 0x17
        /*002a*/ 	.short	(.L_282 - .L_281)
.L_281:
        /*002c*/ 	.word	0x00000000
        /*0030*/ 	.short	0x0000
        /*0032*/ 	.short	0x0000
        /*0034*/ 	.byte	0x00, 0xf0, 0x21, 0x00


	//----- nvinfo : EIATTR_SPARSE_MMA_MASK
	.align		4
.L_282:
        /*0038*/ 	.byte	0x03, 0x50
        /*003a*/ 	.short	0x0000


	//----- nvinfo : EIATTR_MAXREG_COUNT
	.align		4
        /*003c*/ 	.byte	0x03, 0x1b
        /*003e*/ 	.short	0x00ff


	//----- nvinfo : EIATTR_MERCURY_ISA_VERSION
	.align		4
        /*0040*/ 	.byte	0x03, 0x5f
        /*0042*/ 	.short	0x0101


	//----- nvinfo : EIATTR_EXIT_INSTR_OFFSETS
	.align		4
        /*0044*/ 	.byte	0x04, 0x1c
        /*0046*/ 	.short	(.L_284 - .L_283)


	//   ....[0]....
.L_283:
        /*0048*/ 	.word	0x00001260


	//   ....[1]....
        /*004c*/ 	.word	0x00001cd0


	//----- nvinfo : EIATTR_CRS_STACK_SIZE
	.align		4
.L_284:
        /*0050*/ 	.byte	0x04, 0x1e
        /*0052*/ 	.short	(.L_286 - .L_285)
.L_285:
        /*0054*/ 	.word	0x00000000


	//----- nvinfo : EIATTR_CBANK_PARAM_SIZE
	.align		4
.L_286:
        /*0058*/ 	.byte	0x03, 0x19
        /*005a*/ 	.short	0x0030


	//----- nvinfo : EIATTR_PARAM_CBANK
	.align		4
        /*005c*/ 	.byte	0x04, 0x0a
        /*005e*/ 	.short	(.L_288 - .L_287)
	.align		4
.L_287:
        /*0060*/ 	.word	index@(.nv.constant0._ZN7cutlass9reference6device6kernel12BlockForEachINS_6half_tENS1_6detail18RandomGaussianFuncIS4_EEEEvPT_mNT0_6ParamsE)
        /*0064*/ 	.short	0x0210
        /*0066*/ 	.short	0x0030


	//----- nvinfo : EIATTR_SW_WAR
	.align		4
.L_288:
        /*0068*/ 	.byte	0x04, 0x36
        /*006a*/ 	.short	(.L_290 - .L_289)
.L_289:
        /*006c*/ 	.word	0x00000008
.L_290:


//--------------------- .nv.info._ZN7cutlass9reference6device6kernel12BlockForEachINS_6half_tENS1_6detail17RandomUniformFuncIS4_EEEEvPT_mNT0_6ParamsE --------------------------
	.section	.nv.info._ZN7cutlass9reference6device6kernel12BlockForEachINS_6half_tENS1_6detail17RandomUniformFuncIS4_EEEEvPT_mNT0_6ParamsE,"",@"SHT_CUDA_INFO"
	.sectionflags	@""
	.align	4


	//----- nvinfo : EIATTR_CUDA_API_VERSION
	.align		4
        /*0000*/ 	.byte	0x04, 0x37
        /*0002*/ 	.short	(.L_292 - .L_291)
.L_291:
        /*0004*/ 	.word	0x00000082


	//----- nvinfo : EIATTR_KPARAM_INFO
	.align		4
.L_292:
        /*0008*/ 	.byte	0x04, 0x17
        /*000a*/ 	.short	(.L_294 - .L_293)
.L_293:
        /*000c*/ 	.word	0x00000000
        /*0010*/ 	.short	0x0002
        /*0012*/ 	.short	0x0010
        /*0014*/ 	.byte	0x00, 0xf0, 0xc1, 0x00


	//----- nvinfo : EIATTR_KPARAM_INFO
	.align		4
.L_294:
        /*0018*/ 	.byte	0x04, 0x17
        /*001a*/ 	.short	(.L_296 - .L_295)
.L_295:
        /*001c*/ 	.word	0x00000000
        /*0020*/ 	.short	0x0001
        /*0022*/ 	.short	0x0008
        /*0024*/ 	.byte	0x00, 0xf0, 0x21, 0x00


	//----- nvinfo : EIATTR_KPARAM_INFO
	.align		4
.L_296:
        /*0028*/ 	.byte	0x04, 0x17
        /*002a*/ 	.short	(.L_298 - .L_297)
.L_297:
        /*002c*/ 	.word	0x00000000
        /*0030*/ 	.short	0x0000
        /*0032*/ 	.short	0x0000
        /*0034*/ 	.byte	0x00, 0xf0, 0x21, 0x00


	//----- nvinfo : EIATTR_SPARSE_MMA_MASK
	.align		4
.L_298:
        /*0038*/ 	.byte	0x03, 0x50
        /*003a*/ 	.short	0x0000


	//----- nvinfo : EIATTR_MAXREG_COUNT
	.align		4
        /*003c*/ 	.byte	0x03, 0x1b
        /*003e*/ 	.short	0x00ff


	//----- nvinfo : EIATTR_MERCURY_ISA_VERSION
	.align		4
        /*0040*/ 	.byte	0x03, 0x5f
        /*0042*/ 	.short	0x0101


	//----- nvinfo : EIATTR_EXIT_INSTR_OFFSETS
	.align		4
        /*0044*/ 	.byte	0x04, 0x1c
        /*0046*/ 	.short	(.L_300 - .L_299)


	//   ....[0]....
.L_299:
        /*0048*/ 	.word	0x00001310


	//   ....[1]....
        /*004c*/ 	.word	0x00001c70


	//----- nvinfo : EIATTR_CRS_STACK_SIZE
	.align		4
.L_300:
        /*0050*/ 	.byte	0x04, 0x1e
        /*0052*/ 	.short	(.L_302 - .L_301)
.L_301:
        /*0054*/ 	.word	0x00000000


	//----- nvinfo : EIATTR_CBANK_PARAM_SIZE
	.align		4
.L_302:
        /*0058*/ 	.byte	0x03, 0x19
        /*005a*/ 	.short	0x0040


	//----- nvinfo : EIATTR_PARAM_CBANK
	.align		4
        /*005c*/ 	.byte	0x04, 0x0a
        /*005e*/ 	.short	(.L_304 - .L_303)
	.align		4
.L_303:
        /*0060*/ 	.word	index@(.nv.constant0._ZN7cutlass9reference6device6kernel12BlockForEachINS_6half_tENS1_6detail17RandomUniformFuncIS4_EEEEvPT_mNT0_6ParamsE)
        /*0064*/ 	.short	0x0210
        /*0066*/ 	.short	0x0040


	//----- nvinfo : EIATTR_SW_WAR
	.align		4
.L_304:
        /*0068*/ 	.byte	0x04, 0x36
        /*006a*/ 	.short	(.L_306 - .L_305)
.L_305:
        /*006c*/ 	.word	0x00000008
.L_306:


//--------------------- .nv.info._Z29attention_kernel_batched_implI15AttentionKernelIN7cutlass6half_tENS1_4arch4Sm80ELb1ELi64ELi64ELi64ELb0ELb0E18DefaultToBatchHookEEvNT_6ParamsE --------------------------
	.section	.nv.info._Z29attention_kernel_batched_implI15AttentionKernelIN7cutlass6half_tENS1_4arch4Sm80ELb1ELi64ELi64ELi64ELb0ELb0E18DefaultToBatchHookEEvNT_6ParamsE,"",@"SHT_CUDA_INFO"
	.sectionflags	@""
	.align	4


	//----- nvinfo : EIATTR_CUDA_API_VERSION
	.align		4
        /*0000*/ 	.byte	0x04, 0x37
        /*0002*/ 	.short	(.L_308 - .L_307)
.L_307:
        /*0004*/ 	.word	0x00000082


	//----- nvinfo : EIATTR_KPARAM_INFO
	.align		4
.L_308:
        /*0008*/ 	.byte	0x04, 0x17
        /*000a*/ 	.short	(.L_310 - .L_309)
.L_309:
        /*000c*/ 	.word	0x00000000
        /*0010*/ 	.short	0x0000
        /*0012*/ 	.short	0x0000
        /*0014*/ 	.byte	0x00, 0xf0, 0x81, 0x03


	//----- nvinfo : EIATTR_SPARSE_MMA_MASK
	.align		4
.L_310:
        /*0018*/ 	.byte	0x03, 0x50
        /*001a*/ 	.short	0x0000


	//----- nvinfo : EIATTR_MAXREG_COUNT
	.align		4
        /*001c*/ 	.byte	0x03, 0x1b
        /*001e*/ 	.short	0x0080


	//----- nvinfo : EIATTR_NUM_BARRIERS
	.align		4
        /*0020*/ 	.byte	0x02, 0x4c
        /*0022*/ 	.byte	0x01
	.zero		1


	//----- nvinfo : EIATTR_EXTERNS
	.align		4
        /*0024*/ 	.byte	0x04, 0x0f
        /*0026*/ 	.short	(.L_312 - .L_311)


	//   ....[0]....
	.align		4
.L_311:
        /*0028*/ 	.word	index@(__assertfail)


	//----- nvinfo : EIATTR_ANNOTATIONS
	.align		4
.L_312:
        /*002c*/ 	.byte	0x04, 0x55
        /*002e*/ 	.short	(.L_314 - .L_313)


	//   ....[0]....
.L_313:
        /*0030*/ 	.word	0x00000001
        /*0034*/ 	.byte	0xe0, 0x00, 0x00, 0x00, 0x01, 0x00, 0x00, 0x00, 0xd0, 0x0d, 0x00, 0x00, 0x01, 0x00, 0x00, 0x00
        /* <DEDUP_REMOVED lines=19> */
        /*0174*/ 	.byte	0xd0, 0x83, 0x00, 0x00


	//----- nvinfo : EIATTR_MERCURY_ISA_VERSION
	.align		4
.L_314:
        /*0178*/ 	.byte	0x03, 0x5f
        /*017a*/ 	.short	0x0101


	//----- nvinfo : EIATTR_COOP_GROUP_MASK_REGIDS
	.align		4
        /*017c*/ 	.byte	0x04, 0x29
        /*017e*/ 	.short	(.L_316 - .L_315)


	//   ....[0]....
.L_315:
        /*0180*/ 	.word	0xffffffff


	//   ....[1]....
        /*0184*/ 	.word	0xffffffff


	//   ....[2]....
        /*0188*/ 	.word	0xffffffff


	//   ....[3]....
        /*018c*/ 	.word	0xffffffff


	//   ....[4]....
        /*0190*/ 	.word	0xffffffff


	//   ....[5]....
        /*0194*/ 	.word	0xffffffff


	//   ....[6]....
        /*0198*/ 	.word	0xffffffff


	//   ....[7]....
        /*019c*/ 	.word	0xffffffff


	//   ....[8]....
        /*01a0*/ 	.word	0xffffffff


	//   ....[9]....
        /*01a4*/ 	.word	0xffffffff


	//   ....[10]....
        /*01a8*/ 	.word	0xffffffff


	//   ....[11]....
        /*01ac*/ 	.word	0xffffffff


	//   ....[12]....
        /*01b0*/ 	.word	0xffffffff


	//   ....[13]....
        /*01b4*/ 	.word	0xffffffff


	//   ....[14]....
        /*01b8*/ 	.word	0xffffffff


	//   ....[15]....
        /*01bc*/ 	.word	0xffffffff


	//   ....[16]....
        /*01c0*/ 	.word	0xffffffff


	//   ....[17]....
        /*01c4*/ 	.word	0xffffffff


	//   ....[18]....
        /*01c8*/ 	.word	0xffffffff


	//   ....[19]....
        /*01cc*/ 	.word	0xffffffff


	//   ....[20]....
        /*01d0*/ 	.word	0xffffffff


	//   ....[21]....
        /*01d4*/ 	.word	0xffffffff


	//   ....[22]....
        /*01d8*/ 	.word	0xffffffff


	//   ....[23]....
        /*01dc*/ 	.word	0x0500000f


	//   ....[24]....
        /*01e0*/ 	.word	0x0500000f


	//   ....[25]....
        /*01e4*/ 	.word	0x0500000f


	//   ....[26]....
        /*01e8*/ 	.word	0x0500000f


	//   ....[27]....
        /*01ec*/ 	.word	0x0500000f


	//   ....[28]....
        /*01f0*/ 	.word	0x0500000f


	//   ....[29]....
        /*01f4*/ 	.word	0x0500000f


	//   ....[30]....
        /*01f8*/ 	.word	0x0500000f


	//   ....[31]....
        /*01fc*/ 	.word	0x0500000f


	//   ....[32]....
        /*0200*/ 	.word	0x0500000f


	//   ....[33]....
        /*0204*/ 	.word	0x0500000f


	//   ....[34]....
        /*0208*/ 	.word	0x0500000f


	//   ....[35]....
        /*020c*/ 	.word	0x0500000f


	//   ....[36]....
        /*0210*/ 	.word	0x0500000f


	//   ....[37]....
        /*0214*/ 	.word	0x0500000f


	//   ....[38]....
        /*0218*/ 	.word	0x0500000f


	//   ....[39]....
        /*021c*/ 	.word	0x0500000f


	//----- nvinfo : EIATTR_COOP_GROUP_INSTR_OFFSETS
	.align		4
.L_316:
        /*0220*/ 	.byte	0x04, 0x28
        /*0222*/ 	.short	(.L_318 - .L_317)


	//   ....[0]....
.L_317:
        /*0224*/ 	.word	0x00000e70


	//   ....[1]....
        /*0228*/ 	.word	0x00000e80


	//   ....[2]....
        /*022c*/ 	.word	0x00000e90


	//   ....[3]....
        /*0230*/ 	.word	0x00000ea0


	//   ....[4]....
        /*0234*/ 	.word	0x00000eb0


	//   ....[5]....
        /*0238*/ 	.word	0x00000ec0


	//   ....[6]....
        /*023c*/ 	.word	0x00000f00


	//   ....[7]....
        /*0240*/ 	.word	0x00000f20


	//   ....[8]....
        /*0244*/ 	.word	0x00000fb0


	//   ....[9]....
        /*0248*/ 	.word	0x00000fc0


	//   ....[10]....
        /*024c*/ 	.word	0x00000fd0


	//   ....[11]....
        /*0250*/ 	.word	0x00000fe0


	//   ....[12]....
        /*0254*/ 	.word	0x00001050


	//   ....[13]....
        /*0258*/ 	.word	0x00001060


	//   ....[14]....
        /*025c*/ 	.word	0x00001f60


	//   ....[15]....
        /*0260*/ 	.word	0x00005990


	//   ....[16]....
        /*0264*/ 	.word	0x00005a00


	//   ....[17]....
        /*0268*/ 	.word	0x00005a40


	//   ....[18]....
        /*026c*/ 	.word	0x00005a60


	//   ....[19]....
        /*0270*/ 	.word	0x00005ac0


	//   ....[20]....
        /*0274*/ 	.word	0x00005af0


	//   ....[21]....
        /*0278*/ 	.word	0x00005b00


	//   ....[22]....
        /*027c*/ 	.word	0x00005b10


	//   ....[23]....
        /*0280*/ 	.word	0x00007ca0


	//   ....[24]....
        /*0284*/ 	.word	0x00007cf0


	//   ....[25]....
        /*0288*/ 	.word	0x00007d40


	//   ....[26]....
        /*028c*/ 	.word	0x00007d90


	//   ....[27]....
        /*0290*/ 	.word	0x00007de0


	//   ....[28]....
        /*0294*/ 	.word	0x00007e30


	//   ....[29]....
        /*0298*/ 	.word	0x00007e80


	//   ....[30]....
        /*029c*/ 	.word	0x00007ed0


	//   ....[31]....
        /*02a0*/ 	.word	0x00007f70


	//   ....[32]....
        /*02a4*/ 	.word	0x00008010


	//   ....[33]....
        /*02a8*/ 	.word	0x000080b0


	//   ....[34]....
        /*02ac*/ 	.word	0x00008140


	//   ....[35]....
        /*02b0*/ 	.word	0x00008190


	//   ....[36]....
        /*02b4*/ 	.word	0x000081e0


	//   ....[37]....
        /*02b8*/ 	.word	0x00008280


	//   ....[38]....
        /*02bc*/ 	.word	0x00008320


	//   ....[39]....
        /*02c0*/ 	.word	0x000083b0


	//----- nvinfo : EIATTR_SYSCALL_OFFSETS
	.align		4
.L_318:
        /*02c4*/ 	.byte	0x04, 0x46
        /*02c6*/ 	.short	(.L_320 - .L_319)


	//   ....[0]....
.L_319:
        /*02c8*/ 	.word	0x00000330


	//----- nvinfo : EIATTR_EXIT_INSTR_OFFSETS
	.align		4
.L_320:
        /*02cc*/ 	.byte	0x04, 0x1c
        /*02ce*/ 	.short	(.L_322 - .L_321)


	//   ....[0]....
.L_321:
        /*02d0*/ 	.word	0x00000490


	//   ....[1]....
        /*02d4*/ 	.word	0x00000e40


	//   ....[2]....
        /*02d8*/ 	.word	0x00007830


	//   ....[3]....
        /*02dc*/ 	.word	0x000078d0


	//   ....[4]....
        /*02e0*/ 	.word	0x00007910


	//   ....[5]....
        /*02e4*/ 	.word	0x00007c40


	//----- nvinfo : EIATTR_MAX_THREADS
	.align		4
.L_322:
        /*02e8*/ 	.byte	0x04, 0x05
        /*02ea*/ 	.short	(.L_324 - .L_323)
.L_323:
        /*02ec*/ 	.word	0x00000080
        /*02f0*/ 	.word	0x00000001
        /*02f4*/ 	.word	0x00000001


	//----- nvinfo : EIATTR_CRS_STACK_SIZE
	.align		4
.L_324:
        /*02f8*/ 	.byte	0x04, 0x1e
        /*02fa*/ 	.short	(.L_326 - .L_325)
.L_325:
        /*02fc*/ 	.word	0x00000000


	//----- nvinfo : EIATTR_CBANK_PARAM_SIZE
	.align		4
.L_326:
        /*0300*/ 	.byte	0x03, 0x19
        /*0302*/ 	.short	0x00e0


	//----- nvinfo : EIATTR_PARAM_CBANK
	.align		4
        /*0304*/ 	.byte	0x04, 0x0a
        /*0306*/ 	.short	(.L_328 - .L_327)
	.align		4
.L_327:
        /*0308*/ 	.word	index@(.nv.constant0._Z29attention_kernel_batched_implI15AttentionKernelIN7cutlass6half_tENS1_4arch4Sm80ELb1ELi64ELi64ELi64ELb0ELb0E18DefaultToBatchHookEEvNT_6ParamsE)
        /*030c*/ 	.short	0x0210
        /*030e*/ 	.short	0x00e0


	//----- nvinfo : EIATTR_SW_WAR
	.align		4
.L_328:
        /*0310*/ 	.byte	0x04, 0x36
        /*0312*/ 	.short	(.L_330 - .L_329)
.L_329:
        /*0314*/ 	.word	0x00000008
.L_330:


//--------------------- .nv.info._Z29attention_kernel_batched_implI15AttentionKernelIN7cutlass6half_tENS1_4arch4Sm80ELb1ELi32ELi128ELi65536ELb0ELb0E18DefaultToBatchHookEEvNT_6ParamsE --------------------------
	.section	.nv.info._Z29attention_kernel_batched_implI15AttentionKernelIN7cutlass6half_tENS1_4arch4Sm80ELb1ELi32ELi128ELi65536ELb0ELb0E18DefaultToBatchHookEEvNT_6ParamsE,"",@"SHT_CUDA_INFO"
	.sectionflags	@""
	.align	4


	//----- nvinfo : EIATTR_CUDA_API_VERSION
	.align		4
        /*0000*/ 	.byte	0x04, 0x37
        /*0002*/ 	.short	(.L_332 - .L_331)
.L_331:
        /*0004*/ 	.word	0x00000082


	//----- nvinfo : EIATTR_KPARAM_INFO
	.align		4
.L_332:
        /*0008*/ 	.byte	0x04, 0x17
        /*000a*/ 	.short	(.L_334 - .L_333)
.L_333:
        /*000c*/ 	.word	0x00000000
        /*0010*/ 	.short	0x0000
        /*0012*/ 	.short	0x0000
        /*0014*/ 	.byte	0x00, 0xf0, 0x81, 0x03


	//----- nvinfo : EIATTR_SPARSE_MMA_MASK
	.align		4
.L_334:
        /*0018*/ 	.byte	0x03, 0x50
        /*001a*/ 	.short	0x0000


	//----- nvinfo : EIATTR_MAXREG_COUNT
	.align		4
        /*001c*/ 	.byte	0x03, 0x1b
        /*001e*/ 	.short	0x0080


	//----- nvinfo : EIATTR_NUM_BARRIERS
	.align		4
        /*0020*/ 	.byte	0x02, 0x4c
        /*0022*/ 	.byte	0x01
	.zero		1


	//----- nvinfo : EIATTR_EXTERNS
	.align		4
        /*0024*/ 	.byte	0x04, 0x0f
        /*0026*/ 	.short	(.L_336 - .L_335)


	//   ....[0]....
	.align		4
.L_335:
        /*0028*/ 	.word	index@(__assertfail)


	//----- nvinfo : EIATTR_ANNOTATIONS
	.align		4
.L_336:
        /*002c*/ 	.byte	0x04, 0x55
        /*002e*/ 	.short	(.L_338 - .L_337)


	//   ....[0]....
.L_337:
        /* <DEDUP_REMOVED lines=14> */


	//----- nvinfo : EIATTR_MERCURY_ISA_VERSION
	.align		4
.L_338:
        /*00f8*/ 	.byte	0x03, 0x5f
        /*00fa*/ 	.short	0x0101


	//----- nvinfo : EIATTR_COOP_GROUP_MASK_REGIDS
	.align		4
        /*00fc*/ 	.byte	0x04, 0x29
        /*00fe*/ 	.short	(.L_340 - .L_339)


	//   ....[0]....
.L_339:
        /*0100*/ 	.word	0xffffffff


	//   ....[1]....
        /*0104*/ 	.word	0xffffffff


	//   ....[2]....
        /*0108*/ 	.word	0xffffffff


	//   ....[3]....
        /*010c*/ 	.word	0xffffffff


	//   ....[4]....
        /*0110*/ 	.word	0xffffffff


	//   ....[5]....
        /*0114*/ 	.word	0xffffffff


	//   ....[6]....
        /*0118*/ 	.word	0xffffffff


	//   ....[7]....
        /*011c*/ 	.word	0xffffffff


	//   ....[8]....
        /*0120*/ 	.word	0xffffffff


	//   ....[9]....
        /*0124*/ 	.word	0xffffffff


	//   ....[10]....
        /*0128*/ 	.word	0xffffffff


	//   ....[11]....
        /*012c*/ 	.word	0xffffffff


	//   ....[12]....
        /*0130*/ 	.word	0xffffffff


	//   ....[13]....
        /*0134*/ 	.word	0xffffffff


	//   ....[14]....
        /*0138*/ 	.word	0xffffffff


	//   ....[15]....
        /*013c*/ 	.word	0xffffffff


	//   ....[16]....
        /*0140*/ 	.word	0xffffffff


	//   ....[17]....
        /*0144*/ 	.word	0xffffffff


	//   ....[18]....
        /*0148*/ 	.word	0xffffffff


	//   ....[19]....
        /*014c*/ 	.word	0xffffffff


	//   ....[20]....
        /*0150*/ 	.word	0xffffffff


	//   ....[21]....
        /*0154*/ 	.word	0xffffffff


	//   ....[22]....
        /*0158*/ 	.word	0xffffffff


	//   ....[23]....
        /*015c*/ 	.word	0xffffffff


	//   ....[24]....
        /*0160*/ 	.word	0xffffffff


	//   ....[25]....
        /*0164*/ 	.word	0xffffffff


	//   ....[26]....
        /*0168*/ 	.word	0x0500000f


	//   ....[27]....
        /*016c*/ 	.word	0x0500000f


	//   ....[28]....
        /*0170*/ 	.word	0x0500000f


	//   ....[29]....
        /*0174*/ 	.word	0x0500000f


	//   ....[30]....
        /*0178*/ 	.word	0x0500000f


	//   ....[31]....
        /*017c*/ 	.word	0x0500000f


	//   ....[32]....
        /*0180*/ 	.word	0x0500000f


	//   ....[33]....
        /*0184*/ 	.word	0x0500000f


	//   ....[34]....
        /*0188*/ 	.word	0x0500000f


	//   ....[35]....
        /*018c*/ 	.word	0x0500000f


	//   ....[36]....
        /*0190*/ 	.word	0x0500000f


	//   ....[37]....
        /*0194*/ 	.word	0x0500000f


	//   ....[38]....
        /*0198*/ 	.word	0x0500000f


	//   ....[39]....
        /*019c*/ 	.word	0x0500000f


	//   ....[40]....
        /*01a0*/ 	.word	0x0500000f


	//   ....[41]....
        /*01a4*/ 	.word	0x0500000f


	//   ....[42]....
        /*01a8*/ 	.word	0x0500000f


	//----- nvinfo : EIATTR_COOP_GROUP_INSTR_OFFSETS
	.align		4
.L_340:
        /*01ac*/ 	.byte	0x04, 0x28
        /*01ae*/ 	.short	(.L_342 - .L_341)


	//   ....[0]....
.L_341:
        /*01b0*/ 	.word	0x00000eb0


	//   ....[1]....
        /*01b4*/ 	.word	0x00000ec0


	//   ....[2]....
        /*01b8*/ 	.word	0x00000ed0


	//   ....[3]....
        /*01bc*/ 	.word	0x00000ee0


	//   ....[4]....
        /*01c0*/ 	.word	0x00000ef0


	//   ....[5]....
        /*01c4*/ 	.word	0x00000f00


	//   ....[6]....
        /*01c8*/ 	.word	0x00000f30


	//   ....[7]....
        /*01cc*/ 	.word	0x00000f40


	//   ....[8]....
        /*01d0*/ 	.word	0x00000f50


	//   ....[9]....
        /*01d4*/ 	.word	0x00000f60


	//   ....[10]....
        /*01d8*/ 	.word	0x00000f70


	//   ....[11]....
        /*01dc*/ 	.word	0x00000f80


	//   ....[12]....
        /*01e0*/ 	.word	0x00000fc0


	//   ....[13]....
        /*01e4*/ 	.word	0x00000fd0


	//   ....[14]....
        /*01e8*/ 	.word	0x00000fe0


	//   ....[15]....
        /*01ec*/ 	.word	0x00000ff0


	//   ....[16]....
        /*01f0*/ 	.word	0x00001000


	//   ....[17]....
        /*01f4*/ 	.word	0x00002090


	//   ....[18]....
        /*01f8*/ 	.word	0x00006420


	//   ....[19]....
        /*01fc*/ 	.word	0x00006430


	//   ....[20]....
        /*0200*/ 	.word	0x00006440


	//   ....[21]....
        /*0204*/ 	.word	0x00006450


	//   ....[22]....
        /*0208*/ 	.word	0x00006480


	//   ....[23]....
        /*020c*/ 	.word	0x000064a0


	//   ....[24]....
        /*0210*/ 	.word	0x000064d0


	//   ....[25]....
        /*0214*/ 	.word	0x000064f0


	//   ....[26]....
        /*0218*/ 	.word	0x0000ab10


	//   ....[27]....
        /*021c*/ 	.word	0x0000ab60


	//   ....[28]....
        /*0220*/ 	.word	0x0000abb0


	//   ....[29]....
        /*0224*/ 	.word	0x0000ac00


	//   ....[30]....
        /*0228*/ 	.word	0x0000ac50


	//   ....[31]....
        /*022c*/ 	.word	0x0000aca0


	//   ....[32]....
        /*0230*/ 	.word	0x0000acf0


	//   ....[33]....
        /*0234*/ 	.word	0x0000ad40


	//   ....[34]....
        /*0238*/ 	.word	0x0000ad90


	//   ....[35]....
        /*023c*/ 	.word	0x0000ade0


	//   ....[36]....
        /*0240*/ 	.word	0x0000ae30


	//   ....[37]....
        /*0244*/ 	.word	0x0000ae80


	//   ....[38]....
        /*0248*/ 	.word	0x0000aee0


	//   ....[39]....
        /*024c*/ 	.word	0x0000af50


	//   ....[40]....
        /*0250*/ 	.word	0x0000afa0


	//   ....[41]....
        /*0254*/ 	.word	0x0000aff0


	//   ....[42]....
        /*0258*/ 	.word	0x0000b040


	//----- nvinfo : EIATTR_SYSCALL_OFFSETS
	.align		4
.L_342:
        /*025c*/ 	.byte	0x04, 0x46
        /*025e*/ 	.short	(.L_344 - .L_343)


	//   ....[0]....
.L_343:
        /*0260*/ 	.word	0x000002a0


	//----- nvinfo : EIATTR_EXIT_INSTR_OFFSETS
	.align		4
.L_344:
        /*0264*/ 	.byte	0x04, 0x1c
        /*0266*/ 	.short	(.L_346 - .L_345)


	//   ....[0]....
.L_345:
        /*0268*/ 	.word	0x00000460


	//   ....[1]....
        /*026c*/ 	.word	0x00000e80


	//   ....[2]....
        /*0270*/ 	.word	0x0000a680


	//   ....[3]....
        /*0274*/ 	.word	0x0000a730


	//   ....[4]....
        /*0278*/ 	.word	0x0000a780


	//   ....[5]....
        /*027c*/ 	.word	0x0000aab0


	//----- nvinfo : EIATTR_MAX_THREADS
	.align		4
.L_346:
        /*0280*/ 	.byte	0x04, 0x05
        /*0282*/ 	.short	(.L_348 - .L_347)
.L_347:
        /*0284*/ 	.word	0x00000080
        /*0288*/ 	.word	0x00000001
        /*028c*/ 	.word	0x00000001


	//----- nvinfo : EIATTR_CRS_STACK_SIZE
	.align		4
.L_348:
        /*0290*/ 	.byte	0x04, 0x1e
        /*0292*/ 	.short	(.L_350 - .L_349)
.L_349:
        /*0294*/ 	.word	0x00000000


	//----- nvinfo : EIATTR_CBANK_PARAM_SIZE
	.align		4
.L_350:
        /*0298*/ 	.byte	0x03, 0x19
        /*029a*/ 	.short	0x00e0


	//----- nvinfo : EIATTR_PARAM_CBANK
	.align		4
        /*029c*/ 	.byte	0x04, 0x0a
        /*029e*/ 	.short	(.L_352 - .L_351)
	.align		4
.L_351:
        /*02a0*/ 	.word	index@(.nv.constant0._Z29attention_kernel_batched_implI15AttentionKernelIN7cutlass6half_tENS1_4arch4Sm80ELb1ELi32ELi128ELi65536ELb0ELb0E18DefaultToBatchHookEEvNT_6ParamsE)
        /*02a4*/ 	.short	0x0210
        /*02a6*/ 	.short	0x00e0


	//----- nvinfo : EIATTR_SW_WAR
	.align		4
.L_352:
        /*02a8*/ 	.byte	0x04, 0x36
        /*02aa*/ 	.short	(.L_354 - .L_353)
.L_353:
        /*02ac*/ 	.word	0x00000008
.L_354:


//--------------------- .nv.info._Z29attention_kernel_batched_implI15AttentionKernelIN7cutlass6half_tENS1_4arch4Sm80ELb1ELi32ELi128ELi128ELb0ELb0E18DefaultToBatchHookEEvNT_6ParamsE --------------------------
	.section	.nv.info._Z29attention_kernel_batched_implI15AttentionKernelIN7cutlass6half_tENS1_4arch4Sm80ELb1ELi32ELi128ELi128ELb0ELb0E18DefaultToBatchHookEEvNT_6ParamsE,"",@"SHT_CUDA_INFO"
	.sectionflags	@""
	.align	4


	//----- nvinfo : EIATTR_CUDA_API_VERSION
	.align		4
        /*0000*/ 	.byte	0x04, 0x37
        /*0002*/ 	.short	(.L_356 - .L_355)
.L_355:
        /*0004*/ 	.word	0x00000082


	//----- nvinfo : EIATTR_KPARAM_INFO
	.align		4
.L_356:
        /*0008*/ 	.byte	0x04, 0x17
        /*000a*/ 	.short	(.L_358 - .L_357)
.L_357:
        /*000c*/ 	.word	0x00000000
        /*0010*/ 	.short	0x0000
        /*0012*/ 	.short	0x0000
        /*0014*/ 	.byte	0x00, 0xf0, 0x81, 0x03


	//----- nvinfo : EIATTR_SPARSE_MMA_MASK
	.align		4
.L_358:
        /*0018*/ 	.byte	0x03, 0x50
        /*001a*/ 	.short	0x0000


	//----- nvinfo : EIATTR_MAXREG_COUNT
	.align		4
        /*001c*/ 	.byte	0x03, 0x1b
        /*001e*/ 	.short	0x0080


	//----- nvinfo : EIATTR_NUM_BARRIERS
	.align		4
        /*0020*/ 	.byte	0x02, 0x4c
        /*0022*/ 	.byte	0x01
	.zero		1


	//----- nvinfo : EIATTR_EXTERNS
	.align		4
        /*0024*/ 	.byte	0x04, 0x0f
        /*0026*/ 	.short	(.L_360 - .L_359)


	//   ....[0]....
	.align		4
.L_359:
        /*0028*/ 	.word	index@(__assertfail)


	//----- nvinfo : EIATTR_ANNOTATIONS
	.align		4
.L_360:
        /*002c*/ 	.byte	0x04, 0x55
        /*002e*/ 	.short	(.L_362 - .L_361)


	//   ....[0]....
.L_361:
        /* <DEDUP_REMOVED lines=20> */


	//----- nvinfo : EIATTR_MERCURY_ISA_VERSION
	.align		4
.L_362:
        /*0158*/ 	.byte	0x03, 0x5f
        /*015a*/ 	.short	0x0101


	//----- nvinfo : EIATTR_COOP_GROUP_MASK_REGIDS
	.align		4
        /*015c*/ 	.byte	0x04, 0x29
        /*015e*/ 	.short	(.L_364 - .L_363)


	//   ....[0]....
.L_363:
        /*0160*/ 	.word	0xffffffff


	//   ....[1]....
        /*0164*/ 	.word	0xffffffff


	//   ....[2]....
        /*0168*/ 	.word	0xffffffff


	//   ....[3]....
        /*016c*/ 	.word	0xffffffff


	//   ....[4]....
        /*0170*/ 	.word	0xffffffff


	//   ....[5]....
        /*0174*/ 	.word	0xffffffff


	//   ....[6]....
        /*0178*/ 	.word	0xffffffff


	//   ....[7]....
        /*017c*/ 	.word	0xffffffff


	//   ....[8]....
        /*0180*/ 	.word	0xffffffff


	//   ....[9]....
        /*0184*/ 	.word	0xffffffff


	//   ....[10]....
        /*0188*/ 	.word	0xffffffff


	//   ....[11]....
        /*018c*/ 	.word	0xffffffff


	//   ....[12]....
        /*0190*/ 	.word	0xffffffff


	//   ....[13]....
        /*0194*/ 	.word	0xffffffff


	//   ....[14]....
        /*0198*/ 	.word	0xffffffff


	//   ....[15]....
        /*019c*/ 	.word	0xffffffff


	//   ....[16]....
        /*01a0*/ 	.word	0xffffffff


	//   ....[17]....
        /*01a4*/ 	.word	0xffffffff


	//   ....[18]....
        /*01a8*/ 	.word	0xffffffff


	//   ....[19]....
        /*01ac*/ 	.word	0xffffffff


	//   ....[20]....
        /*01b0*/ 	.word	0xffffffff


	//   ....[21]....
        /*01b4*/ 	.word	0xffffffff


	//   ....[22]....
        /*01b8*/ 	.word	0xffffffff


	//   ....[23]....
        /*01bc*/ 	.word	0x0500000f


	//   ....[24]....
        /*01c0*/ 	.word	0x0500000f


	//   ....[25]....
        /*01c4*/ 	.word	0x0500000f


	//   ....[26]....
        /*01c8*/ 	.word	0x0500000f


	//   ....[27]....
        /*01cc*/ 	.word	0x0500000f


	//   ....[28]....
        /*01d0*/ 	.word	0x0500000f


	//   ....[29]....
        /*01d4*/ 	.word	0x0500000f


	//   ....[30]....
        /*01d8*/ 	.word	0x0500000f


	//   ....[31]....
        /*01dc*/ 	.word	0x0500000f


	//   ....[32]....
        /*01e0*/ 	.word	0x0500000f


	//   ....[33]....
        /*01e4*/ 	.word	0x0500000f


	//   ....[34]....
        /*01e8*/ 	.word	0x0500000f


	//   ....[35]....
        /*01ec*/ 	.word	0x0500000f


	//   ....[36]....
        /*01f0*/ 	.word	0x0500000f


	//   ....[37]....
        /*01f4*/ 	.word	0x0500000f


	//   ....[38]....
        /*01f8*/ 	.word	0x0500000f


	//   ....[39]....
        /*01fc*/ 	.word	0x0500000f


	//----- nvinfo : EIATTR_COOP_GROUP_INSTR_OFFSETS
	.align		4
.L_364:
        /*0200*/ 	.byte	0x04, 0x28
        /*0202*/ 	.short	(.L_366 - .L_365)


	//   ....[0]....
.L_365:
        /*0204*/ 	.word	0x00000e40


	//   ....[1]....
        /*0208*/ 	.word	0x00000e50


	//   ....[2]....
        /*020c*/ 	.word	0x00000e60


	//   ....[3]....
        /*0210*/ 	.word	0x00000e70


	//   ....[4]....
        /*0214*/ 	.word	0x00000e80


	//   ....[5]....
        /*0218*/ 	.word	0x00000e90


	//   ....[6]....
        /*021c*/ 	.word	0x00000ed0


	//   ....[7]....
        /*0220*/ 	.word	0x00000ef0


	//   ....[8]....
        /*0224*/ 	.word	0x00000f80


	//   ....[9]....
        /*0228*/ 	.word	0x00000f90


	//   ....[10]....
        /*022c*/ 	.word	0x00000fa0


	//   ....[11]....
        /*0230*/ 	.word	0x00000fb0


	//   ....[12]....
        /*0234*/ 	.word	0x00001020


	//   ....[13]....
        /*0238*/ 	.word	0x00001030


	//   ....[14]....
        /*023c*/ 	.word	0x000024d0


	//   ....[15]....
        /*0240*/ 	.word	0x000060f0


	//   ....[16]....
        /*0244*/ 	.word	0x000061a0


	//   ....[17]....
        /*0248*/ 	.word	0x00006260


	//   ....[18]....
        /*024c*/ 	.word	0x00006290


	//   ....[19]....
        /*0250*/ 	.word	0x000062a0


	//   ....[20]....
        /*0254*/ 	.word	0x000062e0


	//   ....[21]....
        /*0258*/ 	.word	0x000062f0


	//   ....[22]....
        /*025c*/ 	.word	0x00006300


	//   ....[23]....
        /*0260*/ 	.word	0x000080c0


	//   ....[24]....
        /*0264*/ 	.word	0x00008110


	//   ....[25]....
        /*0268*/ 	.word	0x00008160


	//   ....[26]....
        /*026c*/ 	.word	0x000081b0


	//   ....[27]....
        /*0270*/ 	.word	0x00008200


	//   ....[28]....
        /*0274*/ 	.word	0x00008250


	//   ....[29]....
        /*0278*/ 	.word	0x000082a0


	//   ....[30]....
        /*027c*/ 	.word	0x000082f0


	//   ....[31]....
        /*0280*/ 	.word	0x00008390


	//   ....[32]....
        /*0284*/ 	.word	0x00008430


	//   ....[33]....
        /*0288*/ 	.word	0x000084d0


	//   ....[34]....
        /*028c*/ 	.word	0x00008560


	//   ....[35]....
        /*0290*/ 	.word	0x000085b0


	//   ....[36]....
        /*0294*/ 	.word	0x00008600


	//   ....[37]....
        /*0298*/ 	.word	0x000086a0


	//   ....[38]....
        /*029c*/ 	.word	0x00008740


	//   ....[39]....
        /*02a0*/ 	.word	0x000087d0


	//----- nvinfo : EIATTR_SYSCALL_OFFSETS
	.align		4
.L_366:
        /*02a4*/ 	.byte	0x04, 0x46
        /*02a6*/ 	.short	(.L_368 - .L_367)


	//   ....[0]....
.L_367:
        /*02a8*/ 	.word	0x00000320


	//----- nvinfo : EIATTR_EXIT_INSTR_OFFSETS
	.align		4
.L_368:
        /*02ac*/ 	.byte	0x04, 0x1c
        /*02ae*/ 	.short	(.L_370 - .L_369)


	//   ....[0]....
.L_369:
        /*02b0*/ 	.word	0x00000480


	//   ....[1]....
        /*02b4*/ 	.word	0x00000e10


	//   ....[2]....
        /*02b8*/ 	.word	0x00007c50


	//   ....[3]....
        /*02bc*/ 	.word	0x00007cf0


	//   ....[4]....
        /*02c0*/ 	.word	0x00007d30


	//   ....[5]....
        /*02c4*/ 	.word	0x00008060


	//----- nvinfo : EIATTR_MAX_THREADS
	.align		4
.L_370:
        /*02c8*/ 	.byte	0x04, 0x05
        /*02ca*/ 	.short	(.L_372 - .L_371)
.L_371:
        /*02cc*/ 	.word	0x00000080
        /*02d0*/ 	.word	0x00000001
        /*02d4*/ 	.word	0x00000001


	//----- nvinfo : EIATTR_CRS_STACK_SIZE
	.align		4
.L_372:
        /*02d8*/ 	.byte	0x04, 0x1e
        /*02da*/ 	.short	(.L_374 - .L_373)
.L_373:
        /*02dc*/ 	.word	0x00000000


	//----- nvinfo : EIATTR_CBANK_PARAM_SIZE
	.align		4
.L_374:
        /*02e0*/ 	.byte	0x03, 0x19
        /*02e2*/ 	.short	0x00e0


	//----- nvinfo : EIATTR_PARAM_CBANK
	.align		4
        /*02e4*/ 	.byte	0x04, 0x0a
        /*02e6*/ 	.short	(.L_376 - .L_375)
	.align		4
.L_375:
        /*02e8*/ 	.word	index@(.nv.constant0._Z29attention_kernel_batched_implI15AttentionKernelIN7cutlass6half_tENS1_4arch4Sm80ELb1ELi32ELi128ELi128ELb0ELb0E18DefaultToBatchHookEEvNT_6ParamsE)
        /*02ec*/ 	.short	0x0210
        /*02ee*/ 	.short	0x00e0


	//----- nvinfo : EIATTR_SW_WAR
	.align		4
.L_376:
        /*02f0*/ 	.byte	0x04, 0x36
        /*02f2*/ 	.short	(.L_378 - .L_377)
.L_377:
        /*02f4*/ 	.word	0x00000008
.L_378:


//--------------------- .nv.callgraph             --------------------------
	.section	.nv.callgraph,"",@"SHT_CUDA_CALLGRAPH"
	.align	4
	.sectionentsize	8
	.align		4
        /*0000*/ 	.word	0x00000000
	.align		4
        /*0004*/ 	.word	0xffffffff
	.align		4
        /*0008*/ 	.word	index@(_Z29attention_kernel_batched_implI15AttentionKernelIN7cutlass6half_tENS1_4arch4Sm80ELb1ELi64ELi64ELi64ELb0ELb0E18DefaultToBatchHookEEvNT_6ParamsE)
	.align		4
        /*000c*/ 	.word	index@(__assertfail)
	.align		4
        /*0010*/ 	.word	index@(_Z29attention_kernel_batched_implI15AttentionKernelIN7cutlass6half_tENS1_4arch4Sm80ELb1ELi32ELi128ELi65536ELb0ELb0E18DefaultToBatchHookEEvNT_6ParamsE)
	.align		4
        /*0014*/ 	.word	index@(__assertfail)
	.align		4
        /*0018*/ 	.word	index@(_Z29attention_kernel_batched_implI15AttentionKernelIN7cutlass6half_tENS1_4arch4Sm80ELb1ELi32ELi128ELi128ELb0ELb0E18DefaultToBatchHookEEvNT_6ParamsE)
	.align		4
        /*001c*/ 	.word	index@(__assertfail)
	.align		4
        /*0020*/ 	.word	0x00000000
	.align		4
        /*0024*/ 	.word	0xfffffffe
	.align		4
        /*0028*/ 	.word	0x00000000
	.align		4
        /*002c*/ 	.word	0xfffffffd
	.align		4
        /*0030*/ 	.word	0x00000000
	.align		4
        /*0034*/ 	.word	0xfffffffc


//--------------------- .nv.constant4             --------------------------
	.section	.nv.constant4,"a",@progbits
	.align	8
	.align		8
.nv.constant4:
        /*0000*/ 	.dword	precalc_xorwow_matrix
	.align		8
        /*0008*/ 	.dword	precalc_xorwow_offset_matrix
	.align		8
        /*0010*/ 	.dword	mrg32k3aM1
	.align		8
        /*0018*/ 	.dword	mrg32k3aM2
	.align		8
        /*0020*/ 	.dword	mrg32k3aM1SubSeq
	.align		8
        /*0028*/ 	.dword	mrg32k3aM2SubSeq
	.align		8
        /*0030*/ 	.dword	mrg32k3aM1Seq
	.align		8
        /*0038*/ 	.dword	mrg32k3aM2Seq
	.align		8
        /*0040*/ 	.dword	__unnamed_1
	.align		8
        /*0048*/ 	.dword	__unnamed_2
	.align		8
        /*0050*/ 	.dword	__unnamed_3
	.align		8
        /*0058*/ 	.dword	_ZN30_INTERNAL_27754365_4_k_cu_main4cuda3std3__45__cpo5beginE
	.align		8
        /*0060*/ 	.dword	_ZN30_INTERNAL_27754365_4_k_cu_main4cuda3std3__45__cpo3endE
	.align		8
        /*0068*/ 	.dword	_ZN30_INTERNAL_27754365_4_k_cu_main4cuda3std3__45__cpo6cbeginE
	.align		8
        /*0070*/ 	.dword	_ZN30_INTERNAL_27754365_4_k_cu_main4cuda3std3__45__cpo4cendE
	.align		8
        /*0078*/ 	.dword	_ZN30_INTERNAL_27754365_4_k_cu_main4cuda3std3__432_GLOBAL__N__27754365_4_k_cu_main6ignoreE
	.align		8
        /*0080*/ 	.dword	_ZN30_INTERNAL_27754365_4_k_cu_main4cuda3std3__419piecewise_constructE
	.align		8
        /*0088*/ 	.dword	_ZN30_INTERNAL_27754365_4_k_cu_main4cuda3std3__48in_placeE
	.align		8
        /*0090*/ 	.dword	_ZN30_INTERNAL_27754365_4_k_cu_main4cuda3std6ranges3__45__cpo4swapE
	.align		8
        /*0098*/ 	.dword	_ZN30_INTERNAL_27754365_4_k_cu_main4cuda3std6ranges3__45__cpo9iter_moveE
	.align		8
        /*00a0*/ 	.dword	_ZN30_INTERNAL_27754365_4_k_cu_main4cute7productE
	.align		8
        /*00a8*/ 	.dword	_ZN30_INTERNAL_27754365_4_k_cu_main4cute1_E
	.align		8
        /*00b0*/ 	.dword	$str$16
	.align		8
        /*00b8*/ 	.dword	$str$17
	.align		8
        /*00c0*/ 	.dword	__assertfail


//--------------------- .nv.constant3             --------------------------
	.section	.nv.constant3,"a",@progbits
	.align	8
.nv.constant3:
	.type		__cr_lgamma_table,@object
	.size		__cr_lgamma_table,(.L_8 - __cr_lgamma_table)
__cr_lgamma_table:
        /*0000*/ 	.byte	0x00, 0x00, 0x00, 0x00, 0x00, 0x00, 0x00, 0x00, 0x00, 0x00, 0x00, 0x00, 0x00, 0x00, 0x00, 0x00
        /*0010*/ 	.byte	0xef, 0x39, 0xfa, 0xfe, 0x42, 0x2e, 0xe6, 0x3f, 0x02, 0x20, 0x2a, 0xfa, 0x0b, 0xab, 0xfc, 0x3f
        /*0020*/ 	.byte	0xf9, 0x2c, 0x92, 0x7c, 0xa7, 0x6c, 0x09, 0x40, 0xc9, 0x79, 0x44, 0x3c, 0x64, 0x26, 0x13, 0x40
        /*0030*/ 	.byte	0xca, 0x01, 0xcf, 0x3a, 0x27, 0x51, 0x1a, 0x40, 0x30, 0xcc, 0x2d, 0xf3, 0xe1, 0x0c, 0x21, 0x40
        /*0040*/ 	.byte	0x0d, 0xb7, 0xfc, 0x82, 0x8e, 0x35, 0x25, 0x40
.L_8:


//--------------------- .text._ZN7cutlass9reference6device6kernel11GemmComplexIfNS_6layout8RowMajorENS_6half_tES5_S6_S5_ffS6_NS_16NumericConverterIS6_fLNS_15FloatRoundStyleE2EEENS_12multiply_addIfffEELi4ELi16EEEvNS_4gemm9GemmCoordET5_NS_9TensorRefIT_T0_EENS_16ComplexTransformENSF_IT1_T2_EESJ_SE_NSF_IT3_T4_EENSF_IT7_SO_EET6_illll --------------------------
	.section	.text._ZN7cutlass9reference6device6kernel11GemmComplexIfNS_6layout8RowMajorENS_6half_tES5_S6_S5_ffS6_NS_16NumericConverterIS6_fLNS_15FloatRoundStyleE2EEENS_12multiply_addIfffEELi4ELi16EEEvNS_4gemm9GemmCoordET5_NS_9TensorRefIT_T0_EENS_16ComplexTransformENSF_IT1_T2_EESJ_SE_NSF_IT3_T4_EENSF_IT7_SO_EET6_illll,"ax",@progbits
	.align	128
        .global         _ZN7cutlass9reference6device6kernel11GemmComplexIfNS_6layout8RowMajorENS_6half_tES5_S6_S5_ffS6_NS_16NumericConverterIS6_fLNS_15FloatRoundStyleE2EEENS_12multiply_addIfffEELi4ELi16EEEvNS_4gemm9GemmCoordET5_NS_9TensorRefIT_T0_EENS_16ComplexTransformENSF_IT1_T2_EESJ_SE_NSF_IT3_T4_EENSF_IT7_SO_EET6_illll
        .type           _ZN7cutlass9reference6device6kernel11GemmComplexIfNS_6layout8RowMajorENS_6half_tES5_S6_S5_ffS6_NS_16NumericConverterIS6_fLNS_15FloatRoundStyleE2EEENS_12multiply_addIfffEELi4ELi16EEEvNS_4gemm9GemmCoordET5_NS_9TensorRefIT_T0_EENS_16ComplexTransformENSF_IT1_T2_EESJ_SE_NSF_IT3_T4_EENSF_IT7_SO_EET6_illll,@function
        .size           _ZN7cutlass9reference6device6kernel11GemmComplexIfNS_6layout8RowMajorENS_6half_tES5_S6_S5_ffS6_NS_16NumericConverterIS6_fLNS_15FloatRoundStyleE2EEENS_12multiply_addIfffEELi4ELi16EEEvNS_4gemm9GemmCoordET5_NS_9TensorRefIT_T0_EENS_16ComplexTransformENSF_IT1_T2_EESJ_SE_NSF_IT3_T4_EENSF_IT7_SO_EET6_illll,(.L_x_616 - _ZN7cutlass9reference6device6kernel11GemmComplexIfNS_6layout8RowMajorENS_6half_tES5_S6_S5_ffS6_NS_16NumericConverterIS6_fLNS_15FloatRoundStyleE2EEENS_12multiply_addIfffEELi4ELi16EEEvNS_4gemm9GemmCoordET5_NS_9TensorRefIT_T0_EENS_16ComplexTransformENSF_IT1_T2_EESJ_SE_NSF_IT3_T4_EENSF_IT7_SO_EET6_illll)
        .other          _ZN7cutlass9reference6device6kernel11GemmComplexIfNS_6layout8RowMajorENS_6half_tES5_S6_S5_ffS6_NS_16NumericConverterIS6_fLNS_15FloatRoundStyleE2EEENS_12multiply_addIfffEELi4ELi16EEEvNS_4gemm9GemmCoordET5_NS_9TensorRefIT_T0_EENS_16ComplexTransformENSF_IT1_T2_EESJ_SE_NSF_IT3_T4_EENSF_IT7_SO_EET6_illll,@"STO_CUDA_ENTRY STV_DEFAULT"
_ZN7cutlass9reference6device6kernel11GemmComplexIfNS_6layout8RowMajorENS_6half_tES5_S6_S5_ffS6_NS_16NumericConverterIS6_fLNS_15FloatRoundStyleE2EEENS_12multiply_addIfffEELi4ELi16EEEvNS_4gemm9GemmCoordET5_NS_9TensorRefIT_T0_EENS_16ComplexTransformENSF_IT1_T2_EESJ_SE_NSF_IT3_T4_EENSF_IT7_SO_EET6_illll:
.text._ZN7cutlass9reference6device6kernel11GemmComplexIfNS_6layout8RowMajorENS_6half_tES5_S6_S5_ffS6_NS_16NumericConverterIS6_fLNS_15FloatRoundStyleE2EEENS_12multiply_addIfffEELi4ELi16EEEvNS_4gemm9GemmCoordET5_NS_9TensorRefIT_T0_EENS_16ComplexTransformENSF_IT1_T2_EESJ_SE_NSF_IT3_T4_EENSF_IT7_SO_EET6_illll:
[----:B------:R-:W-:Y:S08]  /*0000*/  LDC R1, c[0x0][0x28] ;  /* 0x00000a00ff017b82 */ /* 0x000ff00000000800 */
[----:B------:R-:W0:Y:S08]  /*0010*/  S2UR UR20, SR_CTAID.Z ;  /* 0x00000000001479c3 */ /* 0x000e300000002700 */
[----:B------:R-:W0:Y:S02]  /*0020*/  LDC R0, c[0x0][0x274] ;  /* 0x00009d00ff007b82 */ /* 0x000e240000000800 */
[----:B0-----:R-:W-:-:S13]  /*0030*/  ISETP.LE.AND P0, PT, R0, UR20, PT ;  /* 0x0000001400007c0c */ /* 0x001fda000bf03270 */
[----:B------:R-:W-:Y:S05]  /*0040*/  @P0 EXIT ;  /* 0x000000000000094d */ /* 0x000fea0003800000 */
[----:B------:R-:W0:Y:S01]  /*0050*/  S2R R5, SR_TID.X ;  /* 0x0000000000057919 */ /* 0x000e220000002100 */
[----:B------:R-:W0:Y:S01]  /*0060*/  S2UR UR7, SR_CTAID.X ;  /* 0x00000000000779c3 */ /* 0x000e220000002500 */
[----:B------:R-:W-:Y:S01]  /*0070*/  USHF.R.S32.HI UR6, URZ, 0x1f, UR20 ;  /* 0x0000001f3f067899 */ /* 0x000fe20008011414 */
[----:B------:R-:W-:Y:S01]  /*0080*/  LOP3.LUT R75, R75, 0xfffffffb, RZ, 0xc0, !PT ;  /* 0xfffffffb4b4b7812 */ /* 0x000fe200078ec0ff */
[----:B------:R-:W1:Y:S01]  /*0090*/  S2R R3, SR_CTAID.Y ;  /* 0x0000000000037919 */ /* 0x000e620000002600 */
[----:B------:R-:W-:Y:S01]  /*00a0*/  ULDC.64 UR4, c[0x0][0x290] ;  /* 0x0000a40000047ab9 */ /* 0x000fe20000000a00 */
[----:B------:R-:W-:Y:S01]  /*00b0*/  ULDC.64 UR10, c[0x0][0x280] ;  /* 0x0000a000000a7ab9 */ /* 0x000fe20000000a00 */
[----:B------:R-:W-:Y:S01]  /*00c0*/  UIMAD UR14, UR6, UR4, URZ ;  /* 0x00000004060e72a4 */ /* 0x000fe2000f8e023f */
[----:B------:R-:W1:Y:S01]  /*00d0*/  S2R R4, SR_TID.Y ;  /* 0x0000000000047919 */ /* 0x000e620000002200 */
[----:B------:R-:W0:Y:S01]  /*00e0*/  LDC R0, c[0x0][RZ] ;  /* 0x00000000ff007b82 */ /* 0x000e220000000800 */
[----:B------:R-:W-:Y:S01]  /*00f0*/  UIMAD.WIDE.U32 UR16, UR20, UR4, URZ ;  /* 0x00000004141072a5 */ /* 0x000fe2000f8e003f */
[----:B------:R-:W-:Y:S01]  /*0100*/  LOP3.LUT R77, R77, 0xfffffffb, RZ, 0xc0, !PT ;  /* 0xfffffffb4d4d7812 */ /* 0x000fe200078ec0ff */
[----:B------:R-:W-:-:S02]  /*0110*/  UIMAD UR14, UR20, UR5, UR14 ;  /* 0x00000005140e72a4 */ /* 0x000fc4000f8e020e */
[----:B------:R-:W-:Y:S01]  /*0120*/  UIMAD.WIDE.U32 UR18, UR20, UR10, URZ ;  /* 0x0000000a141272a5 */ /* 0x000fe2000f8e003f */
[----:B------:R-:W-:Y:S01]  /*0130*/  ULDC.64 UR4, c[0x0][0x288] ;  /* 0x0000a20000047ab9 */ /* 0x000fe20000000a00 */
[----:B------:R-:W-:Y:S01]  /*0140*/  UIMAD UR10, UR6, UR10, URZ ;  /* 0x0000000a060a72a4 */ /* 0x000fe2000f8e023f */
[----:B------:R-:W-:Y:S01]  /*0150*/  IMAD.U32 R117, RZ, RZ, UR17 ;  /* 0x00000011ff757e24 */ /* 0x000fe2000f8e00ff */
[----:B------:R-:W-:Y:S01]  /*0160*/  UIMAD UR21, UR6, UR4, URZ ;  /* 0x00000004061572a4 */ /* 0x000fe2000f8e023f */
[----:B------:R-:W-:Y:S01]  /*0170*/  IMAD.U32 R116, RZ, RZ, UR16 ;  /* 0x00000010ff747e24 */ /* 0x000fe2000f8e00ff */
[----:B------:R-:W-:Y:S02]  /*0180*/  UIMAD.WIDE.U32 UR22, UR20, UR4, URZ ;  /* 0x00000004141672a5 */ /* 0x000fe4000f8e003f */
[----:B------:R-:W-:Y:S02]  /*0190*/  UIMAD UR21, UR20, UR5, UR21 ;  /* 0x00000005141572a4 */ /* 0x000fe4000f8e0215 */
[----:B------:R-:W-:Y:S01]  /*01a0*/  UIADD3 UR14, UR17, UR14, URZ ;  /* 0x0000000e110e7290 */ /* 0x000fe2000fffe03f */
[----:B------:R-:W-:Y:S01]  /*01b0*/  ULDC.64 UR4, c[0x0][0x278] ;  /* 0x00009e0000047ab9 */ /* 0x000fe20000000a00 */
[----:B------:R-:W-:-:S02]  /*01c0*/  UIMAD UR11, UR20, UR11, UR10 ;  /* 0x0000000b140b72a4 */ /* 0x000fc4000f8e020a */
[----:B------:R-:W-:Y:S02]  /*01d0*/  UIMAD UR10, UR6, UR4, URZ ;  /* 0x00000004060a72a4 */ /* 0x000fe4000f8e023f */
[----:B------:R-:W-:Y:S01]  /*01e0*/  IMAD.U32 R117, RZ, RZ, UR14 ;  /* 0x0000000eff757e24 */ /* 0x000fe2000f8e00ff */
[----:B------:R-:W-:Y:S01]  /*01f0*/  UIMAD.WIDE.U32 UR12, UR20, UR4, URZ ;  /* 0x00000004140c72a5 */ /* 0x000fe2000f8e003f */
[----:B0-----:R-:W-:Y:S01]  /*0200*/  IMAD R0, R0, UR7, R5 ;  /* 0x0000000700007c24 */ /* 0x001fe2000f8e0205 */
[----:B------:R-:W-:Y:S01]  /*0210*/  ULDC UR7, c[0x0][0x4] ;  /* 0x0000010000077ab9 */ /* 0x000fe20000000800 */
[----:B------:R-:W-:Y:S02]  /*0220*/  UIMAD UR10, UR20, UR5, UR10 ;  /* 0x00000005140a72a4 */ /* 0x000fe4000f8e020a */
[----:B------:R-:W-:Y:S01]  /*0230*/  IMAD.SHL.U32 R175, R0, 0x4, RZ ;  /* 0x0000000400af7824 */ /* 0x000fe200078e00ff */
[----:B------:R-:W-:Y:S01]  /*0240*/  ULDC.64 UR8, c[0x0][0x260] ;  /* 0x0000980000087ab9 */ /* 0x000fe20000000a00 */
[----:B------:R-:W-:Y:S01]  /*0250*/  ULDC.64 UR4, c[0x0][0x238] ;  /* 0x00008e0000047ab9 */ /* 0x000fe20000000a00 */
[----:B-1----:R-:W-:Y:S01]  /*0260*/  IMAD R4, R3, UR7, R4 ;  /* 0x0000000703047c24 */ /* 0x002fe2000f8e0204 */
[----:B------:R-:W-:Y:S01]  /*0270*/  ULDC.64 UR6, c[0x0][0x268] ;  /* 0x00009a0000067ab9 */ /* 0x000fe20000000a00 */
[C---:B------:R-:W-:Y:S01]  /*0280*/  VIADD R173, R175.reuse, 0x1 ;  /* 0x00000001afad7836 */ /* 0x040fe20000000000 */
[----:B------:R-:W-:Y:S01]  /*0290*/  SHF.R.S32.HI R18, RZ, 0x1f, R175 ;  /* 0x0000001fff127819 */ /* 0x000fe200000114af */
[----:B------:R-:W-:Y:S01]  /*02a0*/  VIADD R171, R175, 0x2 ;  /* 0x00000002afab7836 */ /* 0x000fe20000000000 */
[----:B------:R-:W-:Y:S01]  /*02b0*/  ULEA UR15, UP1, UR16, UR8, 0x1 ;  /* 0x00000008100f7291 */ /* 0x000fe2000f82083f */
[----:B------:R-:W-:Y:S01]  /*02c0*/  IMAD.SHL.U32 R4, R4, 0x10, RZ ;  /* 0x0000001004047824 */ /* 0x000fe200078e00ff */
[----:B------:R-:W-:Y:S01]  /*02d0*/  SHF.R.S32.HI R8, RZ, 0x1f, R173 ;  /* 0x0000001fff087819 */ /* 0x000fe200000114ad */
[----:B------:R-:W-:Y:S01]  /*02e0*/  IMAD R0, R18, UR6, RZ ;  /* 0x0000000612007c24 */ /* 0x000fe2000f8e02ff */
[----:B------:R-:W-:Y:S01]  /*02f0*/  SHF.R.S32.HI R6, RZ, 0x1f, R171 ;  /* 0x0000001fff067819 */ /* 0x000fe200000114ab */
[----:B------:R-:W-:Y:S01]  /*0300*/  ULEA UR17, UP0, UR18, UR4, 0x1 ;  /* 0x0000000412117291 */ /* 0x000fe2000f80083f */
[----:B------:R-:W-:Y:S01]  /*0310*/  IMAD.WIDE.U32 R118, R171, UR6, R116 ;  /* 0x00000006ab767c25 */ /* 0x000fe2000f8e0074 */
[----:B------:R-:W-:Y:S01]  /*0320*/  UIADD3 UR11, UR19, UR11, URZ ;  /* 0x0000000b130b7290 */ /* 0x000fe2000fffe03f */
[----:B------:R-:W-:Y:S01]  /*0330*/  SHF.R.S32.HI R5, RZ, 0x1f, R4 ;  /* 0x0000001fff057819 */ /* 0x000fe20000011404 */
[----:B------:R-:W-:Y:S01]  /*0340*/  ULEA.HI.X UR14, UR16, UR9, UR14, 0x1, UP1 ;  /* 0x00000009100e7291 */ /* 0x000fe200088f0c0e */
[----:B------:R-:W-:Y:S01]  /*0350*/  IMAD R2, R8, UR6, RZ ;  /* 0x0000000608027c24 */ /* 0x000fe2000f8e02ff */
[----:B------:R-:W-:Y:S01]  /*0360*/  ULEA.HI.X UR16, UR18, UR5, UR11, 0x1, UP0 ;  /* 0x0000000512107291 */ /* 0x000fe200080f0c0b */
[----:B------:R-:W-:Y:S01]  /*0370*/  IMAD R99, R175, UR7, R0 ;  /* 0x00000007af637c24 */ /* 0x000fe2000f8e0200 */
[----:B------:R-:W-:Y:S01]  /*0380*/  UIADD3 UR10, UR13, UR10, URZ ;  /* 0x0000000a0d0a7290 */ /* 0x000fe2000fffe03f */
[C---:B------:R-:W-:Y:S01]  /*0390*/  IMAD R15, R173.reuse, UR7, R2 ;  /* 0x00000007ad0f7c24 */ /* 0x040fe2000f8e0202 */
[----:B------:R-:W-:Y:S01]  /*03a0*/  ULDC.64 UR4, c[0x0][0x220] ;  /* 0x0000880000047ab9 */ /* 0x000fe20000000a00 */
[----:B------:R-:W-:Y:S01]  /*03b0*/  IMAD.WIDE.U32 R120, R173, UR6, R116 ;  /* 0x00000006ad787c25 */ /* 0x000fe2000f8e0074 */
[----:B------:R-:W-:Y:S01]  /*03c0*/  IADD3 R118, P0, P6, R118, 0xf, R4 ;  /* 0x0000000f76767810 */ /* 0x000fe20007e1e004 */
[----:B------:R-:W-:-:S02]  /*03d0*/  ULEA UR19, UP0, UR12, UR4, 0x2 ;  /* 0x000000040c137291 */ /* 0x000fc4000f80103f */
[----:B------:R-:W-:Y:S01]  /*03e0*/  IMAD R0, R6, UR6, RZ ;  /* 0x0000000606007c24 */ /* 0x000fe2000f8e02ff */
[----:B------:R-:W-:Y:S01]  /*03f0*/  IADD3 R120, P2, P1, R120, 0xf, R4 ;  /* 0x0000000f78787810 */ /* 0x000fe2000795e004 */
[----:B------:R-:W-:Y:S01]  /*0400*/  IMAD.IADD R9, R15, 0x1, R121 ;  /* 0x000000010f097824 */ /* 0x000fe200078e0279 */
[----:B------:R-:W-:Y:S01]  /*0410*/  P2R R2, PR, RZ, 0x1 ;  /* 0x00000001ff027803 */ /* 0x000fe20000000000 */
[----:B------:R-:W-:Y:S01]  /*0420*/  IMAD R101, R171, UR7, R0 ;  /* 0x00000007ab657c24 */ /* 0x000fe2000f8e0200 */
[----:B------:R-:W-:Y:S01]  /*0430*/  ULEA.HI.X UR18, UR12, UR5, UR10, 0x2, UP0 ;  /* 0x000000050c127291 */ /* 0x000fe200080f140a */
[----:B------:R-:W-:Y:S01]  /*0440*/  VIADD R169, R175, 0x3 ;  /* 0x00000003afa97836 */ /* 0x000fe20000000000 */
[----:B------:R-:W-:Y:S01]  /*0450*/  IADD3.X R121, R9, RZ, R5, P2, P1 ;  /* 0x000000ff09797210 */ /* 0x000fe200017e2405 */
[----:B------:R-:W-:Y:S01]  /*0460*/  IMAD.IADD R3, R101, 0x1, R119 ;  /* 0x0000000165037824 */ /* 0x000fe200078e0277 */
[----:B------:R-:W-:Y:S01]  /*0470*/  ULDC.64 UR10, c[0x0][0x210] ;  /* 0x00008400000a7ab9 */ /* 0x000fe20000000a00 */
[----:B------:R-:W-:Y:S01]  /*0480*/  ISETP.NE.AND P2, PT, R2, RZ, PT ;  /* 0x000000ff0200720c */ /* 0x000fe20003f45270 */
[C---:B------:R-:W-:Y:S01]  /*0490*/  VIADD R25, R4.reuse, 0x2 ;  /* 0x0000000204197836 */ /* 0x040fe20000000000 */
[C---:B------:R-:W-:Y:S01]  /*04a0*/  ISETP.GE.AND P0, PT, R175.reuse, UR10, PT ;  /* 0x0000000aaf007c0c */ /* 0x040fe2000bf06270 */
[----:B------:R-:W-:Y:S01]  /*04b0*/  IMAD.WIDE.U32 R122, R175, UR6, R116 ;  /* 0x00000006af7a7c25 */ /* 0x000fe2000f8e0074 */
[----:B------:R-:W-:Y:S01]  /*04c0*/  SHF.R.S32.HI R0, RZ, 0x1f, R169 ;  /* 0x0000001fff007819 */ /* 0x000fe200000114a9 */
[----:B------:R-:W-:Y:S01]  /*04d0*/  ULDC.64 UR4, c[0x0][0x258] ;  /* 0x0000960000047ab9 */ /* 0x000fe20000000a00 */
[----:B------:R-:W-:Y:S01]  /*04e0*/  IADD3.X R119, R3, RZ, R5, P2, P6 ;  /* 0x000000ff03777210 */ /* 0x000fe200017ec405 */
[----:B------:R-:W-:Y:S01]  /*04f0*/  VIADD R24, R4, 0x3 ;  /* 0x0000000304187836 */ /* 0x000fe20000000000 */
[----:B------:R-:W-:Y:S01]  /*0500*/  ISETP.LT.AND P6, PT, R25, UR11, !P0 ;  /* 0x0000000b19007c0c */ /* 0x000fe2000c7c1270 */
[----:B------:R-:W-:Y:S01]  /*0510*/  IMAD R10, R0, UR6, RZ ;  /* 0x00000006000a7c24 */ /* 0x000fe2000f8e02ff */
[----:B------:R-:W-:Y:S01]  /*0520*/  IADD3 R122, P4, P3, R122, 0xf, R4 ;  /* 0x0000000f7a7a7810 */ /* 0x000fe20007b9e004 */
[----:B------:R-:W-:Y:S01]  /*0530*/  IMAD.IADD R11, R99, 0x1, R123 ;  /* 0x00000001630b7824 */ /* 0x000fe200078e027b */
[----:B------:R-:W-:Y:S01]  /*0540*/  ISETP.LT.AND P2, PT, R24, UR11, !P0 ;  /* 0x0000000b18007c0c */ /* 0x000fe2000c741270 */
[C---:B------:R-:W-:Y:S01]  /*0550*/  IMAD R13, R169.reuse, UR7, R10 ;  /* 0x00000007a90d7c24 */ /* 0x040fe2000f8e020a */
[----:B------:R-:W-:Y:S01]  /*0560*/  ISETP.LT.AND P1, PT, R4, UR11, !P0 ;  /* 0x0000000b04007c0c */ /* 0x000fe2000c721270 */
[----:B------:R-:W-:Y:S01]  /*0570*/  IMAD.WIDE.U32 R116, R169, UR6, R116 ;  /* 0x00000006a9747c25 */ /* 0x000fe2000f8e0074 */
[----:B------:R-:W-:Y:S01]  /*0580*/  IADD3.X R123, R11, RZ, R5, P4, P3 ;  /* 0x000000ff0b7b7210 */ /* 0x000fe200027e6405 */
[----:B------:R-:W-:Y:S01]  /*0590*/  ULDC.64 UR8, c[0x0][0x228] ;  /* 0x00008a0000087ab9 */ /* 0x000fe20000000a00 */
[----:B------:R-:W-:Y:S01]  /*05a0*/  UIADD3 UR21, UR23, UR21, URZ ;  /* 0x0000001517157290 */ /* 0x000fe2000fffe03f */
[----:B------:R-:W-:Y:S01]  /*05b0*/  IMAD.IADD R7, R13, 0x1, R117 ;  /* 0x000000010d077824 */ /* 0x000fe200078e0275 */
[--C-:B------:R-:W-:Y:S01]  /*05c0*/  IADD3 R116, P4, P3, R116, 0xf, R4.reuse ;  /* 0x0000000f74747810 */ /* 0x100fe20007b9e004 */
[C---:B------:R-:W-:Y:S01]  /*05d0*/  VIADD R23, R4.reuse, 0x4 ;  /* 0x0000000404177836 */ /* 0x040fe20000000000 */
[----:B------:R-:W-:Y:S01]  /*05e0*/  @P6 LOP3.LUT R75, R75, 0x4, RZ, 0xfc, !PT ;  /* 0x000000044b4b6812 */ /* 0x000fe200078efcff */
[C---:B------:R-:W-:Y:S01]  /*05f0*/  VIADD R22, R4.reuse, 0x5 ;  /* 0x0000000504167836 */ /* 0x040fe20000000000 */
[--C-:B------:R-:W-:Y:S01]  /*0600*/  IADD3.X R117, R7, RZ, R5.reuse, P4, P3 ;  /* 0x000000ff07757210 */ /* 0x100fe200027e6405 */
[C---:B------:R-:W-:Y:S01]  /*0610*/  VIADD R21, R4.reuse, 0x6 ;  /* 0x0000000604157836 */ /* 0x040fe20000000000 */
[----:B------:R-:W-:Y:S01]  /*0620*/  ISETP.LT.AND P4, PT, R23, UR11, !P0 ;  /* 0x0000000b17007c0c */ /* 0x000fe2000c781270 */
[C---:B------:R-:W-:Y:S01]  /*0630*/  VIADD R20, R4.reuse, 0x7 ;  /* 0x0000000704147836 */ /* 0x040fe20000000000 */
[----:B------:R-:W-:Y:S01]  /*0640*/  LOP3.LUT R75, R75, 0xffffffbf, RZ, 0xc0, !PT ;  /* 0xffffffbf4b4b7812 */ /* 0x000fe200078ec0ff */
[----:B------:R-:W-:Y:S01]  /*0650*/  VIADD R19, R4, 0x8 ;  /* 0x0000000804137836 */ /* 0x000fe20000000000 */
[----:B------:R-:W-:Y:S01]  /*0660*/  ISETP.LT.AND P3, PT, R22, UR11, !P0 ;  /* 0x0000000b16007c0c */ /* 0x000fe2000c761270 */
[C---:B------:R-:W-:Y:S01]  /*0670*/  VIADD R16, R4.reuse, 0xa ;  /* 0x0000000a04107836 */ /* 0x040fe20000000000 */
[----:B------:R-:W-:Y:S01]  /*0680*/  @P2 LOP3.LUT R75, R75, 0x40, RZ, 0xfc, !PT ;  /* 0x000000404b4b2812 */ /* 0x000fe200078efcff */
[C---:B------:R-:W-:Y:S01]  /*0690*/  VIADD R17, R4.reuse, 0x9 ;  /* 0x0000000904117836 */ /* 0x040fe20000000000 */
[----:B------:R-:W-:Y:S01]  /*06a0*/  ISETP.LT.AND P2, PT, R21, UR11, !P0 ;  /* 0x0000000b15007c0c */ /* 0x000fe2000c741270 */
[C---:B------:R-:W-:Y:S01]  /*06b0*/  VIADD R14, R4.reuse, 0xb ;  /* 0x0000000b040e7836 */ /* 0x040fe20000000000 */
[----:B------:R-:W-:Y:S01]  /*06c0*/  LOP3.LUT R75, R75, 0xfffffbff, RZ, 0xc0, !PT ;  /* 0xfffffbff4b4b7812 */ /* 0x000fe200078ec0ff */
[C---:B------:R-:W-:Y:S01]  /*06d0*/  VIADD R12, R4.reuse, 0xc ;  /* 0x0000000c040c7836 */ /* 0x040fe20000000000 */
[----:B------:R-:W-:Y:S01]  /*06e0*/  ULDC.64 UR12, c[0x0][0x250] ;  /* 0x00009400000c7ab9 */ /* 0x000fe20000000a00 */
[C---:B------:R-:W-:Y:S01]  /*06f0*/  VIADD R11, R4.reuse, 0xd ;  /* 0x0000000d040b7836 */ /* 0x040fe20000000000 */
[----:B------:R-:W-:Y:S01]  /*0700*/  @P4 LOP3.LUT R75, R75, 0x400, RZ, 0xfc, !PT ;  /* 0x000004004b4b4812 */ /* 0x000fe200078efcff */
[----:B------:R-:W-:Y:S01]  /*0710*/  VIADD R10, R4, 0xe ;  /* 0x0000000e040a7836 */ /* 0x000fe20000000000 */
[----:B------:R-:W-:Y:S01]  /*0720*/  ISETP.LT.AND P4, PT, R20, UR11, !P0 ;  /* 0x0000000b14007c0c */ /* 0x000fe2000c781270 */
[C---:B------:R-:W-:Y:S01]  /*0730*/  VIADD R9, R4.reuse, 0xf ;  /* 0x0000000f04097836 */ /* 0x040fe20000000000 */
[----:B------:R-:W-:Y:S01]  /*0740*/  LOP3.LUT R75, R75, 0xffffbfff, RZ, 0xc0, !PT ;  /* 0xffffbfff4b4b7812 */ /* 0x000fe200078ec0ff */
[----:B------:R-:W-:Y:S01]  /*0750*/  VIADD R2, R4, 0x1 ;  /* 0x0000000104027836 */ /* 0x000fe20000000000 */
[----:B------:R-:W-:Y:S01]  /*0760*/  UISETP.NE.U32.AND UP1, UPT, UR12, URZ, UPT ;  /* 0x0000003f0c00728c */ /* 0x000fe2000bf25070 */
[--C-:B------:R-:W-:Y:S01]  /*0770*/  IMAD.WIDE.U32 R134, R169, UR6, R4.reuse ;  /* 0x00000006a9867c25 */ /* 0x100fe2000f8e0004 */
[----:B------:R-:W-:Y:S01]  /*0780*/  @P3 LOP3.LUT R75, R75, 0x4000, RZ, 0xfc, !PT ;  /* 0x000040004b4b3812 */ /* 0x000fe200078efcff */
[----:B------:R-:W-:Y:S01]  /*0790*/  ULEA UR24, UP0, UR22, UR12, 0x1 ;  /* 0x0000000c16187291 */ /* 0x000fe2000f80083f */
[----:B------:R-:W-:Y:S01]  /*07a0*/  ISETP.LT.AND P3, PT, R19, UR11, !P0 ;  /* 0x0000000b13007c0c */ /* 0x000fe2000c761270 */
[--C-:B------:R-:W-:Y:S01]  /*07b0*/  IMAD.WIDE.U32 R156, R169, UR4, R4.reuse ;  /* 0x00000004a99c7c25 */ /* 0x100fe2000f8e0004 */
[----:B------:R-:W-:Y:S01]  /*07c0*/  LOP3.LUT R75, R75, 0xfffbffff, RZ, 0xc0, !PT ;  /* 0xfffbffff4b4b7812 */ /* 0x000fe200078ec0ff */
[----:B------:R-:W-:Y:S01]  /*07d0*/  UISETP.NE.AND.EX UP1, UPT, UR13, URZ, UPT, UP1 ;  /* 0x0000003f0d00728c */ /* 0x000fe2000bf25310 */
[----:B------:R-:W-:Y:S01]  /*07e0*/  ISETP.LT.AND P5, PT, R2, UR11, !P0 ;  /* 0x0000000b02007c0c */ /* 0x000fe2000c7a1270 */
[--C-:B------:R-:W-:Y:S01]  /*07f0*/  IMAD.WIDE.U32 R144, R175, UR4, R4.reuse ;  /* 0x00000004af907c25 */ /* 0x100fe2000f8e0004 */
[----:B------:R-:W-:Y:S01]  /*0800*/  @P2 LOP3.LUT R75, R75, 0x40000, RZ, 0xfc, !PT ;  /* 0x000400004b4b2812 */ /* 0x000fe200078efcff */
[----:B------:R-:W-:Y:S01]  /*0810*/  USEL UR7, UR24, URZ, UP1 ;  /* 0x0000003f18077287 */ /* 0x000fe20008800000 */
[----:B------:R-:W-:Y:S01]  /*0820*/  ISETP.LT.AND P2, PT, R17, UR11, !P0 ;  /* 0x0000000b11007c0c */ /* 0x000fe2000c741270 */
[----:B------:R-:W-:Y:S01]  /*0830*/  IMAD.WIDE.U32 R140, R173, UR4, R4 ;  /* 0x00000004ad8c7c25 */ /* 0x000fe2000f8e0004 */
[----:B------:R-:W-:Y:S01]  /*0840*/  LOP3.LUT R75, R75, 0xffbfffff, RZ, 0xc0, !PT ;  /* 0xffbfffff4b4b7812 */ /* 0x000fe200078ec0ff */
[----:B------:R-:W-:Y:S01]  /*0850*/  USEL UR12, UR24, UR12, UP1 ;  /* 0x0000000c180c7287 */ /* 0x000fe20008800000 */
[----:B------:R-:W-:Y:S01]  /*0860*/  SHF.R.S32.HI R3, RZ, 0x1f, R2 ;  /* 0x0000001fff037819 */ /* 0x000fe20000011402 */
[----:B------:R-:W-:Y:S01]  /*0870*/  IMAD.WIDE.U32 R136, R171, UR4, R4 ;  /* 0x00000004ab887c25 */ /* 0x000fe2000f8e0004 */
[----:B------:R-:W-:-:S02]  /*0880*/  @P4 LOP3.LUT R75, R75, 0x400000, RZ, 0xfc, !PT ;  /* 0x004000004b4b4812 */ /* 0x000fc400078efcff */
[----:B------:R-:W-:Y:S01]  /*0890*/  ISETP.LT.AND P4, PT, R16, UR11, !P0 ;  /* 0x0000000b10007c0c */ /* 0x000fe2000c781270 */
[----:B------:R-:W-:Y:S01]  /*08a0*/  IMAD.WIDE.U32 R132, R175, UR6, R2 ;  /* 0x00000006af847c25 */ /* 0x000fe2000f8e0002 */
[----:B------:R-:W-:-:S03]  /*08b0*/  LOP3.LUT R75, R75, 0xfbffffff, RZ, 0xc0, !PT ;  /* 0xfbffffff4b4b7812 */ /* 0x000fc600078ec0ff */
[--C-:B------:R-:W-:Y:S01]  /*08c0*/  IMAD.WIDE.U32 R130, R173, UR6, R2.reuse ;  /* 0x00000006ad827c25 */ /* 0x100fe2000f8e0002 */
[----:B------:R-:W-:Y:S02]  /*08d0*/  @P3 LOP3.LUT R75, R75, 0x4000000, RZ, 0xfc, !PT ;  /* 0x040000004b4b3812 */ /* 0x000fe400078efcff */
[----:B------:R-:W-:Y:S01]  /*08e0*/  ISETP.LT.AND P3, PT, R14, UR11, !P0 ;  /* 0x0000000b0e007c0c */ /* 0x000fe2000c761270 */
[----:B------:R-:W-:Y:S01]  /*08f0*/  IMAD.WIDE.U32 R128, R171, UR6, R2 ;  /* 0x00000006ab807c25 */ /* 0x000fe2000f8e0002 */
[----:B------:R-:W-:-:S03]  /*0900*/  LOP3.LUT R75, R75, 0xbfffffff, RZ, 0xc0, !PT ;  /* 0xbfffffff4b4b7812 */ /* 0x000fc600078ec0ff */
[----:B------:R-:W-:Y:S01]  /*0910*/  @P4 LOP3.LUT R77, R77, 0x4, RZ, 0xfc, !PT ;  /* 0x000000044d4d4812 */ /* 0x000fe200078efcff */
[--C-:B------:R-:W-:Y:S01]  /*0920*/  IMAD.WIDE.U32 R126, R169, UR6, R2.reuse ;  /* 0x00000006a97e7c25 */ /* 0x100fe2000f8e0002 */
[----:B------:R-:W-:Y:S02]  /*0930*/  @P2 LOP3.LUT R75, R75, 0x40000000, RZ, 0xfc, !PT ;  /* 0x400000004b4b2812 */ /* 0x000fe400078efcff */
[----:B------:R-:W-:Y:S01]  /*0940*/  ISETP.LT.AND P2, PT, R12, UR11, !P0 ;  /* 0x0000000b0c007c0c */ /* 0x000fe2000c741270 */
[--C-:B------:R-:W-:Y:S01]  /*0950*/  IMAD.WIDE.U32 R154, R175, UR4, R2.reuse ;  /* 0x00000004af9a7c25 */ /* 0x100fe2000f8e0002 */
[----:B------:R-:W-:Y:S02]  /*0960*/  LOP3.LUT R77, R77, 0xffffffbf, RZ, 0xc0, !PT ;  /* 0xffffffbf4d4d7812 */ /* 0x000fe400078ec0ff */
[----:B------:R-:W-:Y:S01]  /*0970*/  ISETP.LT.AND P4, PT, R11, UR11, !P0 ;  /* 0x0000000b0b007c0c */ /* 0x000fe2000c781270 */
[----:B------:R-:W-:Y:S01]  /*0980*/  IMAD.WIDE.U32 R152, R173, UR4, R2 ;  /* 0x00000004ad987c25 */ /* 0x000fe2000f8e0002 */
[----:B------:R-:W-:-:S02]  /*0990*/  @P3 LOP3.LUT R77, R77, 0x40, RZ, 0xfc, !PT ;  /* 0x000000404d4d3812 */ /* 0x000fc400078efcff */
[----:B------:R-:W-:Y:S01]  /*09a0*/  ISETP.LT.AND P3, PT, R10, UR11, !P0 ;  /* 0x0000000b0a007c0c */ /* 0x000fe2000c761270 */
[--C-:B------:R-:W-:Y:S01]  /*09b0*/  IMAD.WIDE.U32 R150, R171, UR4, R2.reuse ;  /* 0x00000004ab967c25 */ /* 0x100fe2000f8e0002 */
[----:B------:R-:W-:Y:S02]  /*09c0*/  LOP3.LUT R77, R77, 0xfffffbff, RZ, 0xc0, !PT ;  /* 0xfffffbff4d4d7812 */ /* 0x000fe400078ec0ff */
[----:B------:R-:W-:Y:S01]  /*09d0*/  LOP3.LUT R75, R75, 0xfffffff7, RZ, 0xc0, !PT ;  /* 0xfffffff74b4b7812 */ /* 0x000fe200078ec0ff */
[----:B------:R-:W-:Y:S01]  /*09e0*/  IMAD.WIDE.U32 R166, R169, UR4, R2 ;  /* 0x00000004a9a67c25 */ /* 0x000fe2000f8e0002 */
[----:B------:R-:W-:Y:S02]  /*09f0*/  @P2 LOP3.LUT R77, R77, 0x400, RZ, 0xfc, !PT ;  /* 0x000004004d4d2812 */ /* 0x000fe400078efcff */
[----:B------:R-:W-:Y:S01]  /*0a00*/  ISETP.LT.AND P2, PT, R9, UR11, !P0 ;  /* 0x0000000b09007c0c */ /* 0x000fe2000c741270 */
[----:B------:R-:W-:Y:S01]  /*0a10*/  IMAD.WIDE.U32 R148, R175, UR6, R4 ;  /* 0x00000006af947c25 */ /* 0x000fe2000f8e0004 */
[----:B------:R-:W-:-:S02]  /*0a20*/  LOP3.LUT R77, R77, 0xffffbfff, RZ, 0xc0, !PT ;  /* 0xffffbfff4d4d7812 */ /* 0x000fc400078ec0ff */
[C---:B------:R-:W-:Y:S01]  /*0a30*/  ISETP.GE.AND P0, PT, R173.reuse, UR10, PT ;  /* 0x0000000aad007c0c */ /* 0x040fe2000bf06270 */
[--C-:B------:R-:W-:Y:S01]  /*0a40*/  IMAD.WIDE.U32 R142, R173, UR6, R4.reuse ;  /* 0x00000006ad8e7c25 */ /* 0x100fe2000f8e0004 */
[----:B------:R-:W-:Y:S02]  /*0a50*/  @P4 LOP3.LUT R77, R77, 0x4000, RZ, 0xfc, !PT ;  /* 0x000040004d4d4812 */ /* 0x000fe400078efcff */
[----:B------:R-:W-:Y:S01]  /*0a60*/  ISETP.LT.AND P4, PT, R23, UR11, !P0 ;  /* 0x0000000b17007c0c */ /* 0x000fe2000c781270 */
[----:B------:R-:W-:Y:S01]  /*0a70*/  IMAD.WIDE.U32 R138, R171, UR6, R4 ;  /* 0x00000006ab8a7c25 */ /* 0x000fe2000f8e0004 */
[----:B------:R-:W-:Y:S02]  /*0a80*/  LOP3.LUT R77, R77, 0xfffbffff, RZ, 0xc0, !PT ;  /* 0xfffbffff4d4d7812 */ /* 0x000fe400078ec0ff */
[----:B------:R-:W-:Y:S01]  /*0a90*/  ISETP.LT.AND P6, PT, R2, UR11, !P0 ;  /* 0x0000000b02007c0c */ /* 0x000fe2000c7c1270 */
[----:B------:R-:W-:Y:S01]  /*0aa0*/  IMAD.IADD R95, R149, 0x1, R99 ;  /* 0x00000001955f7824 */ /* 0x000fe200078e0263 */
[----:B------:R-:W-:Y:S01]  /*0ab0*/  @P3 LOP3.LUT R77, R77, 0x40000, RZ, 0xfc, !PT ;  /* 0x000400004d4d3812 */ /* 0x000fe200078efcff */
[----:B------:R-:W-:Y:S01]  /*0ac0*/  IMAD.IADD R97, R139, 0x1, R101 ;  /* 0x000000018b617824 */ /* 0x000fe200078e0265 */
[----:B------:R-:W-:Y:S01]  /*0ad0*/  ISETP.LT.AND P3, PT, R25, UR11, !P0 ;  /* 0x0000000b19007c0c */ /* 0x000fe2000c761270 */
[----:B------:R-:W-:Y:S01]  /*0ae0*/  IMAD.IADD R96, R143, 0x1, R15 ;  /* 0x000000018f607824 */ /* 0x000fe200078e020f */
[----:B------:R-:W-:Y:S01]  /*0af0*/  LOP3.LUT R77, R77, 0xffbfffff, RZ, 0xc0, !PT ;  /* 0xffbfffff4d4d7812 */ /* 0x000fe200078ec0ff */
[----:B------:R-:W-:-:S02]  /*0b00*/  IMAD.IADD R98, R135, 0x1, R13 ;  /* 0x0000000187627824 */ /* 0x000fc400078e020d */
[----:B------:R-:W-:Y:S01]  /*0b10*/  IMAD.IADD R99, R99, 0x1, R133 ;  /* 0x0000000163637824 */ /* 0x000fe200078e0285 */
[----:B------:R-:W-:Y:S01]  /*0b20*/  @P2 LOP3.LUT R77, R77, 0x400000, RZ, 0xfc, !PT ;  /* 0x004000004d4d2812 */ /* 0x000fe200078efcff */
[----:B------:R-:W-:Y:S01]  /*0b30*/  IMAD.IADD R100, R15, 0x1, R131 ;  /* 0x000000010f647824 */ /* 0x000fe200078e0283 */
[----:B------:R-:W-:Y:S01]  /*0b40*/  ISETP.LT.AND P2, PT, R24, UR11, !P0 ;  /* 0x0000000b18007c0c */ /* 0x000fe2000c741270 */
[----:B------:R-:W-:Y:S01]  /*0b50*/  IMAD.IADD R101, R101, 0x1, R129 ;  /* 0x0000000165657824 */ /* 0x000fe200078e0281 */
[----:B------:R-:W-:Y:S01]  /*0b60*/  LOP3.LUT R77, R77, 0xfffffff7, RZ, 0xc0, !PT ;  /* 0xfffffff74d4d7812 */ /* 0x000fe200078ec0ff */
[----:B------:R-:W-:Y:S02]  /*0b70*/  IMAD.IADD R102, R13, 0x1, R127 ;  /* 0x000000010d667824 */ /* 0x000fe400078e027f */
[----:B------:R-:W-:Y:S01]  /*0b80*/  @P3 LOP3.LUT R75, R75, 0x8, RZ, 0xfc, !PT ;  /* 0x000000084b4b3812 */ /* 0x000fe200078efcff */
[----:B------:R-:W-:Y:S01]  /*0b90*/  IMAD.U32 R112, RZ, RZ, UR7 ;  /* 0x00000007ff707e24 */ /* 0x000fe2000f8e00ff */
[----:B------:R-:W-:Y:S01]  /*0ba0*/  ISETP.LT.AND P3, PT, R22, UR11, !P0 ;  /* 0x0000000b16007c0c */ /* 0x000fe2000c761270 */
[----:B------:R-:W-:Y:S01]  /*0bb0*/  IMAD.U32 R114, RZ, RZ, UR12 ;  /* 0x0000000cff727e24 */ /* 0x000fe2000f8e00ff */
[----:B------:R-:W-:Y:S01]  /*0bc0*/  LOP3.LUT R75, R75, 0xffffff7f, RZ, 0xc0, !PT ;  /* 0xffffff7f4b4b7812 */ /* 0x000fe200078ec0ff */
[----:B------:R-:W-:Y:S01]  /*0bd0*/  UMOV UR12, URZ ;  /* 0x0000003f000c7c82 */ /* 0x000fe20008000000 */
[----:B------:R-:W-:-:S02]  /*0be0*/  ULDC.64 UR6, c[0x0][0x208] ;  /* 0x0000820000067ab9 */ /* 0x000fc40000000a00 */
[----:B------:R-:W-:Y:S02]  /*0bf0*/  @P2 LOP3.LUT R75, R75, 0x80, RZ, 0xfc, !PT ;  /* 0x000000804b4b2812 */ /* 0x000fe400078efcff */
[----:B------:R-:W-:Y:S02]  /*0c00*/  ISETP.LT.AND P2, PT, R21, UR11, !P0 ;  /* 0x0000000b15007c0c */ /* 0x000fe4000c741270 */
[----:B------:R-:W-:-:S04]  /*0c10*/  LOP3.LUT R75, R75, 0xfffff7ff, RZ, 0xc0, !PT ;  /* 0xfffff7ff4b4b7812 */ /* 0x000fc800078ec0ff */
        /* <DEDUP_REMOVED lines=14> */
[----:B------:R-:W-:-:S03]  /*0d00*/  LOP3.LUT R75, R75, 0x7fffffff, RZ, 0xc0, !PT ;  /* 0x7fffffff4b4b7812 */ /* 0x000fc600078ec0ff */
[----:B------:R-:W-:Y:S02]  /*0d10*/  @P4 LOP3.LUT R77, R77, 0x8, RZ, 0xfc, !PT ;  /* 0x000000084d4d4812 */ /* 0x000fe400078efcff */
[----:B------:R-:W-:Y:S02]  /*0d20*/  @P2 LOP3.LUT R75, R75, 0x80000000, RZ, 0xfc, !PT ;  /* 0x800000004b4b2812 */ /* 0x000fe400078efcff */
[----:B------:R-:W-:Y:S02]  /*0d30*/  ISETP.LT.AND P2, PT, R12, UR11, !P0 ;  /* 0x0000000b0c007c0c */ /* 0x000fe4000c741270 */
[----:B------:R-:W-:Y:S02]  /*0d40*/  LOP3.LUT R77, R77, 0xffffff7f, RZ, 0xc0, !PT ;  /* 0xffffff7f4d4d7812 */ /* 0x000fe400078ec0ff */
[----:B------:R-:W-:Y:S02]  /*0d50*/  ISETP.LT.AND P4, PT, R11, UR11, !P0 ;  /* 0x0000000b0b007c0c */ /* 0x000fe4000c781270 */
[----:B------:R-:W-:-:S02]  /*0d60*/  @P3 LOP3.LUT R77, R77, 0x80, RZ, 0xfc, !PT ;  /* 0x000000804d4d3812 */ /* 0x000fc400078efcff */
[----:B------:R-:W-:Y:S02]  /*0d70*/  ISETP.LT.AND P3, PT, R10, UR11, !P0 ;  /* 0x0000000b0a007c0c */ /* 0x000fe4000c761270 */
[----:B------:R-:W-:Y:S02]  /*0d80*/  LOP3.LUT R77, R77, 0xfffff7ff, RZ, 0xc0, !PT ;  /* 0xfffff7ff4d4d7812 */ /* 0x000fe400078ec0ff */
[----:B------:R-:W-:Y:S02]  /*0d90*/  LOP3.LUT R75, R75, 0xfffffffe, RZ, 0xc0, !PT ;  /* 0xfffffffe4b4b7812 */ /* 0x000fe400078ec0ff */
[----:B------:R-:W-:Y:S02]  /*0da0*/  @P2 LOP3.LUT R77, R77, 0x800, RZ, 0xfc, !PT ;  /* 0x000008004d4d2812 */ /* 0x000fe400078efcff */
[----:B------:R-:W-:Y:S02]  /*0db0*/  ISETP.LT.AND P2, PT, R4, UR11, !P0 ;  /* 0x0000000b04007c0c */ /* 0x000fe4000c741270 */
[----:B------:R-:W-:-:S04]  /*0dc0*/  LOP3.LUT R77, R77, 0xffff7fff, RZ, 0xc0, !PT ;  /* 0xffff7fff4d4d7812 */ /* 0x000fc800078ec0ff */
[----:B------:R-:W-:Y:S02]  /*0dd0*/  @P4 LOP3.LUT R77, R77, 0x8000, RZ, 0xfc, !PT ;  /* 0x000080004d4d4812 */ /* 0x000fe400078efcff */
[----:B------:R-:W-:Y:S02]  /*0de0*/  ISETP.LT.AND P4, PT, R9, UR11, !P0 ;  /* 0x0000000b09007c0c */ /* 0x000fe4000c781270 */
[----:B------:R-:W-:Y:S02]  /*0df0*/  LOP3.LUT R77, R77, 0xfff7ffff, RZ, 0xc0, !PT ;  /* 0xfff7ffff4d4d7812 */ /* 0x000fe400078ec0ff */
[----:B------:R-:W-:Y:S02]  /*0e00*/  ISETP.GE.AND P0, PT, R171, UR10, PT ;  /* 0x0000000aab007c0c */ /* 0x000fe4000bf06270 */
[----:B------:R-:W-:Y:S02]  /*0e10*/  @P3 LOP3.LUT R77, R77, 0x80000, RZ, 0xfc, !PT ;  /* 0x000800004d4d3812 */ /* 0x000fe400078efcff */
[----:B------:R-:W-:-:S02]  /*0e20*/  ISETP.LT.AND P3, PT, R2, UR11, !P0 ;  /* 0x0000000b02007c0c */ /* 0x000fc4000c761270 */
[----:B------:R-:W-:-:S04]  /*0e30*/  LOP3.LUT R77, R77, 0xff7fffff, RZ, 0xc0, !PT ;  /* 0xff7fffff4d4d7812 */ /* 0x000fc800078ec0ff */
[----:B------:R-:W-:Y:S02]  /*0e40*/  @P4 LOP3.LUT R77, R77, 0x800000, RZ, 0xfc, !PT ;  /* 0x008000004d4d4812 */ /* 0x000fe400078efcff */
[----:B------:R-:W-:Y:S02]  /*0e50*/  ISETP.LT.AND P4, PT, R25, UR11, !P0 ;  /* 0x0000000b19007c0c */ /* 0x000fe4000c781270 */
[----:B------:R-:W-:-:S03]  /*0e60*/  LOP3.LUT R77, R77, 0xfffffffe, RZ, 0xc0, !PT ;  /* 0xfffffffe4d4d7812 */ /* 0x000fc600078ec0ff */
        /* <DEDUP_REMOVED lines=38> */
[----:B------:R-:W-:Y:S02]  /*10d0*/  ISETP.LT.AND P0, PT, R9, UR11, !P0 ;  /* 0x0000000b09007c0c */ /* 0x000fe4000c701270 */
[----:B------:R-:W-:-:S04]  /*10e0*/  LOP3.LUT R77, R77, 0xffefffff, RZ, 0xc0, !PT ;  /* 0xffefffff4d4d7812 */ /* 0x000fc800078ec0ff */
[----:B------:R-:W-:Y:S02]  /*10f0*/  @P4 LOP3.LUT R77, R77, 0x100000, RZ, 0xfc, !PT ;  /* 0x001000004d4d4812 */ /* 0x000fe400078efcff */
[----:B------:R-:W-:Y:S01]  /*1100*/  ISETP.GE.AND P4, PT, R169, UR10, PT ;  /* 0x0000000aa9007c0c */ /* 0x000fe2000bf86270 */
[----:B------:R-:W0:Y:S01]  /*1110*/  S2UR UR10, SR_CTAID.Y ;  /* 0x00000000000a79c3 */ /* 0x000e220000002600 */
[----:B------:R-:W-:-:S04]  /*1120*/  LOP3.LUT R77, R77, 0xfeffffff, RZ, 0xc0, !PT ;  /* 0xfeffffff4d4d7812 */ /* 0x000fc800078ec0ff */
[----:B------:R-:W-:Y:S02]  /*1130*/  @P0 LOP3.LUT R77, R77, 0x1000000, RZ, 0xfc, !PT ;  /* 0x010000004d4d0812 */ /* 0x000fe400078efcff */
[----:B------:R-:W-:Y:S02]  /*1140*/  ISETP.LT.AND P0, PT, R25, UR11, !P4 ;  /* 0x0000000b19007c0c */ /* 0x000fe4000e701270 */
[----:B------:R-:W-:-:S11]  /*1150*/  LOP3.LUT R77, R77, 0xfffffffd, RZ, 0xc0, !PT ;  /* 0xfffffffd4d4d7812 */ /* 0x000fd600078ec0ff */
        /* <DEDUP_REMOVED lines=22> */
[----:B------:R-:W-:Y:S01]  /*12c0*/  ISETP.LT.AND P0, PT, R16, UR11, !P4 ;  /* 0x0000000b10007c0c */ /* 0x000fe2000e701270 */
[C---:B------:R-:W-:Y:S01]  /*12d0*/  IMAD R16, R8.reuse, UR4, RZ ;  /* 0x0000000408107c24 */ /* 0x040fe2000f8e02ff */
[----:B------:R-:W-:Y:S01]  /*12e0*/  LOP3.LUT R77, R77, 0xffffffdf, RZ, 0xc0, !PT ;  /* 0xffffffdf4d4d7812 */ /* 0x000fe200078ec0ff */
[----:B------:R-:W-:-:S04]  /*12f0*/  IMAD R8, R8, UR8, RZ ;  /* 0x0000000808087c24 */ /* 0x000fc8000f8e02ff */
[----:B------:R-:W-:-:S06]  /*1300*/  IMAD R5, R173, UR9, R8 ;  /* 0x00000009ad057c24 */ /* 0x000fcc000f8e0208 */
[----:B------:R-:W-:Y:S02]  /*1310*/  @P0 LOP3.LUT R77, R77, 0x20, RZ, 0xfc, !PT ;  /* 0x000000204d4d0812 */ /* 0x000fe400078efcff */
[----:B------:R-:W-:Y:S01]  /*1320*/  ISETP.LT.AND P0, PT, R14, UR11, !P4 ;  /* 0x0000000b0e007c0c */ /* 0x000fe2000e701270 */
[----:B------:R-:W-:Y:S01]  /*1330*/  IMAD R14, R6, UR4, RZ ;  /* 0x00000004060e7c24 */ /* 0x000fe2000f8e02ff */
[----:B------:R-:W-:-:S03]  /*1340*/  LOP3.LUT R77, R77, 0xfffffdff, RZ, 0xc0, !PT ;  /* 0xfffffdff4d4d7812 */ /* 0x000fc600078ec0ff */
[----:B------:R-:W-:-:S04]  /*1350*/  IMAD R109, R171, UR5, R14 ;  /* 0x00000005ab6d7c24 */ /* 0x000fc8000f8e020e */
[----:B------:R-:W-:Y:S02]  /*1360*/  IMAD.IADD R105, R137, 0x1, R109 ;  /* 0x0000000189697824 */ /* 0x000fe400078e026d */
[----:B------:R-:W-:Y:S02]  /*1370*/  IMAD.IADD R109, R109, 0x1, R151 ;  /* 0x000000016d6d7824 */ /* 0x000fe400078e0297 */
[----:B------:R-:W-:Y:S02]  /*1380*/  @P0 LOP3.LUT R77, R77, 0x200, RZ, 0xfc, !PT ;  /* 0x000002004d4d0812 */ /* 0x000fe400078efcff */
[----:B------:R-:W-:Y:S01]  /*1390*/  ISETP.LT.AND P0, PT, R12, UR11, !P4 ;  /* 0x0000000b0c007c0c */ /* 0x000fe2000e701270 */
[C---:B------:R-:W-:Y:S01]  /*13a0*/  IMAD R12, R0.reuse, UR4, RZ ;  /* 0x00000004000c7c24 */ /* 0x040fe2000f8e02ff */
[----:B------:R-:W-:Y:S01]  /*13b0*/  LOP3.LUT R77, R77, 0xffffdfff, RZ, 0xc0, !PT ;  /* 0xffffdfff4d4d7812 */ /* 0x000fe200078ec0ff */
[----:B------:R-:W-:Y:S01]  /*13c0*/  IMAD R0, R0, UR8, RZ ;  /* 0x0000000800007c24 */ /* 0x000fe2000f8e02ff */
[----:B------:R-:W-:Y:S01]  /*13d0*/  SHF.L.U64.HI R105, R136, 0x1, R105 ;  /* 0x0000000188697819 */ /* 0x000fe20000010269 */
[C---:B------:R-:W-:Y:S01]  /*13e0*/  IMAD R7, R169.reuse, UR5, R12 ;  /* 0x00000005a9077c24 */ /* 0x040fe2000f8e020c */
[----:B------:R-:W-:Y:S01]  /*13f0*/  SHF.L.U64.HI R109, R150, 0x1, R109 ;  /* 0x00000001966d7819 */ /* 0x000fe2000001026d */
[----:B------:R-:W-:-:S02]  /*1400*/  IMAD R3, R169, UR9, R0 ;  /* 0x00000009a9037c24 */ /* 0x000fc4000f8e0200 */
[----:B------:R-:W-:-:S04]  /*1410*/  IMAD.WIDE.U32 R168, R169, UR8, RZ ;  /* 0x00000008a9a87c25 */ /* 0x000fc8000f8e00ff */
[----:B------:R-:W-:Y:S01]  /*1420*/  @P0 LOP3.LUT R77, R77, 0x2000, RZ, 0xfc, !PT ;  /* 0x000020004d4d0812 */ /* 0x000fe200078efcff */
[----:B------:R-:W-:Y:S01]  /*1430*/  IMAD.IADD R94, R169, 0x1, R3 ;  /* 0x00000001a95e7824 */ /* 0x000fe200078e0203 */
[----:B------:R-:W-:Y:S01]  /*1440*/  ISETP.LT.AND P0, PT, R11, UR11, !P4 ;  /* 0x0000000b0b007c0c */ /* 0x000fe2000e701270 */
[----:B------:R-:W-:Y:S01]  /*1450*/  IMAD R11, R173, UR5, R16 ;  /* 0x00000005ad0b7c24 */ /* 0x000fe2000f8e0210 */
[----:B------:R-:W-:Y:S01]  /*1460*/  LOP3.LUT R77, R77, 0xfffdffff, RZ, 0xc0, !PT ;  /* 0xfffdffff4d4d7812 */ /* 0x000fe200078ec0ff */
[----:B------:R-:W-:-:S04]  /*1470*/  IMAD.WIDE.U32 R172, R173, UR8, RZ ;  /* 0x00000008adac7c25 */ /* 0x000fc8000f8e00ff */
[----:B------:R-:W-:Y:S02]  /*1480*/  IMAD.IADD R3, R141, 0x1, R11 ;  /* 0x000000018d037824 */ /* 0x000fe400078e020b */
[----:B------:R-:W-:Y:S02]  /*1490*/  IMAD.IADD R92, R173, 0x1, R5 ;  /* 0x00000001ad5c7824 */ /* 0x000fe400078e0205 */
[----:B------:R-:W-:Y:S01]  /*14a0*/  IMAD.IADD R5, R11, 0x1, R153 ;  /* 0x000000010b057824 */ /* 0x000fe200078e0299 */
[----:B------:R-:W-:Y:S01]  /*14b0*/  SHF.L.U64.HI R104, R140, 0x1, R3 ;  /* 0x000000018c687819 */ /* 0x000fe20000010203 */
[----:B------:R-:W-:Y:S01]  /*14c0*/  IMAD.IADD R3, R7, 0x1, R167 ;  /* 0x0000000107037824 */ /* 0x000fe200078e02a7 */
[----:B------:R-:W-:Y:S02]  /*14d0*/  @P0 LOP3.LUT R77, R77, 0x20000, RZ, 0xfc, !PT ;  /* 0x000200004d4d0812 */ /* 0x000fe400078efcff */
[----:B------:R-:W-:Y:S01]  /*14e0*/  ISETP.LT.AND P0, PT, R10, UR11, !P4 ;  /* 0x0000000b0a007c0c */ /* 0x000fe2000e701270 */
[C---:B------:R-:W-:Y:S01]  /*14f0*/  IMAD R10, R18.reuse, UR8, RZ ;  /* 0x00000008120a7c24 */ /* 0x040fe2000f8e02ff */
[----:B------:R-:W-:Y:S01]  /*1500*/  LOP3.LUT R77, R77, 0xffdfffff, RZ, 0xc0, !PT ;  /* 0xffdfffff4d4d7812 */ /* 0x000fe200078ec0ff */
[----:B------:R-:W-:Y:S01]  /*1510*/  IMAD R18, R18, UR4, RZ ;  /* 0x0000000412127c24 */ /* 0x000fe2000f8e02ff */
[----:B------:R-:W-:Y:S01]  /*1520*/  USHF.L.U64.HI UR4, UR22, 0x1, UR21 ;  /* 0x0000000116047899 */ /* 0x000fe20008010215 */
[C---:B------:R-:W-:Y:S01]  /*1530*/  IMAD R91, R175.reuse, UR9, R10 ;  /* 0x00000009af5b7c24 */ /* 0x040fe2000f8e020a */
[----:B------:R-:W-:Y:S01]  /*1540*/  SHF.L.U64.HI R108, R152, 0x1, R5 ;  /* 0x00000001986c7819 */ /* 0x000fe20000010205 */
[C---:B------:R-:W-:Y:S01]  /*1550*/  IMAD R107, R175.reuse, UR5, R18 ;  /* 0x00000005af6b7c24 */ /* 0x040fe2000f8e0212 */
[----:B------:R-:W-:Y:S01]  /*1560*/  UIADD3.X UR4, UR4, UR13, URZ, UP0, !UPT ;  /* 0x0000000d04047290 */ /* 0x000fe200087fe43f */
[----:B------:R-:W-:Y:S01]  /*1570*/  IMAD.WIDE.U32 R174, R175, UR8, RZ ;  /* 0x00000008afae7c25 */ /* 0x000fe2000f8e00ff */
[----:B------:R-:W-:-:S02]  /*1580*/  SHF.L.U64.HI R110, R166, 0x1, R3 ;  /* 0x00000001a66e7819 */ /* 0x000fc40000010203 */
[----:B------:R-:W-:Y:S01]  /*1590*/  USEL UR5, UR4, UR13, UP1 ;  /* 0x0000000d04057287 */ /* 0x000fe20008800000 */
[----:B------:R-:W-:Y:S01]  /*15a0*/  @P0 LOP3.LUT R77, R77, 0x200000, RZ, 0xfc, !PT ;  /* 0x002000004d4d0812 */ /* 0x000fe200078efcff */
[----:B------:R-:W-:Y:S01]  /*15b0*/  USEL UR4, UR4, URZ, UP1 ;  /* 0x0000003f04047287 */ /* 0x000fe20008800000 */
[----:B------:R-:W-:Y:S01]  /*15c0*/  ISETP.LT.AND P0, PT, R9, UR11, !P4 ;  /* 0x0000000b09007c0c */ /* 0x000fe2000e701270 */
[----:B------:R-:W-:Y:S01]  /*15d0*/  IMAD.IADD R103, R145, 0x1, R107 ;  /* 0x0000000191677824 */ /* 0x000fe200078e026b */
[----:B------:R-:W-:Y:S01]  /*15e0*/  LOP3.LUT R77, R77, 0xfdffffff, RZ, 0xc0, !PT ;  /* 0xfdffffff4d4d7812 */ /* 0x000fe200078ec0ff */
[----:B------:R-:W-:Y:S01]  /*15f0*/  IMAD.IADD R9, R157, 0x1, R7 ;  /* 0x000000019d097824 */ /* 0x000fe200078e0207 */
[----:B------:R-:W-:Y:S01]  /*1600*/  UMOV UR13, URZ ;  /* 0x0000003f000d7c82 */ /* 0x000fe20008000000 */
[----:B------:R-:W-:Y:S01]  /*1610*/  IMAD.IADD R107, R107, 0x1, R155 ;  /* 0x000000016b6b7824 */ /* 0x000fe200078e029b */
[----:B------:R-:W-:Y:S01]  /*1620*/  SHF.L.U64.HI R103, R144, 0x1, R103 ;  /* 0x0000000190677819 */ /* 0x000fe20000010267 */
[----:B------:R-:W-:Y:S01]  /*1630*/  IMAD.IADD R91, R175, 0x1, R91 ;  /* 0x00000001af5b7824 */ /* 0x000fe200078e025b */
[----:B------:R-:W-:Y:S01]  /*1640*/  SHF.L.U64.HI R106, R156, 0x1, R9 ;  /* 0x000000019c6a7819 */ /* 0x000fe20000010209 */
[----:B------:R-:W-:Y:S01]  /*1650*/  IMAD.U32 R111, RZ, RZ, UR4 ;  /* 0x00000004ff6f7e24 */ /* 0x000fe2000f8e00ff */
[----:B------:R-:W-:Y:S01]  /*1660*/  SHF.L.U64.HI R107, R154, 0x1, R107 ;  /* 0x000000019a6b7819 */ /* 0x000fe2000001026b */
[----:B------:R-:W-:-:S02]  /*1670*/  IMAD.U32 R113, RZ, RZ, UR5 ;  /* 0x00000005ff717e24 */ /* 0x000fc4000f8e00ff */
[----:B------:R-:W-:Y:S02]  /*1680*/  @P0 LOP3.LUT R77, R77, 0x2000000, RZ, 0xfc, !PT ;  /* 0x020000004d4d0812 */ /* 0x000fe400078efcff */
[----:B------:R-:W-:Y:S01]  /*1690*/  ISETP.LT.AND P0, PT, R2, UR11, !P4 ;  /* 0x0000000b02007c0c */ /* 0x000fe2000e701270 */
[----:B------:R-:W-:Y:S01]  /*16a0*/  IMAD R2, R6, UR8, RZ ;  /* 0x0000000806027c24 */ /* 0x000fe2000f8e02ff */
[----:B------:R-:W-:Y:S01]  /*16b0*/  ISETP.LT.AND P4, PT, R4, UR11, !P4 ;  /* 0x0000000b04007c0c */ /* 0x000fe2000e781270 */
[----:B------:R-:W1:Y:S02]  /*16c0*/  S2UR UR11, SR_CTAID.Y ;  /* 0x00000000000b79c3 */ /* 0x000e640000002600 */
[C---:B------:R-:W-:Y:S02]  /*16d0*/  IMAD R93, R171.reuse, UR9, R2 ;  /* 0x00000009ab5d7c24 */ /* 0x040fe4000f8e0202 */
[----:B------:R-:W-:-:S04]  /*16e0*/  IMAD.WIDE.U32 R170, R171, UR8, RZ ;  /* 0x00000008abaa7c25 */ /* 0x000fc8000f8e00ff */
[----:B------:R-:W-:Y:S02]  /*16f0*/  IMAD.IADD R93, R171, 0x1, R93 ;  /* 0x00000001ab5d7824 */ /* 0x000fe400078e025d */
[----:B0-----:R-:W-:-:S07]  /*1700*/  @P0 LOP3.LUT R75, R75, 0x2, RZ, 0xfc, !PT ;  /* 0x000000024b4b0812 */ /* 0x001fce00078efcff */
.L_x_116:
[----:B------:R-:W0:Y:S01]  /*1710*/  LDC.64 R2, c[0x0][0x290] ;  /* 0x0000a400ff027b82 */ /* 0x000e220000000a00 */
[----:B------:R-:W-:Y:S02]  /*1720*/  ULDC UR4, c[0x0][0x14] ;  /* 0x0000050000047ab9 */ /* 0x000fe40000000800 */
[----:B0-----:R-:W-:-:S04]  /*1730*/  IMAD.WIDE.U32 R4, R2, UR4, RZ ;  /* 0x0000000402047c25 */ /* 0x001fc8000f8e00ff */
[----:B------:R-:W-:Y:S01]  /*1740*/  IMAD R0, R3, UR4, R5 ;  /* 0x0000000403007c24 */ /* 0x000fe2000f8e0205 */
[----:B------:R-:W-:Y:S01]  /*1750*/  ULDC.64 UR4, c[0x0][0x260] ;  /* 0x0000980000047ab9 */ /* 0x000fe20000000a00 */
[----:B------:R-:W-:-:S04]  /*1760*/  IMAD.WIDE.U32 R6, R4, UR13, R122 ;  /* 0x0000000d04067c25 */ /* 0x000fc8000f8e007a */
[----:B------:R-:W-:Y:S01]  /*1770*/  IMAD R0, R0, UR13, RZ ;  /* 0x0000000d00007c24 */ /* 0x000fe2000f8e02ff */
[----:B------:R-:W-:-:S03]  /*1780*/  LEA R164, P0, R6, UR4, 0x1 ;  /* 0x0000000406a47c11 */ /* 0x000fc6000f8008ff */
[----:B------:R-:W-:-:S04]  /*1790*/  IMAD R0, R4, UR12, R0 ;  /* 0x0000000c04007c24 */ /* 0x000fc8000f8e0200 */
[----:B------:R-:W-:-:S05]  /*17a0*/  IMAD.IADD R2, R7, 0x1, R0 ;  /* 0x0000000107027824 */ /* 0x000fca00078e0200 */
[----:B------:R-:W-:Y:S01]  /*17b0*/  LEA.HI.X R165, R6, UR5, R2, 0x1, P0 ;  /* 0x0000000506a57c11 */ /* 0x000fe200080f0c02 */
[----:B------:R-:W-:-:S04]  /*17c0*/  IMAD.WIDE.U32 R6, R4, UR13, R120 ;  /* 0x0000000d04067c25 */ /* 0x000fc8000f8e0078 */
[----:B------:R-:W-:Y:S01]  /*17d0*/  IMAD.IADD R2, R0, 0x1, R7 ;  /* 0x0000000100027824 */ /* 0x000fe200078e0207 */
[----:B------:R-:W-:-:S04]  /*17e0*/  LEA R162, P0, R6, UR4, 0x1 ;  /* 0x0000000406a27c11 */ /* 0x000fc8000f8008ff */
[----:B------:R-:W-:Y:S01]  /*17f0*/  LEA.HI.X R163, R6, UR5, R2, 0x1, P0 ;  /* 0x0000000506a37c11 */ /* 0x000fe200080f0c02 */
[----:B------:R-:W-:-:S04]  /*1800*/  IMAD.WIDE.U32 R6, R4, UR13, R118 ;  /* 0x0000000d04067c25 */ /* 0x000fc8000f8e0076 */
[----:B------:R-:W-:Y:S01]  /*1810*/  IMAD.WIDE.U32 R4, R4, UR13, R116 ;  /* 0x0000000d04047c25 */ /* 0x000fe2000f8e0074 */
[----:B------:R-:W-:Y:S02]  /*1820*/  IADD3 R2, R0, R7, RZ ;  /* 0x0000000700027210 */ /* 0x000fe40007ffe0ff */
[----:B------:R-:W-:Y:S01]  /*1830*/  LEA R160, P0, R6, UR4, 0x1 ;  /* 0x0000000406a07c11 */ /* 0x000fe2000f8008ff */
[----:B------:R-:W-:-:S03]  /*1840*/  IMAD.IADD R0, R0, 0x1, R5 ;  /* 0x0000000100007824 */ /* 0x000fc600078e0205 */
[----:B------:R-:W-:Y:S02]  /*1850*/  LEA.HI.X R161, R6, UR5, R2, 0x1, P0 ;  /* 0x0000000506a17c11 */ /* 0x000fe400080f0c02 */
[C---:B------:R-:W-:Y:S01]  /*1860*/  LEA R158, P0, R4.reuse, UR4, 0x1 ;  /* 0x00000004049e7c11 */ /* 0x040fe2000f8008ff */
[----:B------:R-:W-:Y:S02]  /*1870*/  ULDC UR4, c[0x0][0x270] ;  /* 0x00009c0000047ab9 */ /* 0x000fe40000000800 */
[----:B------:R-:W-:Y:S01]  /*1880*/  MOV R65, UR4 ;  /* 0x0000000400417c02 */ /* 0x000fe20008000f00 */
[----:B------:R-:W-:Y:S01]  /*1890*/  IMAD.U32 R64, RZ, RZ, UR4 ;  /* 0x00000004ff407e24 */ /* 0x000fe2000f8e00ff */
[----:B------:R-:W-:Y:S01]  /*18a0*/  LEA.HI.X R159, R4, UR5, R0, 0x1, P0 ;  /* 0x00000005049f7c11 */ /* 0x000fe200080f0c00 */
[----:B------:R-:W-:Y:S01]  /*18b0*/  IMAD.U32 R62, RZ, RZ, UR4 ;  /* 0x00000004ff3e7e24 */ /* 0x000fe2000f8e00ff */
[----:B------:R-:W0:Y:S01]  /*18c0*/  LDC R0, c[0x0][0x218] ;  /* 0x00008600ff007b82 */ /* 0x000e220000000800 */
[----:B------:R-:W-:Y:S01]  /*18d0*/  MOV R63, UR4 ;  /* 0x00000004003f7c02 */ /* 0x000fe20008000f00 */
[----:B------:R-:W-:Y:S01]  /*18e0*/  IMAD.U32 R60, RZ, RZ, UR4 ;  /* 0x00000004ff3c7e24 */ /* 0x000fe2000f8e00ff */
        /* <DEDUP_REMOVED lines=22> */
[----:B0-----:R-:W-:Y:S01]  /*1a50*/  ISETP.GE.AND P0, PT, R0, 0x1, PT ;  /* 0x000000010000780c */ /* 0x001fe20003f06270 */
        /* <DEDUP_REMOVED lines=33> */
[----:B------:R-:W-:-:S02]  /*1c70*/  MOV R7, UR4 ;  /* 0x0000000400077c02 */ /* 0x000fc40008000f00 */
[----:B------:R-:W-:Y:S02]  /*1c80*/  MOV R5, UR4 ;  /* 0x0000000400057c02 */ /* 0x000fe40008000f00 */
[----:B------:R-:W-:Y:S02]  /*1c90*/  MOV R3, UR4 ;  /* 0x0000000400037c02 */ /* 0x000fe40008000f00 */
[----:B------:R-:W-:Y:S01]  /*1ca0*/  MOV R2, UR4 ;  /* 0x0000000400027c02 */ /* 0x000fe20008000f00 */
[----:B------:R-:W-:Y:S06]  /*1cb0*/  @!P0 BRA `(.L_x_0) ;  /* 0x0000001800dc8947 */ /* 0x000fec0003800000 */
[----:B------:R-:W0:Y:S01]  /*1cc0*/  S2R R0, SR_TID.Y ;  /* 0x0000000000007919 */ /* 0x000e220000002200 */
[----:B------:R-:W2:Y:S01]  /*1cd0*/  LDC R90, c[0x0][0x218] ;  /* 0x00008600ff5a7b82 */ /* 0x000ea20000000800 */
[----:B------:R-:W-:Y:S01]  /*1ce0*/  IMAD.U32 R65, RZ, RZ, UR4 ;  /* 0x00000004ff417e24 */ /* 0x000fe2000f8e00ff */
[----:B------:R-:W-:Y:S01]  /*1cf0*/  MOV R63, UR4 ;  /* 0x00000004003f7c02 */ /* 0x000fe20008000f00 */
[----:B------:R-:W-:Y:S01]  /*1d00*/  IMAD.U32 R64, RZ, RZ, UR4 ;  /* 0x00000004ff407e24 */ /* 0x000fe2000f8e00ff */
[----:B------:R-:W-:Y:S01]  /*1d10*/  MOV R61, UR4 ;  /* 0x00000004003d7c02 */ /* 0x000fe20008000f00 */
[----:B------:R-:W-:Y:S01]  /*1d20*/  IMAD.U32 R62, RZ, RZ, UR4 ;  /* 0x00000004ff3e7e24 */ /* 0x000fe2000f8e00ff */
[----:B------:R-:W-:Y:S01]  /*1d30*/  MOV R59, UR4 ;  /* 0x00000004003b7c02 */ /* 0x000fe20008000f00 */
[----:B------:R-:W-:Y:S01]  /*1d40*/  IMAD.U32 R60, RZ, RZ, UR4 ;  /* 0x00000004ff3c7e24 */ /* 0x000fe2000f8e00ff */
[----:B------:R-:W3:Y:S01]  /*1d50*/  LDC.64 R88, c[0x0][0x240] ;  /* 0x00009000ff587b82 */ /* 0x000ee20000000a00 */
        /* <DEDUP_REMOVED lines=56> */
[----:B------:R-:W-:Y:S01]  /*20e0*/  UMOV UR8, URZ ;  /* 0x0000003f00087c82 */ /* 0x000fe20008000000 */
[----:B------:R-:W-:Y:S01]  /*20f0*/  MOV R2, UR4 ;  /* 0x0000000400027c02 */ /* 0x000fe20008000f00 */
[----:B0123--:R-:W-:-:S06]  /*2100*/  UMOV UR4, UR11 ;  /* 0x0000000b00047c82 */ /* 0x00ffcc0008000000 */
.L_x_1:
[----:B------:R-:W-:Y:S01]  /*2110*/  USHF.R.S32.HI UR5, URZ, 0x1f, UR8 ;  /* 0x0000001f3f057899 */ /* 0x000fe20008011408 */
[----:B------:R-:W-:Y:S01]  /*2120*/  IADD3 R176, P0, R174, UR8, RZ ;  /* 0x00000008aeb07c10 */ /* 0x000fe2000ff1e0ff */
[----:B------:R-:W0:Y:S04]  /*2130*/  LDC R67, c[0x0][0x4] ;  /* 0x00000100ff437b82 */ /* 0x000e280000000800 */
[----:B------:R-:W-:Y:S02]  /*2140*/  IADD3.X R147, R91, UR5, RZ, P0, !PT ;  /* 0x000000055b937c10 */ /* 0x000fe400087fe4ff */
[----:B------:R-:W-:Y:S04]  /*2150*/  IADD3 R146, P0, R172, UR8, RZ ;  /* 0x00000008ac927c10 */ /* 0x000fe8000ff1e0ff */
[----:B------:R-:W-:Y:S02]  /*2160*/  IADD3.X R125, R92, UR5, RZ, P0, !PT ;  /* 0x000000055c7d7c10 */ /* 0x000fe400087fe4ff */
[----:B------:R-:W-:Y:S04]  /*2170*/  IADD3 R124, P0, R170, UR8, RZ ;  /* 0x00000008aa7c7c10 */ /* 0x000fe8000ff1e0ff */
[----:B------:R-:W-:Y:S02]  /*2180*/  IADD3.X R115, R93, UR5, RZ, P0, !PT ;  /* 0x000000055d737c10 */ /* 0x000fe400087fe4ff */
[C---:B------:R-:W-:Y:S04]  /*2190*/  LEA R84, P0, R176.reuse, UR19, 0x2 ;  /* 0x00000013b0547c11 */ /* 0x040fe8000f8010ff */
[----:B------:R-:W-:Y:S02]  /*21a0*/  LEA.HI.X R85, R176, UR18, R147, 0x2, P0 ;  /* 0x00000012b0557c11 */ /* 0x000fe400080f1493 */
[C---:B------:R-:W-:Y:S01]  /*21b0*/  LEA R78, P0, R146.reuse, UR19, 0x2 ;  /* 0x00000013924e7c11 */ /* 0x040fe2000f8010ff */
[----:B0-----:R-:W-:Y:S01]  /*21c0*/  IMAD R66, R67, UR4, R0 ;  /* 0x0000000443427c24 */ /* 0x001fe2000f8e0200 */
[----:B------:R-:W-:Y:S01]  /*21d0*/  UMOV UR4, UR10 ;  /* 0x0000000a00047c82 */ /* 0x000fe20008000000 */
[----:B------:R-:W2:Y:S01]  /*21e0*/  @P1 LDG.E R67, desc[UR6][R84.64] ;  /* 0x0000000654431981 */ /* 0x000ea2000c1e1900 */
[----:B------:R-:W-:Y:S01]  /*21f0*/  LEA.HI.X R79, R146, UR18, R125, 0x2, P0 ;  /* 0x00000012924f7c11 */ /* 0x000fe200080f147d */
[----:B------:R-:W-:Y:S01]  /*2200*/  IMAD R146, R88, UR5, RZ ;  /* 0x0000000558927c24 */ /* 0x000fe2000f8e02ff */
[C---:B------:R-:W-:Y:S01]  /*2210*/  LEA R82, P0, R124.reuse, UR19, 0x2 ;  /* 0x000000137c527c11 */ /* 0x040fe2000f8010ff */
[----:B------:R-:W3:Y:S01]  /*2220*/  @P5 LDG.E R70, desc[UR6][R84.64] ;  /* 0x0000000654465981 */ /* 0x000ee2000c1e1900 */
[----:B------:R-:W-:Y:S01]  /*2230*/  P2R R147, PR, RZ, 0x20 ;  /* 0x00000020ff937803 */ /* 0x000fe20000000000 */
[C---:B------:R-:W-:Y:S01]  /*2240*/  IMAD R146, R89.reuse, UR8, R146 ;  /* 0x0000000859927c24 */ /* 0x040fe2000f8e0292 */
[----:B------:R-:W-:Y:S01]  /*2250*/  LEA.HI.X R83, R124, UR18, R115, 0x2, P0 ;  /* 0x000000127c537c11 */ /* 0x000fe200080f1473 */
[----:B------:R-:W-:Y:S01]  /*2260*/  IMAD R115, R88, UR5, RZ ;  /* 0x0000000558737c24 */ /* 0x000fe2000f8e02ff */
[----:B------:R-:W-:Y:S03]  /*2270*/  SHF.L.U32 R124, R66, 0x4, RZ ;  /* 0x00000004427c7819 */ /* 0x000fe600000006ff */
[----:B------:R-:W-:Y:S01]  /*2280*/  IMAD R115, R89, UR8, R115 ;  /* 0x0000000859737c24 */ /* 0x000fe2000f8e0273 */
[--C-:B------:R-:W-:Y:S03]  /*2290*/  SHF.R.S32.HI R125, RZ, 0x1f, R124.reuse ;  /* 0x0000001fff7d7819 */ /* 0x100fe6000001147c */
[----:B------:R-:W-:Y:S03]  /*22a0*/  IMAD.WIDE.U32 R124, R88, UR8, R124 ;  /* 0x00000008587c7c25 */ /* 0x000fe6000f8e007c */
[C---:B------:R-:W-:Y:S02]  /*22b0*/  LEA R72, P0, R124.reuse, UR17, 0x1 ;  /* 0x000000117c487c11 */ /* 0x040fe4000f8008ff */
[----:B------:R-:W-:Y:S02]  /*22c0*/  IADD3 R115, R125, R115, RZ ;  /* 0x000000737d737210 */ /* 0x000fe40007ffe0ff */
[----:B------:R-:W-:Y:S02]  /*22d0*/  P2R R125, PR, RZ, 0x8 ;  /* 0x00000008ff7d7803 */ /* 0x000fe40000000000 */
[----:B------:R-:W-:Y:S02]  /*22e0*/  LEA.HI.X R73, R124, UR16, R115, 0x1, P0 ;  /* 0x000000107c497c11 */ /* 0x000fe400080f0c73 */
[----:B------:R-:W-:Y:S03]  /*22f0*/  IADD3 R124, P0, R168, UR8, RZ ;  /* 0x00000008a87c7c10 */ /* 0x000fe6000ff1e0ff */
[----:B------:R-:W4:Y:S01]  /*2300*/  @P1 LDG.E.U16 R68, desc[UR6][R72.64] ;  /* 0x0000000648441981 */ /* 0x000f22000c1e1500 */
[----:B------:R-:W-:Y:S02]  /*2310*/  IADD3.X R115, R94, UR5, RZ, P0, !PT ;  /* 0x000000055e737c10 */ /* 0x000fe400087fe4ff */
[C---:B------:R-:W-:Y:S04]  /*2320*/  LEA R80, P0, R124.reuse, UR19, 0x2 ;  /* 0x000000137c507c11 */ /* 0x040fe8000f8010ff */
[----:B------:R-:W-:Y:S02]  /*2330*/  LEA.HI.X R81, R124, UR18, R115, 0x2, P0 ;  /* 0x000000127c517c11 */ /* 0x000fe400080f1473 */
[----:B------:R-:W-:Y:S02]  /*2340*/  P2R R115, PR, RZ, 0x2 ;  /* 0x00000002ff737803 */ /* 0x000fe40000000000 */
[----:B------:R-:W-:Y:S01]  /*2350*/  P2R R124, PR, RZ, 0x4 ;  /* 0x00000004ff7c7803 */ /* 0x000fe20000000000 */
[----:B----4-:R-:W-:Y:S05]  /*2360*/  @P1 HADD2.F32 R68, -RZ, R68.H0_H0 ;  /* 0x20000044ff441230 */ /* 0x010fea0000004100 */
[----:B--2---:R-:W-:Y:S01]  /*2370*/  @P1 FFMA R2, R67, R68, R2 ;  /* 0x0000004443021223 */ /* 0x004fe20000000002 */
[----:B------:R-:W-:Y:S01]  /*2380*/  LOP3.LUT P1, RZ, R75, 0x1, RZ, 0xc0, !PT ;  /* 0x000000014bff7812 */ /* 0x000fe2000782c0ff */
[----:B------:R-:W2:Y:S04]  /*2390*/  @P2 LDG.E.U16 R68, desc[UR6][R72.64] ;  /* 0x0000000648442981 */ /* 0x000ea8000c1e1500 */
[----:B------:R-:W4:Y:S01]  /*23a0*/  @P2 LDG.E R67, desc[UR6][R78.64] ;  /* 0x000000064e432981 */ /* 0x000f22000c1e1900 */
[----:B--2---:R-:W-:Y:S05]  /*23b0*/  @P2 HADD2.F32 R68, -RZ, R68.H0_H0 ;  /* 0x20000044ff442230 */ /* 0x004fea0000004100 */
[----:B----4-:R-:W-:Y:S01]  /*23c0*/  @P2 FFMA R18, R67, R68, R18 ;  /* 0x0000004443122223 */ /* 0x010fe20000000012 */
[----:B------:R-:W-:Y:S01]  /*23d0*/  LOP3.LUT P2, RZ, R75, 0x10, RZ, 0xc0, !PT ;  /* 0x000000104bff7812 */ /* 0x000fe2000784c0ff */
[----:B------:R-:W2:Y:S04]  /*23e0*/  @P3 LDG.E.U16 R68, desc[UR6][R72.64] ;  /* 0x0000000648443981 */ /* 0x000ea8000c1e1500 */
[----:B------:R-:W4:Y:S01]  /*23f0*/  @P3 LDG.E R67, desc[UR6][R82.64] ;  /* 0x0000000652433981 */ /* 0x000f22000c1e1900 */
[----:B--2---:R-:W-:Y:S05]  /*2400*/  @P3 HADD2.F32 R68, -RZ, R68.H0_H0 ;  /* 0x20000044ff443230 */ /* 0x004fea0000004100 */
[----:B----4-:R-:W-:Y:S01]  /*2410*/  @P3 FFMA R34, R67, R68, R34 ;  /* 0x0000004443223223 */ /* 0x010fe20000000022 */
[----:B------:R-:W-:Y:S01]  /*2420*/  LOP3.LUT P3, RZ, R75, 0x4, RZ, 0xc0, !PT ;  /* 0x000000044bff7812 */ /* 0x000fe2000786c0ff */
[----:B------:R-:W2:Y:S01]  /*2430*/  @P4 LDG.E.U16 R68, desc[UR6][R72.64] ;  /* 0x0000000648444981 */ /* 0x000ea2000c1e1500 */
[----:B------:R-:W0:Y:S02]  /*2440*/  LDC R67, c[0x0][0x4] ;  /* 0x00000100ff437b82 */ /* 0x000e240000000800 */
[----:B0-----:R-:W-:Y:S02]  /*2450*/  IMAD R66, R67, UR4, R0 ;  /* 0x0000000443427c24 */ /* 0x001fe4000f8e0200 */
[----:B------:R-:W4:Y:S03]  /*2460*/  @P4 LDG.E R67, desc[UR6][R80.64] ;  /* 0x0000000650434981 */ /* 0x000f26000c1e1900 */
[----:B------:R-:W-:Y:S04]  /*2470*/  LEA R176, R66, 0x1, 0x4 ;  /* 0x0000000142b07811 */ /* 0x000fe800078e20ff */
[--C-:B------:R-:W-:Y:S03]  /*2480*/  SHF.R.S32.HI R177, RZ, 0x1f, R176.reuse ;  /* 0x0000001fffb17819 */ /* 0x100fe600000114b0 */
[----:B------:R-:W-:Y:S01]  /*2490*/  IMAD.WIDE.U32 R176, R88, UR8, R176 ;  /* 0x0000000858b07c25 */ /* 0x000fe2000f8e00b0 */
[----:B------:R-:W-:Y:S02]  /*24a0*/  UIADD3 UR8, UR8, 0x1, URZ ;  /* 0x0000000108087890 */ /* 0x000fe4000fffe03f */
[C---:B------:R-:W-:Y:S02]  /*24b0*/  LEA R86, P0, R176.reuse, UR17, 0x1 ;  /* 0x00000011b0567c11 */ /* 0x040fe4000f8008ff */
[----:B------:R-:W-:Y:S04]  /*24c0*/  IADD3 R146, R177, R146, RZ ;  /* 0x00000092b1927210 */ /* 0x000fe80007ffe0ff */
[----:B------:R-:W-:Y:S02]  /*24d0*/  LEA.HI.X R87, R176, UR16, R146, 0x1, P0 ;  /* 0x00000010b0577c11 */ /* 0x000fe400080f0c92 */
[----:B------:R-:W-:Y:S02]  /*24e0*/  LOP3.LUT P0, RZ, R75, 0x2, RZ, 0xc0, !PT ;  /* 0x000000024bff7812 */ /* 0x000fe4000780c0ff */
[----:B------:R-:W-:Y:S01]  /*24f0*/  P2R R146, PR, RZ, 0x10 ;  /* 0x00000010ff927803 */ /* 0x000fe20000000000 */
[----:B------:R-:W5:Y:S01]  /*2500*/  @P5 LDG.E.U16 R69, desc[UR6][R86.64] ;  /* 0x0000000656455981 */ /* 0x000f62000c1e1500 */
[----:B------:R-:W-:Y:S01]  /*2510*/  P2R R176, PR, RZ, 0x40 ;  /* 0x00000040ffb07803 */ /* 0x000fe20000000000 */
[----:B--2---:R-:W-:Y:S05]  /*2520*/  @P4 HADD2.F32 R68, -RZ, R68.H0_H0 ;  /* 0x20000044ff444230 */ /* 0x004fea0000004100 */
[----:B----4-:R-:W-:Y:S01]  /*2530*/  @P4 FFMA R50, R67, R68, R50 ;  /* 0x0000004443324223 */ /* 0x010fe20000000032 */
[C---:B------:R-:W-:Y:S01]  /*2540*/  LOP3.LUT P4, RZ, R75.reuse, 0x40, RZ, 0xc0, !PT ;  /* 0x000000404bff7812 */ /* 0x040fe2000788c0ff */
[----:B------:R-:W2:Y:S01]  /*2550*/  @P6 LDG.E R68, desc[UR6][R78.64] ;  /* 0x000000064e446981 */ /* 0x000ea2000c1e1900 */
[----:B-----5:R-:W-:Y:S03]  /*2560*/  @P5 HADD2.F32 R67, -RZ, R69.H0_H0 ;  /* 0x20000045ff435230 */ /* 0x020fe60000004100 */
[----:B------:R-:W4:Y:S02]  /*2570*/  @P1 LDG.E.U16 R69, desc[UR6][R86.64] ;  /* 0x0000000656451981 */ /* 0x000f24000c1e1500 */
[----:B---3--:R-:W-:Y:S01]  /*2580*/  @P5 FFMA R3, R70, R67, R3 ;  /* 0x0000004346035223 */ /* 0x008fe20000000003 */
[----:B------:R-:W-:Y:S01]  /*2590*/  LOP3.LUT P5, RZ, R75, 0x8, RZ, 0xc0, !PT ;  /* 0x000000084bff7812 */ /* 0x000fe200078ac0ff */
[----:B------:R-:W3:Y:S04]  /*25a0*/  @P6 LDG.E.U16 R67, desc[UR6][R86.64] ;  /* 0x0000000656436981 */ /* 0x000ee8000c1e1500 */
[----:B------:R-:W5:Y:S01]  /*25b0*/  @P1 LDG.E R70, desc[UR6][R82.64] ;  /* 0x0000000652461981 */ /* 0x000f62000c1e1900 */
[----:B---3--:R-:W-:Y:S05]  /*25c0*/  @P6 HADD2.F32 R67, -RZ, R67.H0_H0 ;  /* 0x20000043ff436230 */ /* 0x008fea0000004100 */
[----:B--2---:R-:W-:Y:S01]  /*25d0*/  @P6 FFMA R19, R68, R67, R19 ;  /* 0x0000004344136223 */ /* 0x004fe20000000013 */
[----:B----4-:R-:W-:Y:S01]  /*25e0*/  @P1 HADD2.F32 R67, -RZ, R69.H0_H0 ;  /* 0x20000045ff431230 */ /* 0x010fe20000004100 */
[----:B------:R-:W2:Y:S01]  /*25f0*/  @P0 LDG.E R68, desc[UR6][R80.64] ;  /* 0x0000000650440981 */ /* 0x000ea2000c1e1900 */
[----:B------:R-:W-:Y:S03]  /*2600*/  LOP3.LUT P6, RZ, R77, 0x80000, RZ, 0xc0, !PT ;  /* 0x000800004dff7812 */ /* 0x000fe600078cc0ff */
[----:B------:R-:W3:Y:S01]  /*2610*/  @P3 LDG.E R69, desc[UR6][R84.64] ;  /* 0x0000000654453981 */ /* 0x000ee2000c1e1900 */
[----:B-----5:R-:W-:Y:S01]  /*2620*/  @P1 FFMA R35, R70, R67, R35 ;  /* 0x0000004346231223 */ /* 0x020fe20000000023 */
[----:B------:R-:W-:Y:S02]  /*2630*/  LOP3.LUT P1, RZ, R75, 0x20, RZ, 0xc0, !PT ;  /* 0x000000204bff7812 */ /* 0x000fe4000782c0ff */
[----:B------:R-:W4:Y:S01]  /*2640*/  @P0 LDG.E.U16 R67, desc[UR6][R86.64] ;  /* 0x0000000656430981 */ /* 0x000f22000c1e1500 */
[----:B------:R-:W-:Y:S02]  /*2650*/  P2R R177, PR, RZ, 0x40 ;  /* 0x00000040ffb17803 */ /* 0x000fe40000000000 */
[----:B------:R-:W-:Y:S01]  /*2660*/  LOP3.LUT P6, RZ, R77, 0x20000, RZ, 0xc0, !PT ;  /* 0x000200004dff7812 */ /* 0x000fe200078cc0ff */
[----:B------:R-:W5:Y:S01]  /*2670*/  @P3 LDG.E.U16 R70, desc[UR6][R86.64+0x2] ;  /* 0x0000020656463981 */ /* 0x000f62000c1e1500 */
[----:B----4-:R-:W-:Y:S05]  /*2680*/  @P0 HADD2.F32 R67, -RZ, R67.H0_H0 ;  /* 0x20000043ff430230 */ /* 0x010fea0000004100 */
[----:B--2---:R-:W-:Y:S01]  /*2690*/  @P0 FFMA R51, R68, R67, R51 ;  /* 0x0000004344330223 */ /* 0x004fe20000000033 */
[----:B-----5:R-:W-:Y:S01]  /*26a0*/  @P3 HADD2.F32 R67, -RZ, R70.H0_H0 ;  /* 0x20000046ff433230 */ /* 0x020fe20000004100 */
[----:B------:R-:W2:Y:S01]  /*26b0*/  @P5 LDG.E.U16 R68, desc[UR6][R86.64+0x2] ;  /* 0x0000020656445981 */ /* 0x000ea2000c1e1500 */
[----:B------:R-:W-:Y:S03]  /*26c0*/  LOP3.LUT P0, RZ, R75, 0x100, RZ, 0xc0, !PT ;  /* 0x000001004bff7812 */ /* 0x000fe6000780c0ff */
[----:B------:R-:W4:Y:S01]  /*26d0*/  @P2 LDG.E.U16 R70, desc[UR6][R86.64+0x2] ;  /* 0x0000020656462981 */ /* 0x000f22000c1e1500 */
[----:B---3--:R-:W-:Y:S01]  /*26e0*/  @P3 FFMA R4, R69, R67, R4 ;  /* 0x0000004345043223 */ /* 0x008fe20000000004 */
[----:B------:R-:W-:Y:S02]  /*26f0*/  LOP3.LUT P3, RZ, R75, 0x80, RZ, 0xc0, !PT ;  /* 0x000000804bff7812 */ /* 0x000fe4000786c0ff */
[----:B------:R-:W3:Y:S04]  /*2700*/  @P5 LDG.E R67, desc[UR6][R78.64] ;  /* 0x000000064e435981 */ /* 0x000ee8000c1e1900 */
[----:B------:R-:W5:Y:S01]  /*2710*/  @P2 LDG.E R69, desc[UR6][R82.64] ;  /* 0x0000000652452981 */ /* 0x000f62000c1e1900 */
[----:B--2---:R-:W-:Y:S05]  /*2720*/  @P5 HADD2.F32 R68, -RZ, R68.H0_H0 ;  /* 0x20000044ff445230 */ /* 0x004fea0000004100 */
[----:B---3--:R-:W-:Y:S01]  /*2730*/  @P5 FFMA R20, R67, R68, R20 ;  /* 0x0000004443145223 */ /* 0x008fe20000000014 */
[----:B----4-:R-:W-:Y:S01]  /*2740*/  @P2 HADD2.F32 R67, -RZ, R70.H0_H0 ;  /* 0x20000046ff432230 */ /* 0x010fe20000004100 */
[----:B------:R-:W2:Y:S01]  /*2750*/  @P1 LDG.E.U16 R68, desc[UR6][R86.64+0x2] ;  /* 0x0000020656441981 */ /* 0x000ea2000c1e1500 */
[----:B------:R-:W-:Y:S03]  /*2760*/  LOP3.LUT P5, RZ, R75, 0x800, RZ, 0xc0, !PT ;  /* 0x000008004bff7812 */ /* 0x000fe600078ac0ff */
[----:B------:R-:W3:Y:S01]  /*2770*/  @P4 LDG.E R70, desc[UR6][R84.64] ;  /* 0x0000000654464981 */ /* 0x000ee2000c1e1900 */
[----:B-----5:R-:W-:Y:S01]  /*2780*/  @P2 FFMA R36, R69, R67, R36 ;  /* 0x0000004345242223 */ /* 0x020fe20000000024 */
[----:B------:R-:W-:Y:S02]  /*2790*/  LOP3.LUT P2, RZ, R75, 0x200, RZ, 0xc0, !PT ;  /* 0x000002004bff7812 */ /* 0x000fe4000784c0ff */
[----:B------:R-:W4:Y:S04]  /*27a0*/  @P1 LDG.E R67, desc[UR6][R80.64] ;  /* 0x0000000650431981 */ /* 0x000f28000c1e1900 */
[----:B------:R-:W5:Y:S01]  /*27b0*/  @P4 LDG.E.U16 R69, desc[UR6][R86.64+0x4] ;  /* 0x0000040656454981 */ /* 0x000f62000c1e1500 */
[----:B--2---:R-:W-:Y:S05]  /*27c0*/  @P1 HADD2.F32 R68, -RZ, R68.H0_H0 ;  /* 0x20000044ff441230 */ /* 0x004fea0000004100 */
[----:B----4-:R-:W-:Y:S01]  /*27d0*/  @P1 FFMA R52, R67, R68, R52 ;  /* 0x0000004443341223 */ /* 0x010fe20000000034 */
[C---:B------:R-:W-:Y:S01]  /*27e0*/  LOP3.LUT P1, RZ, R75.reuse, 0x400, RZ, 0xc0, !PT ;  /* 0x000004004bff7812 */ /* 0x040fe2000782c0ff */
[----:B------:R-:W2:Y:S01]  /*27f0*/  @P3 LDG.E R68, desc[UR6][R78.64] ;  /* 0x000000064e443981 */ /* 0x000ea2000c1e1900 */
[----:B-----5:R-:W-:Y:S03]  /*2800*/  @P4 HADD2.F32 R67, -RZ, R69.H0_H0 ;  /* 0x20000045ff434230 */ /* 0x020fe60000004100 */
[----:B------:R-:W4:Y:S02]  /*2810*/  @P0 LDG.E.U16 R69, desc[UR6][R86.64+0x4] ;  /* 0x0000040656450981 */ /* 0x000f24000c1e1500 */
[----:B---3--:R-:W-:Y:S01]  /*2820*/  @P4 FFMA R5, R70, R67, R5 ;  /* 0x0000004346054223 */ /* 0x008fe20000000005 */
[C---:B------:R-:W-:Y:S01]  /*2830*/  LOP3.LUT P4, RZ, R75.reuse, 0x4000, RZ, 0xc0, !PT ;  /* 0x000040004bff7812 */ /* 0x040fe2000788c0ff */
[----:B------:R-:W3:Y:S04]  /*2840*/  @P3 LDG.E.U16 R67, desc[UR6][R86.64+0x4] ;  /* 0x0000040656433981 */ /* 0x000ee8000c1e1500 */
[----:B------:R-:W5:Y:S01]  /*2850*/  @P0 LDG.E R70, desc[UR6][R82.64] ;  /* 0x0000000652460981 */ /* 0x000f62000c1e1900 */
[----:B---3--:R-:W-:Y:S05]  /*2860*/  @P3 HADD2.F32 R67, -RZ, R67.H0_H0 ;  /* 0x20000043ff433230 */ /* 0x008fea0000004100 */
[----:B--2---:R-:W-:Y:S01]  /*2870*/  @P3 FFMA R21, R68, R67, R21 ;  /* 0x0000004344153223 */ /* 0x004fe20000000015 */
[----:B----4-:R-:W-:Y:S01]  /*2880*/  @P0 HADD2.F32 R67, -RZ, R69.H0_H0 ;  /* 0x20000045ff430230 */ /* 0x010fe20000004100 */
[----:B------:R-:W2:Y:S01]  /*2890*/  @P2 LDG.E R68, desc[UR6][R80.64] ;  /* 0x0000000650442981 */ /* 0x000ea2000c1e1900 */
[C---:B------:R-:W-:Y:S03]  /*28a0*/  LOP3.LUT P3, RZ, R75.reuse, 0x1000, RZ, 0xc0, !PT ;  /* 0x000010004bff7812 */ /* 0x040fe6000786c0ff */
[----:B------:R-:W3:Y:S01]  /*28b0*/  @P1 LDG.E R69, desc[UR6][R84.64] ;  /* 0x0000000654451981 */ /* 0x000ee2000c1e1900 */
[----:B-----5:R-:W-:Y:S01]  /*28c0*/  @P0 FFMA R37, R70, R67, R37 ;  /* 0x0000004346250223 */ /* 0x020fe20000000025 */
[C---:B------:R-:W-:Y:S02]  /*28d0*/  LOP3.LUT P0, RZ, R75.reuse, 0x2000, RZ, 0xc0, !PT ;  /* 0x000020004bff7812 */ /* 0x040fe4000780c0ff */
[----:B------:R-:W4:Y:S04]  /*28e0*/  @P2 LDG.E.U16 R67, desc[UR6][R86.64+0x4] ;  /* 0x0000040656432981 */ /* 0x000f28000c1e1500 */
        /* <DEDUP_REMOVED lines=190> */
[----:B------:R-:W5:Y:S04]  /*34d0*/  @P1 LDG.E R70, desc[UR6][R82.64] ;  /* 0x0000000652461981 */ /* 0x000f68000c1e1900 */
        /* <DEDUP_REMOVED lines=8> */
[----:B------:R-:W-:Y:S02]  /*3560*/  LOP3.LUT P1, RZ, R77, 0x1000000, RZ, 0xc0, !PT ;  /* 0x010000004dff7812 */ /* 0x000fe4000782c0ff */
[----:B------:R-:W4:Y:S04]  /*3570*/  @P6 LDG.E.U16 R67, desc[UR6][R86.64+0x18] ;  /* 0x0000180656436981 */ /* 0x000f28000c1e1500 */
[----:B------:R-:W5:Y:S04]  /*3580*/  @P0 LDG.E.U16 R70, desc[UR6][R86.64+0x1a] ;  /* 0x00001a0656460981 */ /* 0x000f68000c1e1500 */
[----:B------:R-:W3:Y:S04]  /*3590*/  @P2 LDG.E R74, desc[UR6][R78.64] ;  /* 0x000000064e4a2981 */ /* 0x000ee8000c1e1900 */
[----:B------:R-:W3:Y:S04]  /*35a0*/  @P1 LDG.E.U16 R71, desc[UR6][R86.64+0x1c] ;  /* 0x00001c0656471981 */ /* 0x000ee8000c1e1500 */
[----:B------:R-:W3:Y:S01]  /*35b0*/  @P1 LDG.E R76, desc[UR6][R82.64] ;  /* 0x00000006524c1981 */ /* 0x000ee2000c1e1900 */
[----:B----4-:R-:W-:Y:S05]  /*35c0*/  @P6 HADD2.F32 R67, -RZ, R67.H0_H0 ;  /* 0x20000043ff436230 */ /* 0x010fea0000004100 */
[----:B--2---:R-:W-:Y:S01]  /*35d0*/  @P6 FFMA R63, R68, R67, R63 ;  /* 0x00000043443f6223 */ /* 0x004fe2000000003f */
[----:B------:R-:W-:Y:S01]  /*35e0*/  ISETP.NE.AND P6, PT, R177, RZ, PT ;  /* 0x000000ffb100720c */ /* 0x000fe20003fc5270 */
[----:B-----5:R-:W-:Y:S02]  /*35f0*/  @P0 HADD2.F32 R67, -RZ, R70.H0_H0 ;  /* 0x20000046ff430230 */ /* 0x020fe40000004100 */
[----:B------:R-:W2:Y:S03]  /*3600*/  @P5 LDG.E.U16 R70, desc[UR6][R86.64+0x1a] ;  /* 0x00001a0656465981 */ /* 0x000ea6000c1e1500 */
[----:B---3--:R-:W-:Y:S01]  /*3610*/  @P0 FFMA R16, R69, R67, R16 ;  /* 0x0000004345100223 */ /* 0x008fe20000000010 */
[----:B------:R-:W-:Y:S01]  /*3620*/  LOP3.LUT P0, RZ, R77, 0x2000000, RZ, 0xc0, !PT ;  /* 0x020000004dff7812 */ /* 0x000fe2000780c0ff */
[----:B------:R-:W3:Y:S01]  /*3630*/  @P5 LDG.E R69, desc[UR6][R82.64] ;  /* 0x0000000652455981 */ /* 0x000ee2000c1e1900 */
[----:B------:R-:W-:Y:S04]  /*3640*/  @P1 HADD2.F32 R71, -RZ, R71.H0_H0 ;  /* 0x20000047ff471230 */ /* 0x000fe80000004100 */
[----:B------:R-:W4:Y:S04]  /*3650*/  @P6 LDG.E.U16 R68, desc[UR6][R86.64+0x1a] ;  /* 0x00001a0656446981 */ /* 0x000f28000c1e1500 */
[----:B------:R-:W5:Y:S04]  /*3660*/  @P6 LDG.E R67, desc[UR6][R78.64] ;  /* 0x000000064e436981 */ /* 0x000f68000c1e1900 */
[----:B------:R-:W3:Y:S04]  /*3670*/  @P0 LDG.E.U16 R73, desc[UR6][R86.64+0x1c] ;  /* 0x00001c0656490981 */ /* 0x000ee8000c1e1500 */
[----:B------:R-:W3:Y:S01]  /*3680*/  @P0 LDG.E R78, desc[UR6][R80.64] ;  /* 0x00000006504e0981 */ /* 0x000ee2000c1e1900 */
[----:B--2---:R-:W-:Y:S02]  /*3690*/  @P5 HADD2.F32 R70, -RZ, R70.H0_H0 ;  /* 0x20000046ff465230 */ /* 0x004fe40000004100 */
[----:B----4-:R-:W-:Y:S05]  /*36a0*/  @P6 HADD2.F32 R68, -RZ, R68.H0_H0 ;  /* 0x20000044ff446230 */ /* 0x010fea0000004100 */
[----:B-----5:R-:W-:Y:S01]  /*36b0*/  @P6 FFMA R32, R67, R68, R32 ;  /* 0x0000004443206223 */ /* 0x020fe20000000020 */
[----:B---3--:R-:W-:Y:S01]  /*36c0*/  @P5 FFMA R48, R69, R70, R48 ;  /* 0x0000004645305223 */ /* 0x008fe20000000030 */
[----:B------:R-:W2:Y:S01]  /*36d0*/  @P4 LDG.E.U16 R68, desc[UR6][R86.64+0x1a] ;  /* 0x00001a0656444981 */ /* 0x000ea2000c1e1500 */
[----:B------:R-:W-:Y:S01]  /*36e0*/  ISETP.NE.AND P6, PT, R176, RZ, PT ;  /* 0x000000ffb000720c */ /* 0x000fe20003fc5270 */
[----:B------:R-:W-:Y:S01]  /*36f0*/  @P0 HADD2.F32 R73, -RZ, R73.H0_H0 ;  /* 0x20000049ff490230 */ /* 0x000fe20000004100 */
[----:B------:R-:W-:Y:S01]  /*3700*/  ISETP.NE.AND P5, PT, R147, RZ, PT ;  /* 0x000000ff9300720c */ /* 0x000fe20003fa5270 */
[----:B------:R-:W3:Y:S04]  /*3710*/  @P3 LDG.E.U16 R69, desc[UR6][R86.64+0x1c] ;  /* 0x00001c0656453981 */ /* 0x000ee8000c1e1500 */
[----:B------:R-:W4:Y:S04]  /*3720*/  @P2 LDG.E.U16 R70, desc[UR6][R86.64+0x1c] ;  /* 0x00001c0656462981 */ /* 0x000f28000c1e1500 */
[----:B------:R-:W5:Y:S01]  /*3730*/  @P4 LDG.E R67, desc[UR6][R80.64] ;  /* 0x0000000650434981 */ /* 0x000f62000c1e1900 */
[----:B--2---:R-:W-:Y:S02]  /*3740*/  @P4 HADD2.F32 R68, -RZ, R68.H0_H0 ;  /* 0x20000044ff444230 */ /* 0x004fe40000004100 */
[----:B---3--:R-:W-:Y:S02]  /*3750*/  @P3 HADD2.F32 R69, -RZ, R69.H0_H0 ;  /* 0x20000045ff453230 */ /* 0x008fe40000004100 */
[----:B----4-:R-:W-:Y:S02]  /*3760*/  @P2 HADD2.F32 R70, -RZ, R70.H0_H0 ;  /* 0x20000046ff462230 */ /* 0x010fe40000004100 */
[----:B-----5:R-:W-:Y:S01]  /*3770*/  @P4 FFMA R64, R67, R68, R64 ;  /* 0x0000004443404223 */ /* 0x020fe20000000040 */
[----:B------:R-:W-:Y:S01]  /*3780*/  ISETP.NE.AND P4, PT, R146, RZ, PT ;  /* 0x000000ff9200720c */ /* 0x000fe20003f85270 */
[----:B------:R-:W-:Y:S01]  /*3790*/  @P3 FFMA R17, R72, R69, R17 ;  /* 0x0000004548113223 */ /* 0x000fe20000000011 */
[----:B------:R-:W-:Y:S01]  /*37a0*/  ISETP.NE.AND P3, PT, R125, RZ, PT ;  /* 0x000000ff7d00720c */ /* 0x000fe20003f65270 */
[----:B------:R-:W-:Y:S01]  /*37b0*/  @P2 FFMA R33, R74, R70, R33 ;  /* 0x000000464a212223 */ /* 0x000fe20000000021 */
[----:B------:R-:W-:Y:S01]  /*37c0*/  ISETP.NE.AND P2, PT, R124, RZ, PT ;  /* 0x000000ff7c00720c */ /* 0x000fe20003f45270 */
[----:B------:R-:W-:Y:S01]  /*37d0*/  @P1 FFMA R49, R76, R71, R49 ;  /* 0x000000474c311223 */ /* 0x000fe20000000031 */
[----:B------:R-:W-:Y:S01]  /*37e0*/  ISETP.NE.AND P1, PT, R115, RZ, PT ;  /* 0x000000ff7300720c */ /* 0x000fe20003f25270 */
[----:B------:R-:W-:Y:S01]  /*37f0*/  @P0 FFMA R65, R78, R73, R65 ;  /* 0x000000494e410223 */ /* 0x000fe20000000041 */
[----:B------:R-:W-:Y:S11]  /*3800*/  ISETP.LE.AND P0, PT, R90, UR8, PT ;  /* 0x000000085a007c0c */ /* 0x000ff6000bf03270 */
[----:B------:R-:W-:Y:S02]  /*3810*/  @!UPT UIADD3 URZ, URZ, URZ, URZ ;  /* 0x0000003f3f3ff290 */ /* 0x000fe4000fffe03f */
[----:B------:R-:W-:Y:S08]  /*3820*/  @!P0 BRA `(.L_x_1) ;  /* 0xffffffe800388947 */ /* 0x000ff0000383ffff */
.L_x_0:
[----:B------:R-:W-:Y:S01]  /*3830*/  ISETP.NE.U32.AND P0, PT, R112, RZ, PT ;  /* 0x000000ff7000720c */ /* 0x000fe20003f05070 */
[----:B------:R-:W-:Y:S01]  /*3840*/  BSSY B1, `(.L_x_2) ;  /* 0x0000537000017945 */ /* 0x000fe20003800000 */
[----:B------:R-:W-:Y:S02]  /*3850*/  LOP3.LUT R77, R77, 0xfbffffff, RZ, 0xc0, !PT ;  /* 0xfbffffff4d4d7812 */ /* 0x000fe400078ec0ff */
[----:B------:R-:W-:-:S13]  /*3860*/  ISETP.NE.AND.EX P0, PT, R111, RZ, PT, P0 ;  /* 0x000000ff6f00720c */ /* 0x000fda0003f05300 */
[----:B------:R-:W-:Y:S01]  /*3870*/  @P0 LOP3.LUT R77, R77, 0x4000000, RZ, 0xfc, !PT ;  /* 0x040000004d4d0812 */ /* 0x000fe200078efcff */
[----:B------:R-:W-:Y:S06]  /*3880*/  @!P0 BRA `(.L_x_3) ;  /* 0x0000003000308947 */ /* 0x000fec0003800000 */
[----:B------:R-:W-:Y:S01]  /*3890*/  @P1 LEA R72, P0, R144, R114, 0x1 ;  /* 0x0000007290481211 */ /* 0x000fe200078008ff */
[----:B------:R-:W0:Y:S04]  /*38a0*/  @P1 LDC R71, c[0x0][0x24c] ;  /* 0x00009300ff471b82 */ /* 0x000e280000000800 */
[----:B------:R-:W-:Y:S01]  /*38b0*/  @P1 IMAD.X R73, R113, 0x1, R103, P0 ;  /* 0x0000000171491824 */ /* 0x000fe200000e0667 */
[----:B------:R-:W-:-:S03]  /*38c0*/  @P1 LEA R84, P0, R148, UR15, 0x1 ;  /* 0x0000000f94541c11 */ /* 0x000fc6000f8008ff */
[----:B------:R-:W2:Y:S01]  /*38d0*/  @P1 LDC R69, c[0x0][0x21c] ;  /* 0x00008700ff451b82 */ /* 0x000ea20000000800 */
[----:B------:R3:W4:Y:S01]  /*38e0*/  @P1 LDG.E.U16 R0, desc[UR6][R72.64] ;  /* 0x0000000648001981 */ /* 0x000722000c1e1500 */
[----:B------:R-:W-:Y:S02]  /*38f0*/  @P1 LEA.HI.X R85, R148, UR14, R95, 0x1, P0 ;  /* 0x0000000e94551c11 */ /* 0x000fe400080f0c5f */
[----:B------:R-:W-:-:S05]  /*3900*/  @P2 LEA R78, P0, R140, R114, 0x1 ;  /* 0x000000728c4e2211 */ /* 0x000fca00078008ff */
[----:B------:R-:W-:Y:S01]  /*3910*/  @P2 IMAD.X R79, R113, 0x1, R104, P0 ;  /* 0x00000001714f2824 */ /* 0x000fe200000e0668 */
[----:B------:R-:W-:-:S04]  /*3920*/  @P2 LEA R124, P0, R142, UR15, 0x1 ;  /* 0x0000000f8e7c2c11 */ /* 0x000fc8000f8008ff */
[----:B------:R-:W-:Y:S02]  /*3930*/  @P2 LEA.HI.X R125, R142, UR14, R96, 0x1, P0 ;  /* 0x0000000e8e7d2c11 */ /* 0x000fe400080f0c60 */
[----:B------:R-:W-:-:S05]  /*3940*/  @P3 LEA R80, P0, R136, R114, 0x1 ;  /* 0x0000007288503211 */ /* 0x000fca00078008ff */
[----:B------:R-:W-:Y:S01]  /*3950*/  @P3 IMAD.X R81, R113, 0x1, R105, P0 ;  /* 0x0000000171513824 */ /* 0x000fe200000e0669 */
[C---:B------:R-:W-:Y:S01]  /*3960*/  @P3 LEA R176, P0, R138.reuse, UR15, 0x1 ;  /* 0x0000000f8ab03c11 */ /* 0x040fe2000f8008ff */
[----:B---3--:R-:W3:Y:S03]  /*3970*/  @P2 LDC R73, c[0x0][0x24c] ;  /* 0x00009300ff492b82 */ /* 0x008ee60000000800 */
[----:B------:R-:W-:Y:S02]  /*3980*/  @P3 LEA.HI.X R177, R138, UR14, R97, 0x1, P0 ;  /* 0x0000000e8ab13c11 */ /* 0x000fe400080f0c61 */
[----:B------:R-:W-:-:S05]  /*3990*/  @P4 LEA R146, P0, R156, R114, 0x1 ;  /* 0x000000729c924211 */ /* 0x000fca00078008ff */
[----:B------:R-:W-:Y:S01]  /*39a0*/  @P4 IMAD.X R147, R113, 0x1, R106, P0 ;  /* 0x0000000171934824 */ /* 0x000fe200000e066a */
[----:B------:R-:W-:-:S04]  /*39b0*/  @P4 LEA R88, P0, R134, UR15, 0x1 ;  /* 0x0000000f86584c11 */ /* 0x000fc8000f8008ff */
[----:B------:R-:W-:Y:S01]  /*39c0*/  @P4 LEA.HI.X R89, R134, UR14, R98, 0x1, P0 ;  /* 0x0000000e86594c11 */ /* 0x000fe200080f0c62 */
[----:B----4-:R-:W-:-:S05]  /*39d0*/  @P1 HADD2.F32 R0, -RZ, R0.H0_H0 ;  /* 0x20000000ff001230 */ /* 0x010fca0000004100 */
[----:B0-----:R-:W-:-:S04]  /*39e0*/  @P1 FMUL R71, R0, R71 ;  /* 0x0000004700471220 */ /* 0x001fc80000400000 */
[----:B--2---:R-:W-:Y:S02]  /*39f0*/  @P1 FFMA R0, R2, R69, R71 ;  /* 0x0000004502001223 */ /* 0x004fe40000000047 */
[----:B------:R-:W0:Y:S03]  /*3a00*/  @P2 LDC R71, c[0x0][0x21c] ;  /* 0x00008700ff472b82 */ /* 0x000e260000000800 */
[----:B------:R-:W-:-:S04]  /*3a10*/  @P1 F2FP.F16.F32.PACK_AB R0, RZ, R0 ;  /* 0x00000000ff00123e */ /* 0x000fc800000000ff */
[----:B------:R-:W-:-:S05]  /*3a20*/  PRMT R2, R0, 0x7610, R2 ;  /* 0x0000761000027816 */ /* 0x000fca0000000002 */
[----:B------:R-:W-:Y:S04]  /*3a30*/  @P1 STG.E.U16 desc[UR6][R84.64], R2 ;  /* 0x0000000254001986 */ /* 0x000fe8000c101506 */
[----:B------:R2:W4:Y:S02]  /*3a40*/  @P2 LDG.E.U16 R0, desc[UR6][R78.64] ;  /* 0x000000064e002981 */ /* 0x000524000c1e1500 */
[----:B--2---:R-:W2:Y:S01]  /*3a50*/  @P3 LDC R79, c[0x0][0x24c] ;  /* 0x00009300ff4f3b82 */ /* 0x004ea20000000800 */
[----:B----4-:R-:W-:-:S05]  /*3a60*/  @P2 HADD2.F32 R0, -RZ, R0.H0_H0 ;  /* 0x20000000ff002230 */ /* 0x010fca0000004100 */
[----:B---3--:R-:W-:-:S04]  /*3a70*/  @P2 FMUL R73, R0, R73 ;  /* 0x0000004900492220 */ /* 0x008fc80000400000 */
[----:B0-----:R-:W-:Y:S02]  /*3a80*/  @P2 FFMA R0, R18, R71, R73 ;  /* 0x0000004712002223 */ /* 0x001fe40000000049 */
[----:B------:R-:W0:Y:S03]  /*3a90*/  @P3 LDC R73, c[0x0][0x21c] ;  /* 0x00008700ff493b82 */ /* 0x000e260000000800 */
[----:B------:R-:W-:-:S04]  /*3aa0*/  @P2 F2FP.F16.F32.PACK_AB R0, RZ, R0 ;  /* 0x00000000ff00223e */ /* 0x000fc800000000ff */
[----:B------:R-:W-:-:S05]  /*3ab0*/  PRMT R18, R0, 0x7610, R18 ;  /* 0x0000761000127816 */ /* 0x000fca0000000012 */
[----:B------:R-:W-:Y:S04]  /*3ac0*/  @P2 STG.E.U16 desc[UR6][R124.64], R18 ;  /* 0x000000127c002986 */ /* 0x000fe8000c101506 */
[----:B------:R3:W4:Y:S02]  /*3ad0*/  @P3 LDG.E.U16 R0, desc[UR6][R80.64] ;  /* 0x0000000650003981 */ /* 0x000724000c1e1500 */
[----:B---3--:R-:W3:Y:S01]  /*3ae0*/  @P4 LDC R81, c[0x0][0x24c] ;  /* 0x00009300ff514b82 */ /* 0x008ee20000000800 */
[----:B----4-:R-:W-:-:S05]  /*3af0*/  @P3 HADD2.F32 R0, -RZ, R0.H0_H0 ;  /* 0x20000000ff003230 */ /* 0x010fca0000004100 */
[----:B--2---:R-:W-:-:S04]  /*3b00*/  @P3 FMUL R79, R0, R79 ;  /* 0x0000004f004f3220 */ /* 0x004fc80000400000 */
[----:B0-----:R-:W-:Y:S02]  /*3b10*/  @P3 FFMA R0, R34, R73, R79 ;  /* 0x0000004922003223 */ /* 0x001fe4000000004f */
[----:B------:R-:W0:Y:S03]  /*3b20*/  @P4 LDC R79, c[0x0][0x21c] ;  /* 0x00008700ff4f4b82 */ /* 0x000e260000000800 */
[----:B------:R-:W-:-:S04]  /*3b30*/  @P3 F2FP.F16.F32.PACK_AB R0, RZ, R0 ;  /* 0x00000000ff00323e */ /* 0x000fc800000000ff */
[----:B------:R-:W-:-:S05]  /*3b40*/  PRMT R34, R0, 0x7610, R34 ;  /* 0x0000761000227816 */ /* 0x000fca0000000022 */
[----:B------:R2:W-:Y:S04]  /*3b50*/  @P3 STG.E.U16 desc[UR6][R176.64], R34 ;  /* 0x00000022b0003986 */ /* 0x0005e8000c101506 */
[----:B------:R-:W4:Y:S01]  /*3b60*/  @P4 LDG.E.U16 R0, desc[UR6][R146.64] ;  /* 0x0000000692004981 */ /* 0x000f22000c1e1500 */
[----:B------:R-:W-:-:S05]  /*3b70*/  LEA R66, P0, R154, R114, 0x1 ;  /* 0x000000729a427211 */ /* 0x000fca00078008ff */
[----:B------:R-:W-:Y:S01]  /*3b80*/  IMAD.X R67, R113, 0x1, R107, P0 ;  /* 0x0000000171437824 */ /* 0x000fe200000e066b */
[----:B--2---:R-:W2:Y:S01]  /*3b90*/  @P5 LDC R34, c[0x0][0x24c] ;  /* 0x00009300ff225b82 */ /* 0x004ea20000000800 */
[----:B----4-:R-:W-:-:S05]  /*3ba0*/  @P4 HADD2.F32 R0, -RZ, R0.H0_H0 ;  /* 0x20000000ff004230 */ /* 0x010fca0000004100 */
[----:B---3--:R-:W-:-:S04]  /*3bb0*/  @P4 FMUL R81, R0, R81 ;  /* 0x0000005100514220 */ /* 0x008fc80000400000 */
[----:B0-----:R-:W-:-:S05]  /*3bc0*/  @P4 FFMA R0, R50, R79, R81 ;  /* 0x0000004f32004223 */ /* 0x001fca0000000051 */
[----:B------:R-:W-:-:S04]  /*3bd0*/  @P4 F2FP.F16.F32.PACK_AB R0, RZ, R0 ;  /* 0x00000000ff00423e */ /* 0x000fc800000000ff */
[----:B------:R-:W-:Y:S02]  /*3be0*/  PRMT R50, R0, 0x7610, R50 ;  /* 0x0000761000327816 */ /* 0x000fe40000000032 */
[----:B------:R-:W0:Y:S03]  /*3bf0*/  @P5 LDC R0, c[0x0][0x21c] ;  /* 0x00008700ff005b82 */ /* 0x000e260000000800 */
[----:B------:R-:W-:Y:S04]  /*3c00*/  @P4 STG.E.U16 desc[UR6][R88.64], R50 ;  /* 0x0000003258004986 */ /* 0x000fe8000c101506 */
[----:B------:R-:W3:Y:S01]  /*3c10*/  @P5 LDG.E.U16 R79, desc[UR6][R66.64] ;  /* 0x00000006424f5981 */ /* 0x000ee2000c1e1500 */
[----:B------:R-:W-:-:S04]  /*3c20*/  @P5 LEA R86, P0, R132, UR15, 0x1 ;  /* 0x0000000f84565c11 */ /* 0x000fc8000f8008ff */
[----:B------:R-:W-:Y:S02]  /*3c30*/  @P5 LEA.HI.X R87, R132, UR14, R99, 0x1, P0 ;  /* 0x0000000e84575c11 */ /* 0x000fe400080f0c63 */
[----:B------:R-:W-:-:S05]  /*3c40*/  LEA R68, P0, R152, R114, 0x1 ;  /* 0x0000007298447211 */ /* 0x000fca00078008ff */
[----:B------:R-:W-:Y:S02]  /*3c50*/  IMAD.X R69, R113, 0x1, R108, P0 ;  /* 0x0000000171457824 */ /* 0x000fe400000e066c */
[----:B---3--:R-:W-:-:S05]  /*3c60*/  @P5 HADD2.F32 R79, -RZ, R79.H0_H0 ;  /* 0x2000004fff4f5230 */ /* 0x008fca0000004100 */
[----:B--2---:R-:W-:-:S04]  /*3c70*/  @P5 FMUL R34, R79, R34 ;  /* 0x000000224f225220 */ /* 0x004fc80000400000 */
[----:B0-----:R-:W-:Y:S02]  /*3c80*/  @P5 FFMA R0, R3, R0, R34 ;  /* 0x0000000003005223 */ /* 0x001fe40000000022 */
[----:B------:R-:W0:Y:S03]  /*3c90*/  @P6 LDC R3, c[0x0][0x24c] ;  /* 0x00009300ff036b82 */ /* 0x000e260000000800 */
[----:B------:R-:W-:-:S04]  /*3ca0*/  @P5 F2FP.F16.F32.PACK_AB R0, RZ, R0 ;  /* 0x00000000ff00523e */ /* 0x000fc800000000ff */
[----:B------:R-:W-:Y:S02]  /*3cb0*/  PRMT R74, R0, 0x7610, R74 ;  /* 0x00007610004a7816 */ /* 0x000fe4000000004a */
[----:B------:R-:W2:Y:S03]  /*3cc0*/  @P6 LDC R0, c[0x0][0x21c] ;  /* 0x00008700ff006b82 */ /* 0x000ea60000000800 */
[----:B------:R-:W-:Y:S04]  /*3cd0*/  @P5 STG.E.U16 desc[UR6][R86.64], R74 ;  /* 0x0000004a56005986 */ /* 0x000fe8000c101506 */
[----:B------:R-:W3:Y:S01]  /*3ce0*/  @P6 LDG.E.U16 R34, desc[UR6][R68.64] ;  /* 0x0000000644226981 */ /* 0x000ee2000c1e1500 */
[----:B------:R-:W-:-:S02]  /*3cf0*/  @P6 LEA R82, P0, R130, UR15, 0x1 ;  /* 0x0000000f82526c11 */ /* 0x000fc4000f8008ff */
[----:B------:R-:W-:Y:S02]  /*3d00*/  P2R R18, PR, RZ, 0x4 ;  /* 0x00000004ff127803 */ /* 0x000fe40000000000 */
[----:B------:R-:W-:Y:S02]  /*3d10*/  LOP3.LUT P2, RZ, R75, 0x1, RZ, 0xc0, !PT ;  /* 0x000000014bff7812 */ /* 0x000fe4000784c0ff */
[----:B------:R-:W-:Y:S02]  /*3d20*/  @P6 LEA.HI.X R83, R130, UR14, R100, 0x1, P0 ;  /* 0x0000000e82536c11 */ /* 0x000fe400080f0c64 */
[----:B------:R-:W-:-:S05]  /*3d30*/  LEA R70, P0, R150, R114, 0x1 ;  /* 0x0000007296467211 */ /* 0x000fca00078008ff */
[----:B------:R-:W-:Y:S02]  /*3d40*/  IMAD.X R71, R113, 0x1, R109, P0 ;  /* 0x0000000171477824 */ /* 0x000fe400000e066d */
[----:B---3--:R-:W-:-:S05]  /*3d50*/  @P6 HADD2.F32 R34, -RZ, R34.H0_H0 ;  /* 0x20000022ff226230 */ /* 0x008fca0000004100 */
[----:B0-----:R-:W-:-:S04]  /*3d60*/  @P6 FMUL R34, R34, R3 ;  /* 0x0000000322226220 */ /* 0x001fc80000400000 */
[----:B--2---:R-:W-:Y:S02]  /*3d70*/  @P6 FFMA R0, R19, R0, R34 ;  /* 0x0000000013006223 */ /* 0x004fe40000000022 */
[----:B------:R-:W0:Y:S03]  /*3d80*/  @P2 LDC R19, c[0x0][0x24c] ;  /* 0x00009300ff132b82 */ /* 0x000e260000000800 */
[----:B------:R-:W-:-:S04]  /*3d90*/  @P6 F2FP.F16.F32.PACK_AB R0, RZ, R0 ;  /* 0x00000000ff00623e */ /* 0x000fc800000000ff */
[----:B------:R-:W-:Y:S02]  /*3da0*/  PRMT R3, R0, 0x7610, R3 ;  /* 0x0000761000037816 */ /* 0x000fe40000000003 */
[----:B------:R-:W2:Y:S03]  /*3db0*/  @P2 LDC R0, c[0x0][0x21c] ;  /* 0x00008700ff002b82 */ /* 0x000ea60000000800 */
[----:B------:R3:W-:Y:S04]  /*3dc0*/  @P6 STG.E.U16 desc[UR6][R82.64], R3 ;  /* 0x0000000352006986 */ /* 0x0007e8000c101506 */
[----:B------:R-:W4:Y:S01]  /*3dd0*/  @P2 LDG.E.U16 R34, desc[UR6][R70.64] ;  /* 0x0000000646222981 */ /* 0x000f22000c1e1500 */
[----:B------:R-:W-:-:S02]  /*3de0*/  @P2 LEA R84, P0, R128, UR15, 0x1 ;  /* 0x0000000f80542c11 */ /* 0x000fc4000f8008ff */
[----:B------:R-:W-:Y:S02]  /*3df0*/  P2R R2, PR, RZ, 0x2 ;  /* 0x00000002ff027803 */ /* 0x000fe40000000000 */
[----:B------:R-:W-:Y:S02]  /*3e00*/  LOP3.LUT P1, RZ, R75, 0x2, RZ, 0xc0, !PT ;  /* 0x000000024bff7812 */ /* 0x000fe4000782c0ff */
[----:B------:R-:W-:Y:S02]  /*3e10*/  @P2 LEA.HI.X R85, R128, UR14, R101, 0x1, P0 ;  /* 0x0000000e80552c11 */ /* 0x000fe400080f0c65 */
[----:B------:R-:W-:-:S05]  /*3e20*/  LEA R72, P0, R166, R114, 0x1 ;  /* 0x00000072a6487211 */ /* 0x000fca00078008ff */
[----:B------:R-:W-:-:S04]  /*3e30*/  IMAD.X R73, R113, 0x1, R110, P0 ;  /* 0x0000000171497824 */ /* 0x000fc800000e066e */
[----:B---3--:R-:W3:Y:S01]  /*3e40*/  @P1 LDC R3, c[0x0][0x24c] ;  /* 0x00009300ff031b82 */ /* 0x008ee20000000800 */
[----:B----4-:R-:W-:-:S05]  /*3e50*/  @P2 HADD2.F32 R34, -RZ, R34.H0_H0 ;  /* 0x20000022ff222230 */ /* 0x010fca0000004100 */
[----:B0-----:R-:W-:-:S04]  /*3e60*/  @P2 FMUL R34, R34, R19 ;  /* 0x0000001322222220 */ /* 0x001fc80000400000 */
[----:B--2---:R-:W-:-:S05]  /*3e70*/  @P2 FFMA R0, R35, R0, R34 ;  /* 0x0000000023002223 */ /* 0x004fca0000000022 */
[----:B------:R-:W-:-:S04]  /*3e80*/  @P2 F2FP.F16.F32.PACK_AB R0, RZ, R0 ;  /* 0x00000000ff00223e */ /* 0x000fc800000000ff */
[----:B------:R-:W-:Y:S02]  /*3e90*/  PRMT R19, R0, 0x7610, R19 ;  /* 0x0000761000137816 */ /* 0x000fe40000000013 */
[----:B------:R-:W0:Y:S03]  /*3ea0*/  @P1 LDC R0, c[0x0][0x21c] ;  /* 0x00008700ff001b82 */ /* 0x000e260000000800 */
[----:B------:R2:W-:Y:S01]  /*3eb0*/  @P2 STG.E.U16 desc[UR6][R84.64], R19 ;  /* 0x0000001354002986 */ /* 0x0005e2000c101506 */
[----:B------:R-:W-:-:S03]  /*3ec0*/  ISETP.NE.AND P2, PT, R18, RZ, PT ;  /* 0x000000ff1200720c */ /* 0x000fc60003f45270 */
[----:B------:R-:W4:Y:S01]  /*3ed0*/  @P1 LDG.E.U16 R18, desc[UR6][R72.64] ;  /* 0x0000000648121981 */ /* 0x000f22000c1e1500 */
[----:B------:R-:W-:-:S04]  /*3ee0*/  @P1 LEA R124, P0, R126, UR15, 0x1 ;  /* 0x0000000f7e7c1c11 */ /* 0x000fc8000f8008ff */
[----:B------:R-:W-:Y:S02]  /*3ef0*/  @P1 LEA.HI.X R125, R126, UR14, R102, 0x1, P0 ;  /* 0x0000000e7e7d1c11 */ /* 0x000fe400080f0c66 */
[----:B------:R-:W-:Y:S01]  /*3f00*/  LOP3.LUT P0, RZ, R75, 0x4, RZ, 0xc0, !PT ;  /* 0x000000044bff7812 */ /* 0x000fe2000780c0ff */
[----:B------:R-:W-:Y:S01]  /*3f10*/  BSSY B0, `(.L_x_4) ;  /* 0x0000010000007945 */ /* 0x000fe20003800000 */
[----:B----4-:R-:W-:-:S05]  /*3f20*/  @P1 HADD2.F32 R18, -RZ, R18.H0_H0 ;  /* 0x20000012ff121230 */ /* 0x010fca0000004100 */
[----:B---3--:R-:W-:-:S04]  /*3f30*/  @P1 FMUL R18, R18, R3 ;  /* 0x0000000312121220 */ /* 0x008fc80000400000 */
[----:B0-----:R-:W-:-:S05]  /*3f40*/  @P1 FFMA R0, R51, R0, R18 ;  /* 0x0000000033001223 */ /* 0x001fca0000000012 */
[----:B------:R-:W-:-:S05]  /*3f50*/  @P1 F2FP.F16.F32.PACK_AB R0, RZ, R0 ;  /* 0x00000000ff00123e */ /* 0x000fca00000000ff */
[----:B------:R2:W-:Y:S01]  /*3f60*/  @P1 STG.E.U16 desc[UR6][R124.64], R0 ;  /* 0x000000007c001986 */ /* 0x0005e2000c101506 */
[----:B------:R-:W-:Y:S01]  /*3f70*/  ISETP.NE.AND P1, PT, R2, RZ, PT ;  /* 0x000000ff0200720c */ /* 0x000fe20003f25270 */
[----:B------:R-:W-:-:S12]  /*3f80*/  @!P0 BRA `(.L_x_5) ;  /* 0x0000000000208947 */ /* 0x000fd80003800000 */
[----:B------:R-:W3:Y:S01]  /*3f90*/  LDG.E.U16 R3, desc[UR6][R66.64+0x2] ;  /* 0x0000020642037981 */ /* 0x000ee2000c1e1500 */
[----:B------:R-:W-:Y:S01]  /*3fa0*/  ULDC UR4, c[0x0][0x24c] ;  /* 0x0000930000047ab9 */ /* 0x000fe20000000800 */
[----:B---3--:R-:W-:-:S05]  /*3fb0*/  HADD2.F32 R3, -RZ, R3.H0_H0 ;  /* 0x20000003ff037230 */ /* 0x008fca0000004100 */
[----:B------:R-:W-:Y:S01]  /*3fc0*/  FMUL R3, R3, UR4 ;  /* 0x0000000403037c20 */ /* 0x000fe20008400000 */
[----:B------:R-:W-:-:S03]  /*3fd0*/  ULDC UR4, c[0x0][0x21c] ;  /* 0x0000870000047ab9 */ /* 0x000fc60000000800 */
[----:B--2---:R-:W-:-:S05]  /*3fe0*/  FFMA R0, R4, UR4, R3 ;  /* 0x0000000404007c23 */ /* 0x004fca0008000003 */
[----:B------:R-:W-:-:S05]  /*3ff0*/  F2FP.F16.F32.PACK_AB R0, RZ, R0 ;  /* 0x00000000ff00723e */ /* 0x000fca00000000ff */
[----:B------:R0:W-:Y:S02]  /*4000*/  STG.E.U16 desc[UR6][R164.64+-0x1a], R0 ;  /* 0xffffe600a4007986 */ /* 0x0001e4000c101506 */
.L_x_5:
[----:B-1----:R-:W-:Y:S05]  /*4010*/  BSYNC B0 ;  /* 0x0000000000007941 */ /* 0x002fea0003800000 */
.L_x_4:
[----:B------:R-:W-:Y:S01]  /*4020*/  LOP3.LUT P0, RZ, R75, 0x8, RZ, 0xc0, !PT ;  /* 0x000000084bff7812 */ /* 0x000fe2000780c0ff */
[----:B------:R-:W-:-:S12]  /*4030*/  BSSY B0, `(.L_x_6) ;  /* 0x000000a000007945 */ /* 0x000fd80003800000 */
[----:B------:R-:W-:Y:S05]  /*4040*/  @!P0 BRA `(.L_x_7) ;  /* 0x0000000000208947 */ /* 0x000fea0003800000 */
[----:B------:R-:W3:Y:S01]  /*4050*/  LDG.E.U16 R3, desc[UR6][R68.64+0x2] ;  /* 0x0000020644037981 */ /* 0x000ee2000c1e1500 */
[----:B------:R-:W-:Y:S01]  /*4060*/  ULDC UR4, c[0x0][0x24c] ;  /* 0x0000930000047ab9 */ /* 0x000fe20000000800 */
[----:B---3--:R-:W-:-:S05]  /*4070*/  HADD2.F32 R3, -RZ, R3.H0_H0 ;  /* 0x20000003ff037230 */ /* 0x008fca0000004100 */
[----:B------:R-:W-:Y:S01]  /*4080*/  FMUL R3, R3, UR4 ;  /* 0x0000000403037c20 */ /* 0x000fe20008400000 */
[----:B------:R-:W-:-:S03]  /*4090*/  ULDC UR4, c[0x0][0x21c] ;  /* 0x0000870000047ab9 */ /* 0x000fc60000000800 */
[----:B0-2---:R-:W-:-:S05]  /*40a0*/  FFMA R0, R20, UR4, R3 ;  /* 0x0000000414007c23 */ /* 0x005fca0008000003 */
[----:B------:R-:W-:-:S05]  /*40b0*/  F2FP.F16.F32.PACK_AB R0, RZ, R0 ;  /* 0x00000000ff00723e */ /* 0x000fca00000000ff */
[----:B------:R1:W-:Y:S02]  /*40c0*/  STG.E.U16 desc[UR6][R162.64+-0x1a], R0 ;  /* 0xffffe600a2007986 */ /* 0x0003e4000c101506 */
.L_x_7:
[----:B------:R-:W-:Y:S05]  /*40d0*/  BSYNC B0 ;  /* 0x0000000000007941 */ /* 0x000fea0003800000 */
.L_x_6:
        /* <DEDUP_REMOVED lines=8> */
[----:B012---:R-:W-:-:S05]  /*4160*/  FFMA R0, R36, UR4, R3 ;  /* 0x0000000424007c23 */ /* 0x007fca0008000003 */
[----:B------:R-:W-:-:S05]  /*4170*/  F2FP.F16.F32.PACK_AB R0, RZ, R0 ;  /* 0x00000000ff00723e */ /* 0x000fca00000000ff */
[----:B------:R3:W-:Y:S02]  /*4180*/  STG.E.U16 desc[UR6][R160.64+-0x1a], R0 ;  /* 0xffffe600a0007986 */ /* 0x0007e4000c101506 */
.L_x_9:
[----:B------:R-:W-:Y:S05]  /*4190*/  BSYNC B0 ;  /* 0x0000000000007941 */ /* 0x000fea0003800000 */
.L_x_8:
[----:B------:R-:W-:Y:S01]  /*41a0*/  LOP3.LUT P0, RZ, R75, 0x20, RZ, 0xc0, !PT ;  /* 0x000000204bff7812 */ /* 0x000fe2000780c0ff */
[----:B------:R-:W-:-:S12]  /*41b0*/  BSSY B0, `(.L_x_10) ;  /* 0x000000a000007945 */ /* 0x000fd80003800000 */
[----:B------:R-:W-:Y:S05]  /*41c0*/  @!P0 BRA `(.L_x_11) ;  /* 0x0000000000208947 */ /* 0x000fea0003800000 */
[----:B------:R-:W4:Y:S01]  /*41d0*/  LDG.E.U16 R3, desc[UR6][R72.64+0x2] ;  /* 0x0000020648037981 */ /* 0x000f22000c1e1500 */
[----:B------:R-:W-:Y:S01]  /*41e0*/  ULDC UR4, c[0x0][0x24c] ;  /* 0x0000930000047ab9 */ /* 0x000fe20000000800 */
[----:B----4-:R-:W-:-:S05]  /*41f0*/  HADD2.F32 R3, -RZ, R3.H0_H0 ;  /* 0x20000003ff037230 */ /* 0x010fca0000004100 */
[----:B------:R-:W-:Y:S01]  /*4200*/  FMUL R3, R3, UR4 ;  /* 0x0000000403037c20 */ /* 0x000fe20008400000 */
[----:B------:R-:W-:-:S03]  /*4210*/  ULDC UR4, c[0x0][0x21c] ;  /* 0x0000870000047ab9 */ /* 0x000fc60000000800 */
[----:B0123--:R-:W-:-:S05]  /*4220*/  FFMA R0, R52, UR4, R3 ;  /* 0x0000000434007c23 */ /* 0x00ffca0008000003 */
[----:B------:R-:W-:-:S05]  /*4230*/  F2FP.F16.F32.PACK_AB R0, RZ, R0 ;  /* 0x00000000ff00723e */ /* 0x000fca00000000ff */
[----:B------:R4:W-:Y:S02]  /*4240*/  STG.E.U16 desc[UR6][R158.64+-0x1a], R0 ;  /* 0xffffe6009e007986 */ /* 0x0009e4000c101506 */
.L_x_11:
[----:B------:R-:W-:Y:S05]  /*4250*/  BSYNC B0 ;  /* 0x0000000000007941 */ /* 0x000fea0003800000 */
.L_x_10:
[----:B------:R-:W-:Y:S01]  /*4260*/  LOP3.LUT P0, RZ, R75, 0x40, RZ, 0xc0, !PT ;  /* 0x000000404bff7812 */ /* 0x000fe2000780c0ff */
[----:B------:R-:W-:-:S12]  /*4270*/  BSSY B0, `(.L_x_12) ;  /* 0x000000a000007945 */ /* 0x000fd80003800000 */
[----:B------:R-:W-:Y:S05]  /*4280*/  @!P0 BRA `(.L_x_13) ;  /* 0x0000000000208947 */ /* 0x000fea0003800000 */
[----:B01234-:R-:W2:Y:S01]  /*4290*/  LDG.E.U16 R0, desc[UR6][R66.64+0x4] ;  /* 0x0000040642007981 */ /* 0x01fea2000c1e1500 */
[----:B------:R-:W-:Y:S01]  /*42a0*/  ULDC UR4, c[0x0][0x24c] ;  /* 0x0000930000047ab9 */ /* 0x000fe20000000800 */
[----:B--2---:R-:W-:-:S05]  /*42b0*/  HADD2.F32 R0, -RZ, R0.H0_H0 ;  /* 0x20000000ff007230 */ /* 0x004fca0000004100 */
[----:B------:R-:W-:Y:S01]  /*42c0*/  FMUL R0, R0, UR4 ;  /* 0x0000000400007c20 */ /* 0x000fe20008400000 */
[----:B------:R-:W-:-:S03]  /*42d0*/  ULDC UR4, c[0x0][0x21c] ;  /* 0x0000870000047ab9 */ /* 0x000fc60000000800 */
[----:B------:R-:W-:-:S05]  /*42e0*/  FFMA R0, R5, UR4, R0 ;  /* 0x0000000405007c23 */ /* 0x000fca0008000000 */
[----:B------:R-:W-:-:S05]  /*42f0*/  F2FP.F16.F32.PACK_AB R0, RZ, R0 ;  /* 0x00000000ff00723e */ /* 0x000fca00000000ff */
[----:B------:R0:W-:Y:S02]  /*4300*/  STG.E.U16 desc[UR6][R164.64+-0x18], R0 ;  /* 0xffffe800a4007986 */ /* 0x0001e4000c101506 */
.L_x_13:
[----:B------:R-:W-:Y:S05]  /*4310*/  BSYNC B0 ;  /* 0x0000000000007941 */ /* 0x000fea0003800000 */
.L_x_12:
        /* <DEDUP_REMOVED lines=11> */
.L_x_15:
[----:B------:R-:W-:Y:S05]  /*43d0*/  BSYNC B0 ;  /* 0x0000000000007941 */ /* 0x000fea0003800000 */
.L_x_14:
        /* <DEDUP_REMOVED lines=11> */
.L_x_17:
[----:B------:R-:W-:Y:S05]  /*4490*/  BSYNC B0 ;  /* 0x0000000000007941 */ /* 0x000fea0003800000 */
.L_x_16:
        /* <DEDUP_REMOVED lines=11> */
.L_x_19:
[----:B------:R-:W-:Y:S05]  /*4550*/  BSYNC B0 ;  /* 0x0000000000007941 */ /* 0x000fea0003800000 */
.L_x_18:
[----:B------:R-:W-:Y:S01]  /*4560*/  LOP3.LUT P0, RZ, R75, 0x400, RZ, 0xc0, !PT ;  /* 0x000004004bff7812 */ /* 0x000fe2000780c0ff */
[----:B------:R-:W-:-:S12]  /*4570*/  BSSY B0, `(.L_x_20) ;  /* 0x000000a000007945 */ /* 0x000fd80003800000 */
[----:B------:R-:W-:Y:S05]  /*4580*/  @!P0 BRA `(.L_x_21) ;  /* 0x0000000000208947 */ /* 0x000fea0003800000 */
[----:B------:R-:W5:Y:S01]  /*4590*/  LDG.E.U16 R3, desc[UR6][R66.64+0x6] ;  /* 0x0000060642037981 */ /* 0x000f62000c1e1500 */
[----:B------:R-:W-:Y:S01]  /*45a0*/  ULDC UR4, c[0x0][0x24c] ;  /* 0x0000930000047ab9 */ /* 0x000fe20000000800 */
[----:B-----5:R-:W-:-:S05]  /*45b0*/  HADD2.F32 R3, -RZ, R3.H0_H0 ;  /* 0x20000003ff037230 */ /* 0x020fca0000004100 */
[----:B------:R-:W-:Y:S01]  /*45c0*/  FMUL R3, R3, UR4 ;  /* 0x0000000403037c20 */ /* 0x000fe20008400000 */
[----:B------:R-:W-:-:S03]  /*45d0*/  ULDC UR4, c[0x0][0x21c] ;  /* 0x0000870000047ab9 */ /* 0x000fc60000000800 */
[----:B01234-:R-:W-:-:S05]  /*45e0*/  FFMA R0, R6, UR4, R3 ;  /* 0x0000000406007c23 */ /* 0x01ffca0008000003 */
[----:B------:R-:W-:-:S05]  /*45f0*/  F2FP.F16.F32.PACK_AB R0, RZ, R0 ;  /* 0x00000000ff00723e */ /* 0x000fca00000000ff */
[----:B------:R0:W-:Y:S02]  /*4600*/  STG.E.U16 desc[UR6][R164.64+-0x16], R0 ;  /* 0xffffea00a4007986 */ /* 0x0001e4000c101506 */
.L_x_21:
[----:B------:R-:W-:Y:S05]  /*4610*/  BSYNC B0 ;  /* 0x0000000000007941 */ /* 0x000fea0003800000 */
.L_x_20:
        /* <DEDUP_REMOVED lines=11> */
.L_x_23:
[----:B------:R-:W-:Y:S05]  /*46d0*/  BSYNC B0 ;  /* 0x0000000000007941 */ /* 0x000fea0003800000 */
.L_x_22:
        /* <DEDUP_REMOVED lines=11> */
.L_x_25:
[----:B------:R-:W-:Y:S05]  /*4790*/  BSYNC B0 ;  /* 0x0000000000007941 */ /* 0x000fea0003800000 */
.L_x_24:
        /* <DEDUP_REMOVED lines=11> */
.L_x_27:
[----:B------:R-:W-:Y:S05]  /*4850*/  BSYNC B0 ;  /* 0x0000000000007941 */ /* 0x000fea0003800000 */
.L_x_26:
        /* <DEDUP_REMOVED lines=11> */
.L_x_29:
[----:B------:R-:W-:Y:S05]  /*4910*/  BSYNC B0 ;  /* 0x0000000000007941 */ /* 0x000fea0003800000 */
.L_x_28:
        /* <DEDUP_REMOVED lines=11> */
.L_x_31:
[----:B------:R-:W-:Y:S05]  /*49d0*/  BSYNC B0 ;  /* 0x0000000000007941 */ /* 0x000fea0003800000 */
.L_x_30:
        /* <DEDUP_REMOVED lines=11> */
.L_x_33:
[----:B------:R-:W-:Y:S05]  /*4a90*/  BSYNC B0 ;  /* 0x0000000000007941 */ /* 0x000fea0003800000 */
.L_x_32:
        /* <DEDUP_REMOVED lines=11> */
.L_x_35:
[----:B------:R-:W-:Y:S05]  /*4b50*/  BSYNC B0 ;  /* 0x0000000000007941 */ /* 0x000fea0003800000 */
.L_x_34:
        /* <DEDUP_REMOVED lines=11> */
.L_x_37:
[----:B------:R-:W-:Y:S05]  /*4c10*/  BSYNC B0 ;  /* 0x0000000000007941 */ /* 0x000fea0003800000 */
.L_x_36:
        /* <DEDUP_REMOVED lines=11> */
.L_x_39:
[----:B------:R-:W-:Y:S05]  /*4cd0*/  BSYNC B0 ;  /* 0x0000000000007941 */ /* 0x000fea0003800000 */
.L_x_38:
        /* <DEDUP_REMOVED lines=11> */
.L_x_41:
[----:B------:R-:W-:Y:S05]  /*4d90*/  BSYNC B0 ;  /* 0x0000000000007941 */ /* 0x000fea0003800000 */
.L_x_40:
        /* <DEDUP_REMOVED lines=11> */
.L_x_43:
[----:B------:R-:W-:Y:S05]  /*4e50*/  BSYNC B0 ;  /* 0x0000000000007941 */ /* 0x000fea0003800000 */
.L_x_42:
        /* <DEDUP_REMOVED lines=11> */
.L_x_45:
[----:B------:R-:W-:Y:S05]  /*4f10*/  BSYNC B0 ;  /* 0x0000000000007941 */ /* 0x000fea0003800000 */
.L_x_44:
        /* <DEDUP_REMOVED lines=11> */
.L_x_47:
[----:B------:R-:W-:Y:S05]  /*4fd0*/  BSYNC B0 ;  /* 0x0000000000007941 */ /* 0x000fea0003800000 */
.L_x_46:
        /* <DEDUP_REMOVED lines=11> */
.L_x_49:
[----:B------:R-:W-:Y:S05]  /*5090*/  BSYNC B0 ;  /* 0x0000000000007941 */ /* 0x000fea0003800000 */
.L_x_48:
        /* <DEDUP_REMOVED lines=11> */
.L_x_51:
[----:B------:R-:W-:Y:S05]  /*5150*/  BSYNC B0 ;  /* 0x0000000000007941 */ /* 0x000fea0003800000 */
.L_x_50:
        /* <DEDUP_REMOVED lines=11> */
.L_x_53:
[----:B------:R-:W-:Y:S05]  /*5210*/  BSYNC B0 ;  /* 0x0000000000007941 */ /* 0x000fea0003800000 */
.L_x_52:
        /* <DEDUP_REMOVED lines=11> */
.L_x_55:
[----:B------:R-:W-:Y:S05]  /*52d0*/  BSYNC B0 ;  /* 0x0000000000007941 */ /* 0x000fea0003800000 */
.L_x_54:
        /* <DEDUP_REMOVED lines=11> */
.L_x_57:
[----:B------:R-:W-:Y:S05]  /*5390*/  BSYNC B0 ;  /* 0x0000000000007941 */ /* 0x000fea0003800000 */
.L_x_56:
        /* <DEDUP_REMOVED lines=11> */
.L_x_59:
[----:B------:R-:W-:Y:S05]  /*5450*/  BSYNC B0 ;  /* 0x0000000000007941 */ /* 0x000fea0003800000 */
.L_x_58:
        /* <DEDUP_REMOVED lines=11> */
.L_x_61:
[----:B------:R-:W-:Y:S05]  /*5510*/  BSYNC B0 ;  /* 0x0000000000007941 */ /* 0x000fea0003800000 */
.L_x_60:
        /* <DEDUP_REMOVED lines=11> */
.L_x_63:
[----:B------:R-:W-:Y:S05]  /*55d0*/  BSYNC B0 ;  /* 0x0000000000007941 */ /* 0x000fea0003800000 */
.L_x_62:
        /* <DEDUP_REMOVED lines=11> */
.L_x_65:
[----:B------:R-:W-:Y:S05]  /*5690*/  BSYNC B0 ;  /* 0x0000000000007941 */ /* 0x000fea0003800000 */
.L_x_64:
        /* <DEDUP_REMOVED lines=11> */
.L_x_67:
[----:B------:R-:W-:Y:S05]  /*5750*/  BSYNC B0 ;  /* 0x0000000000007941 */ /* 0x000fea0003800000 */
.L_x_66:
        /* <DEDUP_REMOVED lines=11> */
.L_x_69:
[----:B------:R-:W-:Y:S05]  /*5810*/  BSYNC B0 ;  /* 0x0000000000007941 */ /* 0x000fea0003800000 */
.L_x_68:
        /* <DEDUP_REMOVED lines=11> */
.L_x_71:
[----:B------:R-:W-:Y:S05]  /*58d0*/  BSYNC B0 ;  /* 0x0000000000007941 */ /* 0x000fea0003800000 */
.L_x_70:
        /* <DEDUP_REMOVED lines=11> */
.L_x_73:
[----:B------:R-:W-:Y:S05]  /*5990*/  BSYNC B0 ;  /* 0x0000000000007941 */ /* 0x000fea0003800000 */
.L_x_72:
        /* <DEDUP_REMOVED lines=11> */
.L_x_75:
[----:B------:R-:W-:Y:S05]  /*5a50*/  BSYNC B0 ;  /* 0x0000000000007941 */ /* 0x000fea0003800000 */
.L_x_74:
        /* <DEDUP_REMOVED lines=11> */
.L_x_77:
[----:B------:R-:W-:Y:S05]  /*5b10*/  BSYNC B0 ;  /* 0x0000000000007941 */ /* 0x000fea0003800000 */
.L_x_76:
        /* <DEDUP_REMOVED lines=11> */
.L_x_79:
[----:B------:R-:W-:Y:S05]  /*5bd0*/  BSYNC B0 ;  /* 0x0000000000007941 */ /* 0x000fea0003800000 */
.L_x_78:
        /* <DEDUP_REMOVED lines=11> */
.L_x_81:
[----:B------:R-:W-:Y:S05]  /*5c90*/  BSYNC B0 ;  /* 0x0000000000007941 */ /* 0x000fea0003800000 */
.L_x_80:
        /* <DEDUP_REMOVED lines=11> */
.L_x_83:
[----:B------:R-:W-:Y:S05]  /*5d50*/  BSYNC B0 ;  /* 0x0000000000007941 */ /* 0x000fea0003800000 */
.L_x_82:
        /* <DEDUP_REMOVED lines=11> */
.L_x_85:
[----:B------:R-:W-:Y:S05]  /*5e10*/  BSYNC B0 ;  /* 0x0000000000007941 */ /* 0x000fea0003800000 */
.L_x_84:
        /* <DEDUP_REMOVED lines=11> */
.L_x_87:
[----:B------:R-:W-:Y:S05]  /*5ed0*/  BSYNC B0 ;  /* 0x0000000000007941 */ /* 0x000fea0003800000 */
.L_x_86:
        /* <DEDUP_REMOVED lines=11> */
.L_x_89:
[----:B------:R-:W-:Y:S05]  /*5f90*/  BSYNC B0 ;  /* 0x0000000000007941 */ /* 0x000fea0003800000 */
.L_x_88:
        /* <DEDUP_REMOVED lines=11> */
.L_x_91:
[----:B------:R-:W-:Y:S05]  /*6050*/  BSYNC B0 ;  /* 0x0000000000007941 */ /* 0x000fea0003800000 */
.L_x_90:
        /* <DEDUP_REMOVED lines=11> */
.L_x_93:
[----:B------:R-:W-:Y:S05]  /*6110*/  BSYNC B0 ;  /* 0x0000000000007941 */ /* 0x000fea0003800000 */
.L_x_92:
        /* <DEDUP_REMOVED lines=11> */
.L_x_95:
[----:B------:R-:W-:Y:S05]  /*61d0*/  BSYNC B0 ;  /* 0x0000000000007941 */ /* 0x000fea0003800000 */
.L_x_94:
        /* <DEDUP_REMOVED lines=11> */
.L_x_97:
[----:B------:R-:W-:Y:S05]  /*6290*/  BSYNC B0 ;  /* 0x0000000000007941 */ /* 0x000fea0003800000 */
.L_x_96:
        /* <DEDUP_REMOVED lines=11> */
.L_x_99:
[----:B------:R-:W-:Y:S05]  /*6350*/  BSYNC B0 ;  /* 0x0000000000007941 */ /* 0x000fea0003800000 */
.L_x_98:
        /* <DEDUP_REMOVED lines=11> */
.L_x_101:
[----:B------:R-:W-:Y:S05]  /*6410*/  BSYNC B0 ;  /* 0x0000000000007941 */ /* 0x000fea0003800000 */
.L_x_100:
        /* <DEDUP_REMOVED lines=11> */
.L_x_103:
[----:B------:R-:W-:Y:S05]  /*64d0*/  BSYNC B0 ;  /* 0x0000000000007941 */ /* 0x000fea0003800000 */
.L_x_102:
        /* <DEDUP_REMOVED lines=11> */
.L_x_105:
[----:B------:R-:W-:Y:S05]  /*6590*/  BSYNC B0 ;  /* 0x0000000000007941 */ /* 0x000fea0003800000 */
.L_x_104:
        /* <DEDUP_REMOVED lines=11> */
.L_x_107:
[----:B------:R-:W-:Y:S05]  /*6650*/  BSYNC B0 ;  /* 0x0000000000007941 */ /* 0x000fea0003800000 */
.L_x_106:
        /* <DEDUP_REMOVED lines=11> */
.L_x_109:
[----:B------:R-:W-:Y:S05]  /*6710*/  BSYNC B0 ;  /* 0x0000000000007941 */ /* 0x000fea0003800000 */
.L_x_108:
        /* <DEDUP_REMOVED lines=11> */
.L_x_111:
[----:B------:R-:W-:Y:S05]  /*67d0*/  BSYNC B0 ;  /* 0x0000000000007941 */ /* 0x000fea0003800000 */
.L_x_110:
        /* <DEDUP_REMOVED lines=11> */
.L_x_113:
[----:B------:R-:W-:Y:S05]  /*6890*/  BSYNC B0 ;  /* 0x0000000000007941 */ /* 0x000fea0003800000 */
.L_x_112:
[----:B------:R-:W-:-:S13]  /*68a0*/  LOP3.LUT P0, RZ, R77, 0x2000000, RZ, 0xc0, !PT ;  /* 0x020000004dff7812 */ /* 0x000fda000780c0ff */
        /* <DEDUP_REMOVED lines=8> */
[----:B------:R0:W-:Y:S01]  /*6930*/  STG.E.U16 desc[UR6][R158.64], R0 ;  /* 0x000000009e007986 */ /* 0x0001e2000c101506 */
[----:B------:R-:W-:Y:S05]  /*6940*/  BRA `(.L_x_114) ;  /* 0x0000002000987947 */ /* 0x000fea0003800000 */
.L_x_3:
[----:B------:R-:W0:Y:S01]  /*6950*/  @P2 LDC R67, c[0x0][0x21c] ;  /* 0x00008700ff432b82 */ /* 0x000e220000000800 */
[C---:B------:R-:W-:Y:S02]  /*6960*/  @P1 LEA R176, P0, R148.reuse, UR15, 0x1 ;  /* 0x0000000f94b01c11 */ /* 0x040fe4000f8008ff */
[----:B------:R-:W-:Y:S02]  /*6970*/  P2R R70, PR, RZ, 0x4 ;  /* 0x00000004ff467803 */ /* 0x000fe40000000000 */
[----:B------:R-:W-:Y:S02]  /*6980*/  @P1 LEA.HI.X R177, R148, UR14, R95, 0x1, P0 ;  /* 0x0000000e94b11c11 */ /* 0x000fe400080f0c5f */
[C---:B------:R-:W-:Y:S01]  /*6990*/  @P2 LEA R146, P0, R142.reuse, UR15, 0x1 ;  /* 0x0000000f8e922c11 */ /* 0x040fe2000f8008ff */
[----:B------:R-:W2:Y:S01]  /*69a0*/  @P4 LDC R69, c[0x0][0x21c] ;  /* 0x00008700ff454b82 */ /* 0x000ea20000000800 */
[----:B------:R-:W-:Y:S02]  /*69b0*/  P2R R71, PR, RZ, 0x8 ;  /* 0x00000008ff477803 */ /* 0x000fe40000000000 */
[----:B------:R-:W-:-:S02]  /*69c0*/  @P2 LEA.HI.X R147, R142, UR14, R96, 0x1, P0 ;  /* 0x0000000e8e932c11 */ /* 0x000fc400080f0c60 */
[C---:B------:R-:W-:Y:S02]  /*69d0*/  @P3 LEA R124, P0, R138.reuse, UR15, 0x1 ;  /* 0x0000000f8a7c3c11 */ /* 0x040fe4000f8008ff */
[----:B------:R-:W-:Y:S02]  /*69e0*/  P2R R76, PR, RZ, 0x10 ;  /* 0x00000010ff4c7803 */ /* 0x000fe40000000000 */
[----:B------:R-:W-:Y:S02]  /*69f0*/  @P3 LEA.HI.X R125, R138, UR14, R97, 0x1, P0 ;  /* 0x0000000e8a7d3c11 */ /* 0x000fe400080f0c61 */
[C---:B------:R-:W-:Y:S02]  /*6a00*/  @P4 LEA R88, P0, R134.reuse, UR15, 0x1 ;  /* 0x0000000f86584c11 */ /* 0x040fe4000f8008ff */
[----:B------:R-:W-:Y:S02]  /*6a10*/  P2R R73, PR, RZ, 0x40 ;  /* 0x00000040ff497803 */ /* 0x000fe40000000000 */
[----:B------:R-:W-:Y:S01]  /*6a20*/  @P4 LEA.HI.X R89, R134, UR14, R98, 0x1, P0 ;  /* 0x0000000e86594c11 */ /* 0x000fe200080f0c62 */
[----:B0-----:R-:W-:Y:S01]  /*6a30*/  @P2 FMUL R18, R18, R67 ;  /* 0x0000004312122220 */ /* 0x001fe20000400000 */
[----:B------:R-:W-:Y:S01]  /*6a40*/  @P5 LEA R86, P0, R132, UR15, 0x1 ;  /* 0x0000000f84565c11 */ /* 0x000fe2000f8008ff */
[----:B------:R-:W0:Y:S01]  /*6a50*/  @P3 LDC R67, c[0x0][0x21c] ;  /* 0x00008700ff433b82 */ /* 0x000e220000000800 */
[----:B------:R-:W-:-:S02]  /*6a60*/  P2R R72, PR, RZ, 0x2 ;  /* 0x00000002ff487803 */ /* 0x000fc40000000000 */
[----:B------:R-:W-:Y:S02]  /*6a70*/  @P2 F2FP.F16.F32.PACK_AB R18, RZ, R18 ;  /* 0x00000012ff12223e */ /* 0x000fe400000000ff */
[C---:B------:R-:W-:Y:S02]  /*6a80*/  LOP3.LUT P2, RZ, R75.reuse, 0x8000, RZ, 0xc0, !PT ;  /* 0x000080004bff7812 */ /* 0x040fe4000784c0ff */
[----:B------:R-:W-:Y:S02]  /*6a90*/  @P5 LEA.HI.X R87, R132, UR14, R99, 0x1, P0 ;  /* 0x0000000e84575c11 */ /* 0x000fe400080f0c63 */
[----:B------:R-:W-:Y:S02]  /*6aa0*/  P2R R83, PR, RZ, 0x4 ;  /* 0x00000004ff537803 */ /* 0x000fe40000000000 */
[----:B------:R-:W-:Y:S02]  /*6ab0*/  LOP3.LUT P2, RZ, R75, 0x2000, RZ, 0xc0, !PT ;  /* 0x000020004bff7812 */ /* 0x000fe4000784c0ff */
[----:B------:R-:W-:-:S02]  /*6ac0*/  @P6 LEA R84, P0, R130, UR15, 0x1 ;  /* 0x0000000f82546c11 */ /* 0x000fc4000f8008ff */
[----:B------:R-:W-:Y:S02]  /*6ad0*/  P2R R90, PR, RZ, 0x4 ;  /* 0x00000004ff5a7803 */ /* 0x000fe40000000000 */
[C---:B------:R-:W-:Y:S02]  /*6ae0*/  LOP3.LUT P2, RZ, R75.reuse, 0x800, RZ, 0xc0, !PT ;  /* 0x000008004bff7812 */ /* 0x040fe4000784c0ff */
[----:B------:R-:W-:Y:S02]  /*6af0*/  @P6 LEA.HI.X R85, R130, UR14, R100, 0x1, P0 ;  /* 0x0000000e82556c11 */ /* 0x000fe400080f0c64 */
[----:B------:R-:W-:Y:S02]  /*6b00*/  P2R R115, PR, RZ, 0x4 ;  /* 0x00000004ff737803 */ /* 0x000fe40000000000 */
[C---:B------:R-:W-:Y:S01]  /*6b10*/  LOP3.LUT P2, RZ, R75.reuse, 0x200, RZ, 0xc0, !PT ;  /* 0x000002004bff7812 */ /* 0x040fe2000784c0ff */
[----:B0-----:R-:W-:Y:S01]  /*6b20*/  @P3 FMUL R0, R34, R67 ;  /* 0x0000004322003220 */ /* 0x001fe20000400000 */
[----:B--2---:R-:W-:Y:S01]  /*6b30*/  @P4 FMUL R34, R50, R69 ;  /* 0x0000004532224220 */ /* 0x004fe20000400000 */
[----:B------:R-:W-:Y:S01]  /*6b40*/  LOP3.LUT P6, RZ, R75, 0x1, RZ, 0xc0, !PT ;  /* 0x000000014bff7812 */ /* 0x000fe200078cc0ff */
[----:B------:R-:W0:Y:S01]  /*6b50*/  @P5 LDC R50, c[0x0][0x21c] ;  /* 0x00008700ff325b82 */ /* 0x000e220000000800 */
[----:B------:R-:W-:-:S02]  /*6b60*/  P2R R180, PR, RZ, 0x4 ;  /* 0x00000004ffb47803 */ /* 0x000fc40000000000 */
[C---:B------:R-:W-:Y:S02]  /*6b70*/  LOP3.LUT P2, RZ, R75.reuse, 0x40, RZ, 0xc0, !PT ;  /* 0x000000404bff7812 */ /* 0x040fe4000784c0ff */
[----:B------:R-:W-:Y:S02]  /*6b80*/  @P3 F2FP.F16.F32.PACK_AB R0, RZ, R0 ;  /* 0x00000000ff00323e */ /* 0x000fe400000000ff */
[----:B------:R-:W-:Y:S02]  /*6b90*/  P2R R67, PR, RZ, 0x4 ;  /* 0x00000004ff437803 */ /* 0x000fe40000000000 */
[C---:B------:R-:W-:Y:S02]  /*6ba0*/  LOP3.LUT P2, RZ, R75.reuse, 0x8, RZ, 0xc0, !PT ;  /* 0x000000084bff7812 */ /* 0x040fe4000784c0ff */
[----:B------:R-:W-:Y:S02]  /*6bb0*/  LOP3.LUT P3, RZ, R75, 0x80, RZ, 0xc0, !PT ;  /* 0x000000804bff7812 */ /* 0x000fe4000786c0ff */
[----:B------:R-:W-:-:S02]  /*6bc0*/  @P4 F2FP.F16.F32.PACK_AB R34, RZ, R34 ;  /* 0x00000022ff22423e */ /* 0x000fc400000000ff */
[----:B------:R-:W-:Y:S02]  /*6bd0*/  P2R R66, PR, RZ, 0x8 ;  /* 0x00000008ff427803 */ /* 0x000fe40000000000 */
[C---:B------:R-:W-:Y:S02]  /*6be0*/  LOP3.LUT P3, RZ, R75.reuse, 0x20, RZ, 0xc0, !PT ;  /* 0x000000204bff7812 */ /* 0x040fe4000786c0ff */
[C---:B------:R-:W-:Y:S02]  /*6bf0*/  LOP3.LUT P4, RZ, R75.reuse, 0x10000, RZ, 0xc0, !PT ;  /* 0x000100004bff7812 */ /* 0x040fe4000788c0ff */
[----:B------:R-:W-:Y:S01]  /*6c00*/  LOP3.LUT P1, RZ, R75, 0x2, RZ, 0xc0, !PT ;  /* 0x000000024bff7812 */ /* 0x000fe2000782c0ff */
[----:B------:R-:W2:Y:S01]  /*6c10*/  @P2 LDC R183, c[0x0][0x21c] ;  /* 0x00008700ffb72b82 */ /* 0x000ea20000000800 */
[----:B------:R-:W-:Y:S01]  /*6c20*/  P2R R178, PR, RZ, 0x10 ;  /* 0x00000010ffb27803 */ /* 0x000fe20000000000 */
[----:B0-----:R-:W-:Y:S01]  /*6c30*/  @P5 FMUL R3, R3, R50 ;  /* 0x0000003203035220 */ /* 0x001fe20000400000 */
[----:B------:R-:W-:-:S02]  /*6c40*/  LOP3.LUT P4, RZ, R75, 0x1000, RZ, 0xc0, !PT ;  /* 0x000010004bff7812 */ /* 0x000fc4000788c0ff */
[C---:B------:R-:W-:Y:S02]  /*6c50*/  @P6 LEA R80, P0, R128.reuse, UR15, 0x1 ;  /* 0x0000000f80506c11 */ /* 0x040fe4000f8008ff */
[----:B------:R-:W-:Y:S02]  /*6c60*/  P2R R179, PR, RZ, 0x10 ;  /* 0x00000010ffb37803 */ /* 0x000fe40000000000 */
[C---:B------:R-:W-:Y:S02]  /*6c70*/  LOP3.LUT P4, RZ, R75.reuse, 0x400, RZ, 0xc0, !PT ;  /* 0x000004004bff7812 */ /* 0x040fe4000788c0ff */
[----:B------:R-:W-:Y:S02]  /*6c80*/  @P6 LEA.HI.X R81, R128, UR14, R101, 0x1, P0 ;  /* 0x0000000e80516c11 */ /* 0x000fe400080f0c65 */
[----:B------:R-:W-:Y:S02]  /*6c90*/  P2R R181, PR, RZ, 0x10 ;  /* 0x00000010ffb57803 */ /* 0x000fe40000000000 */
[----:B------:R-:W-:-:S02]  /*6ca0*/  LOP3.LUT P4, RZ, R75, 0x100, RZ, 0xc0, !PT ;  /* 0x000001004bff7812 */ /* 0x000fc4000788c0ff */
[C---:B------:R-:W-:Y:S02]  /*6cb0*/  @P1 LEA R78, P0, R126.reuse, UR15, 0x1 ;  /* 0x0000000f7e4e1c11 */ /* 0x040fe4000f8008ff */
[C---:B------:R-:W-:Y:S02]  /*6cc0*/  LOP3.LUT P6, RZ, R75.reuse, 0x4, RZ, 0xc0, !PT ;  /* 0x000000044bff7812 */ /* 0x040fe400078cc0ff */
[----:B------:R-:W-:Y:S02]  /*6cd0*/  @P1 LEA.HI.X R79, R126, UR14, R102, 0x1, P0 ;  /* 0x0000000e7e4f1c11 */ /* 0x000fe400080f0c66 */
[----:B------:R-:W-:Y:S01]  /*6ce0*/  LOP3.LUT P1, RZ, R75, 0x10, RZ, 0xc0, !PT ;  /* 0x000000104bff7812 */ /* 0x000fe2000782c0ff */
[----:B--2---:R-:W-:Y:S01]  /*6cf0*/  @P2 FMUL R68, R20, R183 ;  /* 0x000000b714442220 */ /* 0x004fe20000400000 */
[----:B------:R-:W-:Y:S02]  /*6d00*/  ISETP.NE.AND P2, PT, R67, RZ, PT ;  /* 0x000000ff4300720c */ /* 0x000fe40003f45270 */
[----:B------:R-:W0:Y:S01]  /*6d10*/  @P3 LDC R67, c[0x0][0x21c] ;  /* 0x00008700ff433b82 */ /* 0x000e220000000800 */
[----:B------:R-:W-:-:S02]  /*6d20*/  @P5 F2FP.F16.F32.PACK_AB R3, RZ, R3 ;  /* 0x00000003ff03523e */ /* 0x000fc400000000ff */
[----:B------:R-:W-:Y:S02]  /*6d30*/  P2R R82, PR, RZ, 0x20 ;  /* 0x00000020ff527803 */ /* 0x000fe40000000000 */
[----:B------:R-:W-:Y:S02]  /*6d40*/  LOP3.LUT P5, RZ, R75, 0x4000, RZ, 0xc0, !PT ;  /* 0x000040004bff7812 */ /* 0x000fe400078ac0ff */
[----:B------:R-:W-:Y:S01]  /*6d50*/  LOP3.LUT P0, RZ, R77, 0x2000000, RZ, 0xc0, !PT ;  /* 0x020000004dff7812 */ /* 0x000fe2000780c0ff */
[----:B------:R-:W2:Y:S03]  /*6d60*/  @P4 LDC R50, c[0x0][0x21c] ;  /* 0x00008700ff324b82 */ /* 0x000ea60000000800 */
[----:B------:R-:W-:Y:S02]  /*6d70*/  P2R R74, PR, RZ, 0x1 ;  /* 0x00000001ff4a7803 */ /* 0x000fe40000000000 */
[----:B------:R-:W-:-:S03]  /*6d80*/  LOP3.LUT P0, RZ, R75, 0x20000, RZ, 0xc0, !PT ;  /* 0x000200004bff7812 */ /* 0x000fc6000780c0ff */
[----:B------:R-:W3:Y:S01]  /*6d90*/  @P2 LDC R20, c[0x0][0x21c] ;  /* 0x00008700ff142b82 */ /* 0x000ee20000000800 */
[----:B0-----:R-:W-:Y:S01]  /*6da0*/  @P3 FMUL R67, R52, R67 ;  /* 0x0000004334433220 */ /* 0x001fe20000400000 */
[----:B------:R-:W-:-:S06]  /*6db0*/  ISETP.NE.AND P3, PT, R66, RZ, PT ;  /* 0x000000ff4200720c */ /* 0x000fcc0003f65270 */
[----:B------:R-:W0:Y:S01]  /*6dc0*/  @P6 LDC R69, c[0x0][0x21c] ;  /* 0x00008700ff456b82 */ /* 0x000e220000000800 */
[----:B--2---:R-:W-:Y:S01]  /*6dd0*/  @P4 FMUL R50, R37, R50 ;  /* 0x0000003225324220 */ /* 0x004fe20000400000 */
[----:B------:R-:W-:-:S06]  /*6de0*/  ISETP.NE.AND P4, PT, R181, RZ, PT ;  /* 0x000000ffb500720c */ /* 0x000fcc0003f85270 */
[----:B------:R-:W2:Y:S01]  /*6df0*/  @P1 LDC R185, c[0x0][0x21c] ;  /* 0x00008700ffb91b82 */ /* 0x000ea20000000800 */
[----:B---3--:R-:W-:Y:S01]  /*6e00*/  @P2 FMUL R66, R5, R20 ;  /* 0x0000001405422220 */ /* 0x008fe20000400000 */
[----:B------:R-:W-:-:S06]  /*6e10*/  ISETP.NE.AND P2, PT, R180, RZ, PT ;  /* 0x000000ffb400720c */ /* 0x000fcc0003f45270 */
[----:B------:R-:W3:Y:S08]  /*6e20*/  @P3 LDC R52, c[0x0][0x21c] ;  /* 0x00008700ff343b82 */ /* 0x000ef00000000800 */
[----:B------:R-:W4:Y:S01]  /*6e30*/  @P4 LDC R37, c[0x0][0x21c] ;  /* 0x00008700ff254b82 */ /* 0x000f220000000800 */
[----:B0-----:R-:W-:Y:S01]  /*6e40*/  @P6 FMUL R69, R4, R69 ;  /* 0x0000004504456220 */ /* 0x001fe20000400000 */
[----:B------:R-:W-:-:S06]  /*6e50*/  LOP3.LUT P6, RZ, R75, 0x40000, RZ, 0xc0, !PT ;  /* 0x000400004bff7812 */ /* 0x000fcc00078cc0ff */
[----:B------:R-:W0:Y:S01]  /*6e60*/  @P2 LDC R20, c[0x0][0x21c] ;  /* 0x00008700ff142b82 */ /* 0x000e220000000800 */
[----:B--2---:R-:W-:Y:S01]  /*6e70*/  @P1 FMUL R4, R36, R185 ;  /* 0x000000b924041220 */ /* 0x004fe20000400000 */
[----:B------:R-:W-:Y:S01]  /*6e80*/  LOP3.LUT P1, RZ, R75, 0x80000, RZ, 0xc0, !PT ;  /* 0x000800004bff7812 */ /* 0x000fe2000782c0ff */
[----:B---3--:R-:W-:Y:S01]  /*6e90*/  @P3 FMUL R52, R21, R52 ;  /* 0x0000003415343220 */ /* 0x008fe20000400000 */
[----:B------:R-:W-:Y:S01]  /*6ea0*/  LOP3.LUT P3, RZ, R75, 0x100000, RZ, 0xc0, !PT ;  /* 0x001000004bff7812 */ /* 0x000fe2000786c0ff */
[----:B----4-:R-:W-:Y:S01]  /*6eb0*/  @P4 FMUL R37, R6, R37 ;  /* 0x0000002506254220 */ /* 0x010fe20000400000 */
[----:B------:R-:W-:-:S11]  /*6ec0*/  ISETP.NE.AND P4, PT, R179, RZ, PT ;  /* 0x000000ffb300720c */ /* 0x000fd60003f85270 */
[----:B------:R-:W2:Y:S01]  /*6ed0*/  @P3 LDC R181, c[0x0][0x21c] ;  /* 0x00008700ffb53b82 */ /* 0x000ea20000000800 */
[----:B0-----:R-:W-:Y:S01]  /*6ee0*/  @P2 FMUL R53, R53, R20 ;  /* 0x0000001435352220 */ /* 0x001fe20000400000 */
[----:B------:R-:W-:-:S06]  /*6ef0*/  ISETP.NE.AND P2, PT, R115, RZ, PT ;  /* 0x000000ff7300720c */ /* 0x000fcc0003f45270 */
[----:B------:R-:W0:Y:S08]  /*6f00*/  @P4 LDC R21, c[0x0][0x21c] ;  /* 0x00008700ff154b82 */ /* 0x000e300000000800 */
[----:B------:R-:W3:Y:S01]  /*6f10*/  @P2 LDC R5, c[0x0][0x21c] ;  /* 0x00008700ff052b82 */ /* 0x000ee20000000800 */
[----:B--2---:R-:W-:Y:S01]  /*6f20*/  @P3 FMUL R40, R40, R181 ;  /* 0x000000b528283220 */ /* 0x004fe20000400000 */
[----:B------:R-:W-:Y:S01]  /*6f30*/  LOP3.LUT P3, RZ, R77, 0x10, RZ, 0xc0, !PT ;  /* 0x000000104dff7812 */ /* 0x000fe2000786c0ff */
[----:B0-----:R-:W-:Y:S01]  /*6f40*/  @P4 FMUL R38, R38, R21 ;  /* 0x0000001526264220 */ /* 0x001fe20000400000 */
[----:B------:R-:W-:Y:S01]  /*6f50*/  ISETP.NE.AND P4, PT, R178, RZ, PT ;  /* 0x000000ffb200720c */ /* 0x000fe20003f85270 */
[----:B---3--:R-:W-:Y:S01]  /*6f60*/  @P2 FMUL R36, R22, R5 ;  /* 0x0000000516242220 */ /* 0x008fe20000400000 */
[----:B------:R-:W-:-:S02]  /*6f70*/  ISETP.NE.AND P2, PT, R90, RZ, PT ;  /* 0x000000ff5a00720c */ /* 0x000fc40003f45270 */
[----:B------:R-:W0:Y:S09]  /*6f80*/  @P5 LDC R22, c[0x0][0x21c] ;  /* 0x00008700ff165b82 */ /* 0x000e320000000800 */
[----:B------:R-:W2:Y:S08]  /*6f90*/  @P4 LDC R20, c[0x0][0x21c] ;  /* 0x00008700ff144b82 */ /* 0x000eb00000000800 */
[----:B------:R-:W3:Y:S01]  /*6fa0*/  @P2 LDC R5, c[0x0][0x21c] ;  /* 0x00008700ff052b82 */ /* 0x000ee20000000800 */
[----:B0-----:R-:W-:Y:S01]  /*6fb0*/  @P5 FMUL R22, R7, R22 ;  /* 0x0000001607165220 */ /* 0x001fe20000400000 */
[----:B------:R-:W-:-:S06]  /*6fc0*/  LOP3.LUT P5, RZ, R77, 0x2, RZ, 0xc0, !PT ;  /* 0x000000024dff7812 */ /* 0x000fcc00078ac0ff */
[----:B------:R-:W0:Y:S01]  /*6fd0*/  @P6 LDC R7, c[0x0][0x21c] ;  /* 0x00008700ff076b82 */ /* 0x000e220000000800 */
[----:B--2---:R-:W-:Y:S01]  /*6fe0*/  @P4 FMUL R39, R39, R20 ;  /* 0x0000001427274220 */ /* 0x004fe20000400000 */
[----:B------:R-:W-:Y:S01]  /*6ff0*/  LOP3.LUT P4, RZ, R77, 0x8, RZ, 0xc0, !PT ;  /* 0x000000084dff7812 */ /* 0x000fe2000788c0ff */
[----:B---3--:R-:W-:Y:S01]  /*7000*/  @P2 FMUL R54, R54, R5 ;  /* 0x0000000536362220 */ /* 0x008fe20000400000 */
[----:B------:R-:W-:-:S04]  /*7010*/  ISETP.NE.AND P2, PT, R83, RZ, PT ;  /* 0x000000ff5300720c */ /* 0x000fc80003f45270 */
[----:B------:R-:W2:Y:S01]  /*7020*/  @P1 LDC R5, c[0x0][0x21c] ;  /* 0x00008700ff051b82 */ /* 0x000ea20000000800 */
[----:B0-----:R-:W-:Y:S01]  /*7030*/  @P6 FMUL R20, R8, R7 ;  /* 0x0000000708146220 */ /* 0x001fe20000400000 */
[----:B------:R-:W-:-:S07]  /*7040*/  LOP3.LUT P6, RZ, R75, 0x10000000, RZ, 0xc0, !PT ;  /* 0x100000004bff7812 */ /* 0x000fce00078cc0ff */
[----:B------:R-:W0:Y:S01]  /*7050*/  @P2 LDC R6, c[0x0][0x21c] ;  /* 0x00008700ff062b82 */ /* 0x000e220000000800 */
[----:B------:R-:W-:Y:S02]  /*7060*/  P2R R83, PR, RZ, 0x40 ;  /* 0x00000040ff537803 */ /* 0x000fe40000000000 */
[----:B------:R-:W-:-:S04]  /*7070*/  LOP3.LUT P6, RZ, R75, 0x4000000, RZ, 0xc0, !PT ;  /* 0x040000004bff7812 */ /* 0x000fc800078cc0ff */
[----:B------:R-:W-:Y:S02]  /*7080*/  P2R R115, PR, RZ, 0x40 ;  /* 0x00000040ff737803 */ /* 0x000fe40000000000 */
[----:B------:R-:W-:Y:S01]  /*7090*/  LOP3.LUT P6, RZ, R75, 0x800000, RZ, 0xc0, !PT ;  /* 0x008000004bff7812 */ /* 0x000fe200078cc0ff */
[----:B--2---:R-:W-:Y:S01]  /*70a0*/  @P1 FMUL R24, R24, R5 ;  /* 0x0000000518181220 */ /* 0x004fe20000400000 */
[----:B------:R-:W-:-:S04]  /*70b0*/  LOP3.LUT P1, RZ, R77, 0x4, RZ, 0xc0, !PT ;  /* 0x000000044dff7812 */ /* 0x000fc8000782c0ff */
[----:B------:R-:W-:Y:S02]  /*70c0*/  P2R R5, PR, RZ, 0x2 ;  /* 0x00000002ff057803 */ /* 0x000fe40000000000 */
[----:B------:R-:W-:-:S05]  /*70d0*/  LOP3.LUT P1, RZ, R77, 0x1, RZ, 0xc0, !PT ;  /* 0x000000014dff7812 */ /* 0x000fca000782c0ff */
[----:B------:R-:W2:Y:S01]  /*70e0*/  @P6 LDC R180, c[0x0][0x21c] ;  /* 0x00008700ffb46b82 */ /* 0x000ea20000000800 */
[----:B------:R-:W-:Y:S01]  /*70f0*/  P2R R7, PR, RZ, 0x2 ;  /* 0x00000002ff077803 */ /* 0x000fe20000000000 */
[----:B0-----:R-:W-:Y:S01]  /*7100*/  @P2 FMUL R23, R23, R6 ;  /* 0x0000000617172220 */ /* 0x001fe20000400000 */
[C---:B------:R-:W-:Y:S02]  /*7110*/  LOP3.LUT P2, RZ, R75.reuse, 0x200000, RZ, 0xc0, !PT ;  /* 0x002000004bff7812 */ /* 0x040fe4000784c0ff */
[----:B------:R-:W-:-:S03]  /*7120*/  LOP3.LUT P1, RZ, R75, 0x40000000, RZ, 0xc0, !PT ;  /* 0x400000004bff7812 */ /* 0x000fc6000782c0ff */
[----:B------:R-:W0:Y:S08]  /*7130*/  @P0 LDC R6, c[0x0][0x21c] ;  /* 0x00008700ff060b82 */ /* 0x000e300000000800 */
[----:B------:R-:W3:Y:S01]  /*7140*/  @P2 LDC R179, c[0x0][0x21c] ;  /* 0x00008700ffb32b82 */ /* 0x000ee20000000800 */
[----:B--2---:R-:W-:Y:S01]  /*7150*/  @P6 FMUL R25, R25, R180 ;  /* 0x000000b419196220 */ /* 0x004fe20000400000 */
[----:B------:R-:W-:Y:S01]  /*7160*/  ISETP.NE.AND P6, PT, R115, RZ, PT ;  /* 0x000000ff7300720c */ /* 0x000fe20003fc5270 */
[----:B0-----:R-:W-:Y:S01]  /*7170*/  @P0 FMUL R55, R55, R6 ;  /* 0x0000000637370220 */ /* 0x001fe20000400000 */
[----:B------:R-:W-:-:S02]  /*7180*/  P2R R6, PR, RZ, 0x20 ;  /* 0x00000020ff067803 */ /* 0x000fc40000000000 */
[C---:B------:R-:W-:Y:S02]  /*7190*/  LOP3.LUT P5, RZ, R75.reuse, 0x80000000, RZ, 0xc0, !PT ;  /* 0x800000004bff7812 */ /* 0x040fe400078ac0ff */
[----:B------:R-:W-:-:S07]  /*71a0*/  LOP3.LUT P0, RZ, R75, 0x1000000, RZ, 0xc0, !PT ;  /* 0x010000004bff7812 */ /* 0x000fce000780c0ff */
[----:B------:R-:W0:Y:S01]  /*71b0*/  @P6 LDC R115, c[0x0][0x21c] ;  /* 0x00008700ff736b82 */ /* 0x000e220000000800 */
[----:B------:R-:W-:Y:S01]  /*71c0*/  P2R R8, PR, RZ, 0x20 ;  /* 0x00000020ff087803 */ /* 0x000fe20000000000 */
[----:B---3--:R-:W-:Y:S01]  /*71d0*/  @P2 FMUL R56, R56, R179 ;  /* 0x000000b338382220 */ /* 0x008fe20000400000 */
[C---:B------:R-:W-:Y:S02]  /*71e0*/  LOP3.LUT P5, RZ, R75.reuse, 0x20000000, RZ, 0xc0, !PT ;  /* 0x200000004bff7812 */ /* 0x040fe400078ac0ff */
[----:B------:R-:W-:Y:S02]  /*71f0*/  P2R R178, PR, RZ, 0x1 ;  /* 0x00000001ffb27803 */ /* 0x000fe40000000000 */
[----:B------:R-:W-:Y:S02]  /*7200*/  P2R R21, PR, RZ, 0x20 ;  /* 0x00000020ff157803 */ /* 0x000fe40000000000 */
[C---:B------:R-:W-:Y:S02]  /*7210*/  LOP3.LUT P5, RZ, R75.reuse, 0x8000000, RZ, 0xc0, !PT ;  /* 0x080000004bff7812 */ /* 0x040fe400078ac0ff */
[----:B------:R-:W-:-:S02]  /*7220*/  LOP3.LUT P0, RZ, R75, 0x400000, RZ, 0xc0, !PT ;  /* 0x004000004bff7812 */ /* 0x000fc4000780c0ff */
[----:B------:R-:W-:Y:S02]  /*7230*/  P2R R90, PR, RZ, 0x20 ;  /* 0x00000020ff5a7803 */ /* 0x000fe40000000000 */
[----:B------:R-:W-:Y:S02]  /*7240*/  LOP3.LUT P5, RZ, R75, 0x2000000, RZ, 0xc0, !PT ;  /* 0x020000004bff7812 */ /* 0x000fe400078ac0ff */
[----:B------:R-:W-:-:S07]  /*7250*/  LOP3.LUT P2, RZ, R77, 0x20, RZ, 0xc0, !PT ;  /* 0x000000204dff7812 */ /* 0x000fce000784c0ff */
[----:B------:R-:W2:Y:S01]  /*7260*/  @P0 LDC R182, c[0x0][0x21c] ;  /* 0x00008700ffb60b82 */ /* 0x000ea20000000800 */
[----:B0-----:R-:W-:Y:S01]  /*7270*/  @P6 FMUL R10, R10, R115 ;  /* 0x000000730a0a6220 */ /* 0x001fe20000400000 */
[----:B------:R-:W-:-:S06]  /*7280*/  ISETP.NE.AND P6, PT, R83, RZ, PT ;  /* 0x000000ff5300720c */ /* 0x000fcc0003fc5270 */
[----:B------:R-:W0:Y:S08]  /*7290*/  @P5 LDC R180, c[0x0][0x21c] ;  /* 0x00008700ffb45b82 */ /* 0x000e300000000800 */
[----:B------:R-:W3:Y:S01]  /*72a0*/  @P6 LDC R83, c[0x0][0x21c] ;  /* 0x00008700ff536b82 */ /* 0x000ee20000000800 */
[----:B--2---:R-:W-:Y:S01]  /*72b0*/  @P0 FMUL R9, R9, R182 ;  /* 0x000000b609090220 */ /* 0x004fe20000400000 */
[----:B------:R-:W-:Y:S01]  /*72c0*/  ISETP.NE.AND P0, PT, R178, RZ, PT ;  /* 0x000000ffb200720c */ /* 0x000fe20003f05270 */
[----:B0-----:R-:W-:Y:S01]  /*72d0*/  @P5 FMUL R57, R57, R180 ;  /* 0x000000b439395220 */ /* 0x001fe20000400000 */
[----:B------:R-:W-:-:S04]  /*72e0*/  ISETP.NE.AND P5, PT, R90, RZ, PT ;  /* 0x000000ff5a00720c */ /* 0x000fc80003fa5270 */
[----:B------:R-:W0:Y:S01]  /*72f0*/  @P1 LDC R90, c[0x0][0x21c] ;  /* 0x00008700ff5a1b82 */ /* 0x000e220000000800 */
[----:B---3--:R-:W-:Y:S01]  /*7300*/  @P6 FMUL R42, R42, R83 ;  /* 0x000000532a2a6220 */ /* 0x008fe20000400000 */
[----:B------:R-:W-:-:S06]  /*7310*/  LOP3.LUT P6, RZ, R77, 0x80, RZ, 0xc0, !PT ;  /* 0x000000804dff7812 */ /* 0x000fcc00078cc0ff */
[----:B------:R-:W2:Y:S08]  /*7320*/  @P0 LDC R178, c[0x0][0x21c] ;  /* 0x00008700ffb20b82 */ /* 0x000eb00000000800 */
[----:B------:R-:W3:Y:S01]  /*7330*/  @P5 LDC R179, c[0x0][0x21c] ;  /* 0x00008700ffb35b82 */ /* 0x000ee20000000800 */
[----:B0-----:R-:W-:Y:S01]  /*7340*/  @P1 FMUL R11, R11, R90 ;  /* 0x0000005a0b0b1220 */ /* 0x001fe20000400000 */
[----:B------:R-:W-:-:S06]  /*7350*/  ISETP.NE.AND P1, PT, R7, RZ, PT ;  /* 0x000000ff0700720c */ /* 0x000fcc0003f25270 */
[----:B------:R-:W0:Y:S01]  /*7360*/  @P6 LDC R180, c[0x0][0x21c] ;  /* 0x00008700ffb46b82 */ /* 0x000e220000000800 */
[----:B--2---:R-:W-:Y:S01]  /*7370*/  @P0 FMUL R41, R41, R178 ;  /* 0x000000b229290220 */ /* 0x004fe20000400000 */
[----:B------:R-:W-:-:S06]  /*7380*/  LOP3.LUT P0, RZ, R77, 0x40, RZ, 0xc0, !PT ;  /* 0x000000404dff7812 */ /* 0x000fcc000780c0ff */
[----:B------:R-:W2:Y:S01]  /*7390*/  @P1 LDC R90, c[0x0][0x21c] ;  /* 0x00008700ff5a1b82 */ /* 0x000ea20000000800 */
[----:B---3--:R-:W-:Y:S01]  /*73a0*/  @P5 FMUL R26, R26, R179 ;  /* 0x000000b31a1a5220 */ /* 0x008fe20000400000 */
[----:B------:R-:W-:Y:S01]  /*73b0*/  ISETP.NE.AND P5, PT, R21, RZ, PT ;  /* 0x000000ff1500720c */ /* 0x000fe20003fa5270 */
[----:B0-----:R-:W-:Y:S01]  /*73c0*/  @P6 FMUL R29, R29, R180 ;  /* 0x000000b41d1d6220 */ /* 0x001fe20000400000 */
[----:B------:R-:W-:-:S11]  /*73d0*/  LOP3.LUT P6, RZ, R77, 0x800000, RZ, 0xc0, !PT ;  /* 0x008000004dff7812 */ /* 0x000fd600078cc0ff */
[----:B------:R-:W0:Y:S01]  /*73e0*/  @P5 LDC R21, c[0x0][0x21c] ;  /* 0x00008700ff155b82 */ /* 0x000e220000000800 */
[----:B--2---:R-:W-:Y:S01]  /*73f0*/  @P1 FMUL R43, R43, R90 ;  /* 0x0000005a2b2b1220 */ /* 0x004fe20000400000 */
[----:B------:R-:W-:-:S06]  /*7400*/  ISETP.NE.AND P1, PT, R5, RZ, PT ;  /* 0x000000ff0500720c */ /* 0x000fcc0003f25270 */
[----:B------:R-:W2:Y:S08]  /*7410*/  @P4 LDC R5, c[0x0][0x21c] ;  /* 0x00008700ff054b82 */ /* 0x000eb00000000800 */
[----:B------:R-:W3:Y:S01]  /*7420*/  @P1 LDC R7, c[0x0][0x21c] ;  /* 0x00008700ff071b82 */ /* 0x000ee20000000800 */
[----:B0-----:R-:W-:Y:S01]  /*7430*/  @P5 FMUL R58, R58, R21 ;  /* 0x000000153a3a5220 */ /* 0x001fe20000400000 */
[----:B------:R-:W-:Y:S01]  /*7440*/  ISETP.NE.AND P5, PT, R8, RZ, PT ;  /* 0x000000ff0800720c */ /* 0x000fe20003fa5270 */
[----:B--2---:R-:W-:Y:S01]  /*7450*/  @P4 FMUL R28, R28, R5 ;  /* 0x000000051c1c4220 */ /* 0x004fe20000400000 */
[----:B------:R-:W-:-:S04]  /*7460*/  LOP3.LUT P4, RZ, R77, 0x200000, RZ, 0xc0, !PT ;  /* 0x002000004dff7812 */ /* 0x000fc8000788c0ff */
[----:B------:R-:W0:Y:S08]  /*7470*/  @P2 LDC R5, c[0x0][0x21c] ;  /* 0x00008700ff052b82 */ /* 0x000e300000000800 */
[----:B------:R-:W2:Y:S01]  /*7480*/  @P5 LDC R8, c[0x0][0x21c] ;  /* 0x00008700ff085b82 */ /* 0x000ea20000000800 */
[----:B---3--:R-:W-:Y:S01]  /*7490*/  @P1 FMUL R12, R12, R7 ;  /* 0x000000070c0c1220 */ /* 0x008fe20000400000 */
[----:B------:R-:W-:-:S06]  /*74a0*/  LOP3.LUT P1, RZ, R77, 0x100, RZ, 0xc0, !PT ;  /* 0x000001004dff7812 */ /* 0x000fcc000782c0ff */
[----:B------:R-:W3:Y:S01]  /*74b0*/  @P3 LDC R7, c[0x0][0x21c] ;  /* 0x00008700ff073b82 */ /* 0x000ee20000000800 */
[----:B0-----:R-:W-:Y:S01]  /*74c0*/  @P2 FMUL R60, R60, R5 ;  /* 0x000000053c3c2220 */ /* 0x001fe20000400000 */
[----:B------:R-:W-:-:S06]  /*74d0*/  LOP3.LUT P2, RZ, R77, 0x20000, RZ, 0xc0, !PT ;  /* 0x000200004dff7812 */ /* 0x000fcc000784c0ff */
[----:B------:R-:W0:Y:S01]  /*74e0*/  @P1 LDC R182, c[0x0][0x21c] ;  /* 0x00008700ffb61b82 */ /* 0x000e220000000800 */
[----:B------:R-:W-:Y:S02]  /*74f0*/  P2R R5, PR, RZ, 0x10 ;  /* 0x00000010ff057803 */ /* 0x000fe40000000000 */
[----:B------:R-:W-:Y:S01]  /*7500*/  LOP3.LUT P4, RZ, R77, 0x80000, RZ, 0xc0, !PT ;  /* 0x000800004dff7812 */ /* 0x000fe2000788c0ff */
[----:B--2---:R-:W-:Y:S01]  /*7510*/  @P5 FMUL R27, R27, R8 ;  /* 0x000000081b1b5220 */ /* 0x004fe20000400000 */
[----:B------:R-:W-:Y:S02]  /*7520*/  ISETP.NE.AND P5, PT, R6, RZ, PT ;  /* 0x000000ff0600720c */ /* 0x000fe40003fa5270 */
[----:B------:R-:W-:Y:S02]  /*7530*/  P2R R8, PR, RZ, 0x4 ;  /* 0x00000004ff087803 */ /* 0x000fe40000000000 */
[C---:B------:R-:W-:Y:S01]  /*7540*/  LOP3.LUT P2, RZ, R77.reuse, 0x8000, RZ, 0xc0, !PT ;  /* 0x000080004dff7812 */ /* 0x040fe2000784c0ff */
[----:B---3--:R-:W-:Y:S01]  /*7550*/  @P3 FMUL R44, R44, R7 ;  /* 0x000000072c2c3220 */ /* 0x008fe20000400000 */
[----:B------:R-:W-:-:S02]  /*7560*/  LOP3.LUT P3, RZ, R77, 0x2000, RZ, 0xc0, !PT ;  /* 0x000020004dff7812 */ /* 0x000fc4000786c0ff */
[----:B------:R-:W-:Y:S02]  /*7570*/  P2R R83, PR, RZ, 0x4 ;  /* 0x00000004ff537803 */ /* 0x000fe40000000000 */
[----:B------:R-:W-:-:S03]  /*7580*/  P2R R90, PR, RZ, 0x8 ;  /* 0x00000008ff5a7803 */ /* 0x000fc60000000000 */
[----:B------:R-:W2:Y:S01]  /*7590*/  @P5 LDC R6, c[0x0][0x21c] ;  /* 0x00008700ff065b82 */ /* 0x000ea20000000800 */
[C---:B------:R-:W-:Y:S02]  /*75a0*/  LOP3.LUT P3, RZ, R77.reuse, 0x800, RZ, 0xc0, !PT ;  /* 0x000008004dff7812 */ /* 0x040fe4000786c0ff */
[----:B------:R-:W-:Y:S01]  /*75b0*/  LOP3.LUT P2, RZ, R77, 0x1000, RZ, 0xc0, !PT ;  /* 0x000010004dff7812 */ /* 0x000fe2000784c0ff */
[----:B0-----:R-:W-:Y:S01]  /*75c0*/  @P1 FMUL R45, R45, R182 ;  /* 0x000000b62d2d1220 */ /* 0x001fe20000400000 */
[----:B------:R-:W-:Y:S02]  /*75d0*/  P2R R178, PR, RZ, 0x8 ;  /* 0x00000008ffb27803 */ /* 0x000fe40000000000 */
[C---:B------:R-:W-:Y:S02]  /*75e0*/  LOP3.LUT P3, RZ, R77.reuse, 0x200, RZ, 0xc0, !PT ;  /* 0x000002004dff7812 */ /* 0x040fe4000786c0ff */
[----:B------:R-:W-:Y:S02]  /*75f0*/  P2R R115, PR, RZ, 0x4 ;  /* 0x00000004ff737803 */ /* 0x000fe40000000000 */
[----:B------:R-:W-:-:S02]  /*7600*/  LOP3.LUT P2, RZ, R77, 0x400, RZ, 0xc0, !PT ;  /* 0x000004004dff7812 */ /* 0x000fc4000784c0ff */
[----:B------:R-:W-:-:S07]  /*7610*/  LOP3.LUT P1, RZ, R77, 0x1000000, RZ, 0xc0, !PT ;  /* 0x010000004dff7812 */ /* 0x000fce000782c0ff */
[----:B------:R-:W0:Y:S01]  /*7620*/  @P3 LDC R180, c[0x0][0x21c] ;  /* 0x00008700ffb43b82 */ /* 0x000e220000000800 */
[----:B--2---:R-:W-:Y:S01]  /*7630*/  @P5 FMUL R59, R59, R6 ;  /* 0x000000063b3b5220 */ /* 0x004fe20000400000 */
[----:B------:R-:W-:-:S06]  /*7640*/  LOP3.LUT P5, RZ, R77, 0x100000, RZ, 0xc0, !PT ;  /* 0x001000004dff7812 */ /* 0x000fcc00078ac0ff */
[----:B------:R-:W2:Y:S08]  /*7650*/  @P0 LDC R6, c[0x0][0x21c] ;  /* 0x00008700ff060b82 */ /* 0x000eb00000000800 */
[----:B------:R-:W3:Y:S01]  /*7660*/  @P2 LDC R179, c[0x0][0x21c] ;  /* 0x00008700ffb32b82 */ /* 0x000ee20000000800 */
[----:B0-----:R-:W-:Y:S01]  /*7670*/  @P3 FMUL R61, R61, R180 ;  /* 0x000000b43d3d3220 */ /* 0x001fe20000400000 */
[----:B------:R-:W-:Y:S01]  /*7680*/  ISETP.NE.AND P3, PT, R178, RZ, PT ;  /* 0x000000ffb200720c */ /* 0x000fe20003f65270 */
[----:B--2---:R-:W-:Y:S01]  /*7690*/  @P0 FMUL R13, R13, R6 ;  /* 0x000000060d0d0220 */ /* 0x004fe20000400000 */
[----:B------:R-:W-:-:S02]  /*76a0*/  P2R R6, PR, RZ, 0x20 ;  /* 0x00000020ff067803 */ /* 0x000fc40000000000 */
[C---:B------:R-:W-:Y:S02]  /*76b0*/  LOP3.LUT P5, RZ, R77.reuse, 0x40000, RZ, 0xc0, !PT ;  /* 0x000400004dff7812 */ /* 0x040fe400078ac0ff */
[----:B------:R-:W-:-:S07]  /*76c0*/  LOP3.LUT P0, RZ, R77, 0x400000, RZ, 0xc0, !PT ;  /* 0x004000004dff7812 */ /* 0x000fce000780c0ff */
[----:B------:R-:W0:Y:S01]  /*76d0*/  @P3 LDC R181, c[0x0][0x21c] ;  /* 0x00008700ffb53b82 */ /* 0x000e220000000800 */
[----:B------:R-:W-:Y:S01]  /*76e0*/  P2R R7, PR, RZ, 0x20 ;  /* 0x00000020ff077803 */ /* 0x000fe20000000000 */
[----:B---3--:R-:W-:Y:S01]  /*76f0*/  @P2 FMUL R14, R14, R179 ;  /* 0x000000b30e0e2220 */ /* 0x008fe20000400000 */
[----:B------:R-:W-:Y:S02]  /*7700*/  LOP3.LUT P5, RZ, R77, 0x10000, RZ, 0xc0, !PT ;  /* 0x000100004dff7812 */ /* 0x000fe400078ac0ff */
[----:B------:R-:W-:Y:S02]  /*7710*/  ISETP.NE.AND P2, PT, R115, RZ, PT ;  /* 0x000000ff7300720c */ /* 0x000fe40003f45270 */
[----:B------:R-:W-:Y:S02]  /*7720*/  P2R R21, PR, RZ, 0x20 ;  /* 0x00000020ff157803 */ /* 0x000fe40000000000 */
[----:B------:R-:W-:-:S09]  /*7730*/  LOP3.LUT P5, RZ, R77, 0x4000, RZ, 0xc0, !PT ;  /* 0x000040004dff7812 */ /* 0x000fd200078ac0ff */
        /* <DEDUP_REMOVED lines=9> */
[----:B------:R-:W0:Y:S08]  /*77d0*/  @P4 LDC R21, c[0x0][0x21c] ;  /* 0x00008700ff154b82 */ /* 0x000e300000000800 */
[----:B------:R-:W2:Y:S01]  /*77e0*/  @P2 LDC R178, c[0x0][0x21c] ;  /* 0x00008700ffb22b82 */ /* 0x000ea20000000800 */
[----:B---3--:R-:W-:Y:S01]  /*77f0*/  @P3 FMUL R62, R62, R179 ;  /* 0x000000b33e3e3220 */ /* 0x008fe20000400000 */
[----:B------:R-:W-:-:S06]  /*7800*/  LOP3.LUT P3, RZ, R75, 0x1, RZ, 0xc0, !PT ;  /* 0x000000014bff7812 */ /* 0x000fcc000786c0ff */
[----:B------:R-:W3:Y:S01]  /*7810*/  @P5 LDC R90, c[0x0][0x21c] ;  /* 0x00008700ff5a5b82 */ /* 0x000ee20000000800 */
[----:B0-----:R-:W-:Y:S01]  /*7820*/  @P4 FMUL R32, R32, R21 ;  /* 0x0000001520204220 */ /* 0x001fe20000400000 */
[----:B------:R-:W-:Y:S02]  /*7830*/  ISETP.NE.AND P4, PT, R5, RZ, PT ;  /* 0x000000ff0500720c */ /* 0x000fe40003f85270 */
[----:B------:R-:W-:Y:S01]  /*7840*/  PRMT R21, R3, 0x7610, R21 ;  /* 0x0000761003157816 */ /* 0x000fe20000000015 */
[----:B--2---:R-:W-:Y:S01]  /*7850*/  @P2 FMUL R31, R31, R178 ;  /* 0x000000b21f1f2220 */ /* 0x004fe20000400000 */
[----:B------:R-:W-:-:S09]  /*7860*/  ISETP.NE.AND P2, PT, R8, RZ, PT ;  /* 0x000000ff0800720c */ /* 0x000fd20003f45270 */
[----:B------:R-:W0:Y:S01]  /*7870*/  @P4 LDC R5, c[0x0][0x21c] ;  /* 0x00008700ff054b82 */ /* 0x000e220000000800 */
[----:B---3--:R-:W-:Y:S01]  /*7880*/  @P5 FMUL R47, R47, R90 ;  /* 0x0000005a2f2f5220 */ /* 0x008fe20000400000 */
[----:B------:R-:W-:-:S06]  /*7890*/  ISETP.NE.AND P5, PT, R7, RZ, PT ;  /* 0x000000ff0700720c */ /* 0x000fcc0003fa5270 */
[----:B------:R-:W2:Y:S08]  /*78a0*/  @P2 LDC R8, c[0x0][0x21c] ;  /* 0x00008700ff082b82 */ /* 0x000eb00000000800 */
[----:B------:R-:W3:Y:S01]  /*78b0*/  @P5 LDC R7, c[0x0][0x21c] ;  /* 0x00008700ff075b82 */ /* 0x000ee20000000800 */
[----:B0-----:R-:W-:Y:S01]  /*78c0*/  @P4 FMUL R64, R64, R5 ;  /* 0x0000000540404220 */ /* 0x001fe20000400000 */
[----:B------:R-:W-:Y:S01]  /*78d0*/  ISETP.NE.AND P4, PT, R76, RZ, PT ;  /* 0x000000ff4c00720c */ /* 0x000fe20003f85270 */
[----:B--2---:R-:W-:Y:S01]  /*78e0*/  @P2 FMUL R63, R63, R8 ;  /* 0x000000083f3f2220 */ /* 0x004fe20000400000 */
[----:B------:R-:W-:-:S04]  /*78f0*/  LOP3.LUT P2, RZ, R75, 0x2, RZ, 0xc0, !PT ;  /* 0x000000024bff7812 */ /* 0x000fc8000784c0ff */
        /* <DEDUP_REMOVED lines=8> */
[----:B------:R-:W-:-:S04]  /*7980*/  ISETP.NE.AND P0, PT, R74, RZ, PT ;  /* 0x000000ff4a00720c */ /* 0x000fc80003f05270 */
[----:B------:R-:W0:Y:S08]  /*7990*/  @P1 LDC R6, c[0x0][0x21c] ;  /* 0x00008700ff061b82 */ /* 0x000e300000000800 */
[----:B------:R-:W2:Y:S01]  /*79a0*/  @P6 LDC R8, c[0x0][0x21c] ;  /* 0x00008700ff086b82 */ /* 0x000ea20000000800 */
[----:B---3--:R-:W-:Y:S01]  /*79b0*/  @P5 FMUL R48, R48, R7 ;  /* 0x0000000730305220 */ /* 0x008fe20000400000 */
[----:B------:R-:W-:-:S06]  /*79c0*/  ISETP.NE.AND P5, PT, R82, RZ, PT ;  /* 0x000000ff5200720c */ /* 0x000fcc0003fa5270 */
[----:B------:R-:W3:Y:S01]  /*79d0*/  @P0 LDC R74, c[0x0][0x21c] ;  /* 0x00008700ff4a0b82 */ /* 0x000ee20000000800 */
[----:B0-----:R-:W-:Y:S01]  /*79e0*/  @P1 FMUL R49, R49, R6 ;  /* 0x0000000631311220 */ /* 0x001fe20000400000 */
[----:B------:R-:W-:Y:S02]  /*79f0*/  ISETP.NE.AND P1, PT, R72, RZ, PT ;  /* 0x000000ff4800720c */ /* 0x000fe40003f25270 */
[----:B------:R-:W-:Y:S01]  /*7a00*/  P2R R6, PR, RZ, 0x1 ;  /* 0x00000001ff067803 */ /* 0x000fe20000000000 */
[----:B--2---:R-:W-:Y:S01]  /*7a10*/  @P6 FMUL R5, R19, R8 ;  /* 0x0000000813056220 */ /* 0x004fe20000400000 */
[----:B------:R-:W-:Y:S02]  /*7a20*/  PRMT R19, R0, 0x7610, R19 ;  /* 0x0000761000137816 */ /* 0x000fe40000000013 */
[----:B------:R-:W0:Y:S02]  /*7a30*/  @P3 LDC R8, c[0x0][0x21c] ;  /* 0x00008700ff083b82 */ /* 0x000e240000000800 */
[----:B------:R-:W-:Y:S01]  /*7a40*/  @P6 F2FP.F16.F32.PACK_AB R0, RZ, R5 ;  /* 0x00000005ff00623e */ /* 0x000fe200000000ff */
[----:B---3--:R-:W-:Y:S01]  /*7a50*/  @P0 FMUL R65, R65, R74 ;  /* 0x0000004a41410220 */ /* 0x008fe20000400000 */
[----:B------:R-:W-:-:S04]  /*7a60*/  LOP3.LUT P0, RZ, R75, 0x800, RZ, 0xc0, !PT ;  /* 0x000008004bff7812 */ /* 0x000fc8000780c0ff */
[----:B------:R-:W2:Y:S01]  /*7a70*/  @P1 LDC R7, c[0x0][0x21c] ;  /* 0x00008700ff071b82 */ /* 0x000ea20000000800 */
[----:B------:R-:W-:Y:S02]  /*7a80*/  P2R R72, PR, RZ, 0x1 ;  /* 0x00000001ff487803 */ /* 0x000fe40000000000 */
[----:B------:R-:W-:-:S05]  /*7a90*/  LOP3.LUT P0, RZ, R75, 0x80, RZ, 0xc0, !PT ;  /* 0x000000804bff7812 */ /* 0x000fca000780c0ff */
[----:B------:R-:W3:Y:S01]  /*7aa0*/  @P2 LDC R74, c[0x0][0x21c] ;  /* 0x00008700ff4a2b82 */ /* 0x000ee20000000800 */
[----:B------:R-:W-:Y:S02]  /*7ab0*/  ISETP.NE.AND P2, PT, R70, RZ, PT ;  /* 0x000000ff4600720c */ /* 0x000fe40003f45270 */
[----:B------:R-:W-:Y:S02]  /*7ac0*/  PRMT R70, R34, 0x7610, R70 ;  /* 0x0000761022467816 */ /* 0x000fe40000000046 */
[----:B------:R-:W-:Y:S01]  /*7ad0*/  PRMT R34, R0, 0x7610, R34 ;  /* 0x0000761000227816 */ /* 0x000fe20000000022 */
[----:B0-----:R-:W-:Y:S01]  /*7ae0*/  @P3 FMUL R35, R35, R8 ;  /* 0x0000000823233220 */ /* 0x001fe20000400000 */
[----:B------:R-:W-:Y:S02]  /*7af0*/  ISETP.NE.AND P3, PT, R71, RZ, PT ;  /* 0x000000ff4700720c */ /* 0x000fe40003f65270 */
[----:B------:R-:W-:Y:S01]  /*7b00*/  P2R R8, PR, RZ, 0x4 ;  /* 0x00000004ff087803 */ /* 0x000fe20000000000 */
[----:B--2---:R-:W-:Y:S01]  /*7b10*/  @P1 FMUL R2, R2, R7 ;  /* 0x0000000702021220 */ /* 0x004fe20000400000 */
[----:B------:R-:W-:-:S04]  /*7b20*/  P2R R7, PR, RZ, 0x2 ;  /* 0x00000002ff077803 */ /* 0x000fc80000000000 */
[----:B------:R-:W-:-:S05]  /*7b30*/  @P1 F2FP.F16.F32.PACK_AB R2, RZ, R2 ;  /* 0x00000002ff02123e */ /* 0x000fca00000000ff */
[----:B------:R0:W-:Y:S01]  /*7b40*/  @P1 STG.E.U16 desc[UR6][R176.64], R2 ;  /* 0x00000002b0001986 */ /* 0x0001e2000c101506 */
[----:B------:R-:W-:-:S03]  /*7b50*/  LOP3.LUT P1, RZ, R75, 0x4, RZ, 0xc0, !PT ;  /* 0x000000044bff7812 */ /* 0x000fc6000782c0ff */
[----:B------:R2:W-:Y:S01]  /*7b60*/  @P2 STG.E.U16 desc[UR6][R146.64], R18 ;  /* 0x0000001292002986 */ /* 0x0005e2000c101506 */
[----:B------:R-:W-:-:S03]  /*7b70*/  LOP3.LUT P2, RZ, R75, 0x2, RZ, 0xc0, !PT ;  /* 0x000000024bff7812 */ /* 0x000fc6000784c0ff */
[----:B------:R4:W-:Y:S04]  /*7b80*/  @P3 STG.E.U16 desc[UR6][R124.64], R19 ;  /* 0x000000137c003986 */ /* 0x0009e8000c101506 */
[----:B------:R-:W-:Y:S02]  /*7b90*/  @P4 STG.E.U16 desc[UR6][R88.64], R70 ;  /* 0x0000004658004986 */ /* 0x000fe4000c101506 */
[----:B------:R-:W-:Y:S02]  /*7ba0*/  @P1 F2FP.F16.F32.PACK_AB R0, RZ, R69 ;  /* 0x00000045ff00123e */ /* 0x000fe400000000ff */
[----:B------:R5:W-:Y:S02]  /*7bb0*/  @P5 STG.E.U16 desc[UR6][R86.64], R21 ;  /* 0x0000001556005986 */ /* 0x000be4000c101506 */
[----:B---3--:R-:W-:Y:S01]  /*7bc0*/  @P2 FMUL R74, R51, R74 ;  /* 0x0000004a334a2220 */ /* 0x008fe20000400000 */
[----:B------:R-:W-:Y:S01]  /*7bd0*/  PRMT R82, R0, 0x7610, R82 ;  /* 0x0000761000527816 */ /* 0x000fe20000000052 */
[----:B------:R3:W-:Y:S01]  /*7be0*/  @P6 STG.E.U16 desc[UR6][R84.64], R34 ;  /* 0x0000002254006986 */ /* 0x0007e2000c101506 */
[----:B------:R-:W-:-:S02]  /*7bf0*/  @P0 F2FP.F16.F32.PACK_AB R0, RZ, R52 ;  /* 0x00000034ff00023e */ /* 0x000fc400000000ff */
[----:B0-----:R-:W-:Y:S02]  /*7c00*/  @P2 F2FP.F16.F32.PACK_AB R2, RZ, R74 ;  /* 0x0000004aff02223e */ /* 0x001fe400000000ff */
[----:B--2---:R-:W-:Y:S02]  /*7c10*/  P2R R18, PR, RZ, 0x8 ;  /* 0x00000008ff127803 */ /* 0x004fe40000000000 */
[C---:B------:R-:W-:Y:S02]  /*7c20*/  LOP3.LUT P3, RZ, R75.reuse, 0x1, RZ, 0xc0, !PT ;  /* 0x000000014bff7812 */ /* 0x040fe4000786c0ff */
[----:B------:R-:W-:Y:S02]  /*7c30*/  PRMT R69, R2, 0x7610, R69 ;  /* 0x0000761002457816 */ /* 0x000fe40000000045 */
[----:B----4-:R-:W-:Y:S02]  /*7c40*/  P2R R19, PR, RZ, 0x10 ;  /* 0x00000010ff137803 */ /* 0x010fe40000000000 */
[----:B------:R-:W-:-:S02]  /*7c50*/  LOP3.LUT P4, RZ, R75, 0x4000, RZ, 0xc0, !PT ;  /* 0x000040004bff7812 */ /* 0x000fc4000788c0ff */
[----:B-----5:R-:W-:Y:S02]  /*7c60*/  P2R R21, PR, RZ, 0x20 ;  /* 0x00000020ff157803 */ /* 0x020fe40000000000 */
[----:B------:R-:W-:-:S03]  /*7c70*/  LOP3.LUT P5, RZ, R75, 0x400, RZ, 0xc0, !PT ;  /* 0x000004004bff7812 */ /* 0x000fc600078ac0ff */
[----:B------:R-:W-:Y:S02]  /*7c80*/  @P3 F2FP.F16.F32.PACK_AB R3, RZ, R35 ;  /* 0x00000023ff03323e */ /* 0x000fe400000000ff */
[----:B---3--:R-:W-:Y:S02]  /*7c90*/  P2R R34, PR, RZ, 0x40 ;  /* 0x00000040ff227803 */ /* 0x008fe40000000000 */
[----:B------:R-:W-:Y:S02]  /*7ca0*/  PRMT R35, R3, 0x7610, R35 ;  /* 0x0000761003237816 */ /* 0x000fe40000000023 */
[C---:B------:R-:W-:Y:S02]  /*7cb0*/  LOP3.LUT P6, RZ, R75.reuse, 0x200, RZ, 0xc0, !PT ;  /* 0x000002004bff7812 */ /* 0x040fe400078cc0ff */
[----:B------:R-:W-:Y:S01]  /*7cc0*/  P2R R51, PR, RZ, 0x20 ;  /* 0x00000020ff337803 */ /* 0x000fe20000000000 */
[----:B------:R0:W-:Y:S01]  /*7cd0*/  @P3 STG.E.U16 desc[UR6][R80.64], R35 ;  /* 0x0000002350003986 */ /* 0x0001e2000c101506 */
[----:B------:R-:W-:-:S02]  /*7ce0*/  LOP3.LUT P3, RZ, R75, 0x8000, RZ, 0xc0, !PT ;  /* 0x000080004bff7812 */ /* 0x000fc4000786c0ff */
[----:B------:R-:W-:Y:S01]  /*7cf0*/  P2R R70, PR, RZ, 0x40 ;  /* 0x00000040ff467803 */ /* 0x000fe20000000000 */
[----:B------:R2:W-:Y:S01]  /*7d00*/  @P2 STG.E.U16 desc[UR6][R78.64], R69 ;  /* 0x000000454e002986 */ /* 0x0005e2000c101506 */
[C---:B------:R-:W-:Y:S02]  /*7d10*/  LOP3.LUT P6, RZ, R75.reuse, 0x20, RZ, 0xc0, !PT ;  /* 0x000000204bff7812 */ /* 0x040fe400078cc0ff */
[C---:B------:R-:W-:Y:S01]  /*7d20*/  LOP3.LUT P5, RZ, R75.reuse, 0x40, RZ, 0xc0, !PT ;  /* 0x000000404bff7812 */ /* 0x040fe200078ac0ff */
[----:B------:R3:W-:Y:S01]  /*7d30*/  @P1 STG.E.U16 desc[UR6][R164.64+-0x1a], R82 ;  /* 0xffffe652a4001986 */ /* 0x0007e2000c101506 */
[C---:B------:R-:W-:Y:S02]  /*7d40*/  LOP3.LUT P2, RZ, R75.reuse, 0x10000, RZ, 0xc0, !PT ;  /* 0x000100004bff7812 */ /* 0x040fe4000784c0ff */
[----:B------:R-:W-:-:S07]  /*7d50*/  LOP3.LUT P1, RZ, R75, 0x20000, RZ, 0xc0, !PT ;  /* 0x000200004bff7812 */ /* 0x000fce000782c0ff */
[----:B------:R-:W-:Y:S02]  /*7d60*/  @P6 F2FP.F16.F32.PACK_AB R3, RZ, R67 ;  /* 0x00000043ff03623e */ /* 0x000fe400000000ff */
[----:B------:R-:W-:Y:S02]  /*7d70*/  @P5 F2FP.F16.F32.PACK_AB R2, RZ, R66 ;  /* 0x00000042ff02523e */ /* 0x000fe400000000ff */
[----:B------:R-:W-:Y:S02]  /*7d80*/  PRMT R67, R0, 0x7610, R67 ;  /* 0x0000761000437816 */ /* 0x000fe40000000043 */
[----:B------:R-:W-:Y:S02]  /*7d90*/  PRMT R66, R2, 0x7610, R66 ;  /* 0x0000761002427816 */ /* 0x000fe40000000042 */
[----:B0-----:R-:W-:Y:S02]  /*7da0*/  P2R R35, PR, RZ, 0x10 ;  /* 0x00000010ff237803 */ /* 0x001fe40000000000 */
[----:B------:R-:W-:-:S02]  /*7db0*/  LOP3.LUT P4, RZ, R75, 0x1000, RZ, 0xc0, !PT ;  /* 0x000010004bff7812 */ /* 0x000fc4000788c0ff */
[----:B--2---:R-:W-:Y:S02]  /*7dc0*/  P2R R69, PR, RZ, 0x8 ;  /* 0x00000008ff457803 */ /* 0x004fe40000000000 */
[C---:B------:R-:W-:Y:S02]  /*7dd0*/  LOP3.LUT P3, RZ, R75.reuse, 0x100, RZ, 0xc0, !PT ;  /* 0x000001004bff7812 */ /* 0x040fe4000786c0ff */
[----:B------:R-:W-:Y:S02]  /*7de0*/  P2R R71, PR, RZ, 0x10 ;  /* 0x00000010ff477803 */ /* 0x000fe40000000000 */
[----:B------:R-:W-:Y:S02]  /*7df0*/  P2R R73, PR, RZ, 0x8 ;  /* 0x00000008ff497803 */ /* 0x000fe40000000000 */
[C---:B------:R-:W-:Y:S02]  /*7e00*/  LOP3.LUT P3, RZ, R75.reuse, 0x8, RZ, 0xc0, !PT ;  /* 0x000000084bff7812 */ /* 0x040fe4000786c0ff */
[----:B------:R-:W-:-:S02]  /*7e10*/  LOP3.LUT P4, RZ, R75, 0x10, RZ, 0xc0, !PT ;  /* 0x000000104bff7812 */ /* 0x000fc4000788c0ff */
[----:B------:R-:W-:-:S09]  /*7e20*/  PRMT R79, R3, 0x7610, R79 ;  /* 0x00007610034f7816 */ /* 0x000fd2000000004f */
[----:B------:R-:W-:Y:S02]  /*7e30*/  @P3 F2FP.F16.F32.PACK_AB R5, RZ, R68 ;  /* 0x00000044ff05323e */ /* 0x000fe400000000ff */
[----:B------:R-:W-:Y:S02]  /*7e40*/  @P4 F2FP.F16.F32.PACK_AB R4, RZ, R4 ;  /* 0x00000004ff04423e */ /* 0x000fe400000000ff */
[----:B------:R-:W-:Y:S02]  /*7e50*/  PRMT R81, R5, 0x7610, R81 ;  /* 0x0000761005517816 */ /* 0x000fe40000000051 */
[----:B------:R-:W-:-:S03]  /*7e60*/  PRMT R52, R4, 0x7610, R52 ;  /* 0x0000761004347816 */ /* 0x000fc60000000034 */
[----:B------:R0:W-:Y:S01]  /*7e70*/  @P3 STG.E.U16 desc[UR6][R162.64+-0x1a], R81 ;  /* 0xffffe651a2003986 */ /* 0x0001e2000c101506 */
[----:B------:R-:W-:-:S03]  /*7e80*/  ISETP.NE.AND P3, PT, R73, RZ, PT ;  /* 0x000000ff4900720c */ /* 0x000fc60003f65270 */
[----:B------:R-:W-:Y:S01]  /*7e90*/  @P4 STG.E.U16 desc[UR6][R160.64+-0x1a], R52 ;  /* 0xffffe634a0004986 */ /* 0x000fe2000c101506 */
[----:B------:R-:W-:-:S03]  /*7ea0*/  ISETP.NE.AND P4, PT, R71, RZ, PT ;  /* 0x000000ff4700720c */ /* 0x000fc60003f85270 */
[----:B------:R-:W-:Y:S01]  /*7eb0*/  @P6 STG.E.U16 desc[UR6][R158.64+-0x1a], R79 ;  /* 0xffffe64f9e006986 */ /* 0x000fe2000c101506 */
[----:B------:R-:W-:-:S03]  /*7ec0*/  ISETP.NE.AND P6, PT, R70, RZ, PT ;  /* 0x000000ff4600720c */ /* 0x000fc60003fc5270 */
[----:B------:R-:W-:Y:S01]  /*7ed0*/  @P5 STG.E.U16 desc[UR6][R164.64+-0x18], R66 ;  /* 0xffffe842a4005986 */ /* 0x000fe2000c101506 */
[----:B------:R-:W-:Y:S02]  /*7ee0*/  ISETP.NE.AND P5, PT, R51, RZ, PT ;  /* 0x000000ff3300720c */ /* 0x000fe40003fa5270 */
[----:B------:R-:W-:Y:S01]  /*7ef0*/  @P3 F2FP.F16.F32.PACK_AB R5, RZ, R50 ;  /* 0x00000032ff05323e */ /* 0x000fe200000000ff */
[----:B------:R-:W-:Y:S01]  /*7f00*/  @P0 STG.E.U16 desc[UR6][R162.64+-0x18], R67 ;  /* 0xffffe843a2000986 */ /* 0x000fe2000c101506 */
[----:B------:R-:W-:Y:S02]  /*7f10*/  ISETP.NE.AND P0, PT, R72, RZ, PT ;  /* 0x000000ff4800720c */ /* 0x000fe40003f05270 */
[----:B------:R-:W-:Y:S02]  /*7f20*/  PRMT R80, R5, 0x7610, R80 ;  /* 0x0000761005507816 */ /* 0x000fe40000000050 */
[----:B------:R-:W-:Y:S02]  /*7f30*/  @P4 F2FP.F16.F32.PACK_AB R0, RZ, R38 ;  /* 0x00000026ff00423e */ /* 0x000fe400000000ff */
[----:B------:R-:W-:Y:S01]  /*7f40*/  @P6 F2FP.F16.F32.PACK_AB R4, RZ, R53 ;  /* 0x00000035ff04623e */ /* 0x000fe200000000ff */
[----:B------:R2:W-:Y:S01]  /*7f50*/  @P3 STG.E.U16 desc[UR6][R160.64+-0x18], R80 ;  /* 0xffffe850a0003986 */ /* 0x0005e2000c101506 */
[----:B------:R-:W-:-:S02]  /*7f60*/  ISETP.NE.AND P3, PT, R69, RZ, PT ;  /* 0x000000ff4500720c */ /* 0x000fc40003f65270 */
[----:B------:R-:W-:Y:S02]  /*7f70*/  @P5 F2FP.F16.F32.PACK_AB R3, RZ, R37 ;  /* 0x00000025ff03523e */ /* 0x000fe400000000ff */
[----:B------:R-:W-:Y:S02]  /*7f80*/  PRMT R37, R0, 0x7610, R37 ;  /* 0x0000761000257816 */ /* 0x000fe40000000025 */
[----:B------:R-:W-:Y:S02]  /*7f90*/  @P0 F2FP.F16.F32.PACK_AB R2, RZ, R36 ;  /* 0x00000024ff02023e */ /* 0x000fe400000000ff */
[----:B------:R-:W-:Y:S02]  /*7fa0*/  PRMT R36, R4, 0x7610, R36 ;  /* 0x0000761004247816 */ /* 0x000fe40000000024 */
[----:B---3--:R-:W-:Y:S02]  /*7fb0*/  PRMT R82, R3, 0x7610, R82 ;  /* 0x0000761003527816 */ /* 0x008fe40000000052 */
[----:B0-----:R-:W-:Y:S01]  /*7fc0*/  PRMT R81, R2, 0x7610, R81 ;  /* 0x0000761002517816 */ /* 0x001fe20000000051 */
[----:B------:R0:W-:Y:S01]  /*7fd0*/  @P6 STG.E.U16 desc[UR6][R158.64+-0x18], R36 ;  /* 0xffffe8249e006986 */ /* 0x0001e2000c101506 */
[----:B------:R-:W-:-:S02]  /*7fe0*/  LOP3.LUT P6, RZ, R75, 0x100000, RZ, 0xc0, !PT ;  /* 0x001000004bff7812 */ /* 0x000fc400078cc0ff */
[----:B------:R-:W-:Y:S01]  /*7ff0*/  @P3 F2FP.F16.F32.PACK_AB R3, RZ, R23 ;  /* 0x00000017ff03323e */ /* 0x000fe200000000ff */
[----:B------:R-:W-:Y:S01]  /*8000*/  @P5 STG.E.U16 desc[UR6][R164.64+-0x16], R82 ;  /* 0xffffea52a4005986 */ /* 0x000fe2000c101506 */
[----:B------:R-:W-:Y:S02]  /*8010*/  @P2 F2FP.F16.F32.PACK_AB R2, RZ, R39 ;  /* 0x00000027ff02223e */ /* 0x000fe400000000ff */
[----:B------:R-:W-:Y:S01]  /*8020*/  PRMT R23, R3, 0x7610, R23 ;  /* 0x0000761003177816 */ /* 0x000fe20000000017 */
[----:B------:R-:W-:Y:S01]  /*8030*/  @P0 STG.E.U16 desc[UR6][R162.64+-0x16], R81 ;  /* 0xffffea51a2000986 */ /* 0x000fe2000c101506 */
[----:B------:R-:W-:Y:S02]  /*8040*/  LOP3.LUT P0, RZ, R75, 0x400000, RZ, 0xc0, !PT ;  /* 0x004000004bff7812 */ /* 0x000fe4000780c0ff */
[----:B------:R-:W-:Y:S01]  /*8050*/  @P1 F2FP.F16.F32.PACK_AB R0, RZ, R55 ;  /* 0x00000037ff00123e */ /* 0x000fe200000000ff */
[----:B------:R-:W-:Y:S01]  /*8060*/  @P4 STG.E.U16 desc[UR6][R160.64+-0x16], R37 ;  /* 0xffffea25a0004986 */ /* 0x000fe2000c101506 */
[----:B------:R-:W-:-:S02]  /*8070*/  ISETP.NE.AND P4, PT, R35, RZ, PT ;  /* 0x000000ff2300720c */ /* 0x000fc40003f85270 */
[----:B--2---:R-:W-:Y:S02]  /*8080*/  PRMT R80, R2, 0x7610, R80 ;  /* 0x0000761002507816 */ /* 0x004fe40000000050 */
[----:B------:R-:W-:Y:S02]  /*8090*/  PRMT R35, R0, 0x7610, R35 ;  /* 0x0000761000237816 */ /* 0x000fe40000000023 */
[----:B------:R-:W-:-:S03]  /*80a0*/  LOP3.LUT P5, RZ, R75, 0x200000, RZ, 0xc0, !PT ;  /* 0x002000004bff7812 */ /* 0x000fc600078ac0ff */
[----:B------:R-:W-:-:S04]  /*80b0*/  @P0 F2FP.F16.F32.PACK_AB R0, RZ, R9 ;  /* 0x00000009ff00023e */ /* 0x000fc800000000ff */
[----:B------:R-:W-:Y:S02]  /*80c0*/  @P4 F2FP.F16.F32.PACK_AB R4, RZ, R22 ;  /* 0x00000016ff04423e */ /* 0x000fe400000000ff */
[----:B0-----:R-:W-:Y:S02]  /*80d0*/  P2R R36, PR, RZ, 0x40 ;  /* 0x00000040ff247803 */ /* 0x001fe40000000000 */
[----:B------:R-:W-:Y:S02]  /*80e0*/  LOP3.LUT P6, RZ, R75, 0x2000, RZ, 0xc0, !PT ;  /* 0x000020004bff7812 */ /* 0x000fe400078cc0ff */
[----:B------:R-:W-:Y:S02]  /*80f0*/  PRMT R22, R4, 0x7610, R22 ;  /* 0x0000761004167816 */ /* 0x000fe40000000016 */
[----:B------:R-:W-:-:S09]  /*8100*/  @P5 F2FP.F16.F32.PACK_AB R2, RZ, R56 ;  /* 0x00000038ff02523e */ /* 0x000fd200000000ff */
[----:B------:R-:W-:-:S04]  /*8110*/  @P6 F2FP.F16.F32.PACK_AB R5, RZ, R54 ;  /* 0x00000036ff05623e */ /* 0x000fc800000000ff */
[----:B------:R-:W-:-:S05]  /*8120*/  PRMT R79, R5, 0x7610, R79 ;  /* 0x00007610054f7816 */ /* 0x000fca000000004f */
[----:B------:R0:W-:Y:S01]  /*8130*/  @P6 STG.E.U16 desc[UR6][R158.64+-0x16], R79 ;  /* 0xffffea4f9e006986 */ /* 0x0001e2000c101506 */
[----:B------:R-:W-:-:S03]  /*8140*/  ISETP.NE.AND P6, PT, R36, RZ, PT ;  /* 0x000000ff2400720c */ /* 0x000fc60003fc5270 */
[----:B------:R2:W-:Y:S01]  /*8150*/  @P4 STG.E.U16 desc[UR6][R164.64+-0x14], R22 ;  /* 0xffffec16a4004986 */ /* 0x0005e2000c101506 */
[----:B------:R-:W-:-:S03]  /*8160*/  LOP3.LUT P4, RZ, R75, 0x8000000, RZ, 0xc0, !PT ;  /* 0x080000004bff7812 */ /* 0x000fc6000788c0ff */
[----:B------:R3:W-:Y:S01]  /*8170*/  @P3 STG.E.U16 desc[UR6][R162.64+-0x14], R23 ;  /* 0xffffec17a2003986 */ /* 0x0007e2000c101506 */
[C---:B------:R-:W-:Y:S02]  /*8180*/  LOP3.LUT P3, RZ, R75.reuse, 0x10000000, RZ, 0xc0, !PT ;  /* 0x100000004bff7812 */ /* 0x040fe4000786c0ff */
[----:B------:R-:W-:Y:S01]  /*8190*/  P2R R36, PR, RZ, 0x10 ;  /* 0x00000010ff247803 */ /* 0x000fe20000000000 */
[----:B------:R-:W-:Y:S01]  /*81a0*/  @P2 STG.E.U16 desc[UR6][R160.64+-0x14], R80 ;  /* 0xffffec50a0002986 */ /* 0x000fe2000c101506 */
[C---:B------:R-:W-:Y:S02]  /*81b0*/  LOP3.LUT P4, RZ, R75.reuse, 0x80000, RZ, 0xc0, !PT ;  /* 0x000800004bff7812 */ /* 0x040fe4000788c0ff */
[----:B------:R-:W-:Y:S01]  /*81c0*/  @P6 F2FP.F16.F32.PACK_AB R3, RZ, R40 ;  /* 0x00000028ff03623e */ /* 0x000fe200000000ff */
[----:B------:R4:W-:Y:S01]  /*81d0*/  @P1 STG.E.U16 desc[UR6][R158.64+-0x14], R35 ;  /* 0xffffec239e001986 */ /* 0x0009e2000c101506 */
[----:B------:R-:W-:Y:S02]  /*81e0*/  LOP3.LUT P1, RZ, R75, 0x40000000, RZ, 0xc0, !PT ;  /* 0x400000004bff7812 */ /* 0x000fe4000782c0ff */
[----:B------:R-:W-:-:S02]  /*81f0*/  PRMT R9, R3, 0x7610, R9 ;  /* 0x0000761003097816 */ /* 0x000fc40000000009 */
[----:B------:R-:W-:-:S05]  /*8200*/  LOP3.LUT P2, RZ, R75, 0x20000000, RZ, 0xc0, !PT ;  /* 0x200000004bff7812 */ /* 0x000fca000784c0ff */
[----:B------:R-:W-:Y:S02]  /*8210*/  @P4 F2FP.F16.F32.PACK_AB R4, RZ, R24 ;  /* 0x00000018ff04423e */ /* 0x000fe400000000ff */
[----:B0-----:R-:W-:Y:S02]  /*8220*/  PRMT R79, R2, 0x7610, R79 ;  /* 0x00007610024f7816 */ /* 0x001fe4000000004f */
[----:B------:R-:W-:Y:S02]  /*8230*/  PRMT R81, R4, 0x7610, R81 ;  /* 0x0000761004517816 */ /* 0x000fe40000000051 */
[----:B--2---:R-:W-:Y:S02]  /*8240*/  P2R R22, PR, RZ, 0x8 ;  /* 0x00000008ff167803 */ /* 0x004fe40000000000 */
[----:B------:R-:W-:Y:S02]  /*8250*/  LOP3.LUT P3, RZ, R75, 0x4000000, RZ, 0xc0, !PT ;  /* 0x040000004bff7812 */ /* 0x000fe4000786c0ff */
[----:B---3--:R-:W-:-:S02]  /*8260*/  P2R R23, PR, RZ, 0x4 ;  /* 0x00000004ff177803 */ /* 0x008fc40000000000 */
[----:B------:R-:W-:Y:S02]  /*8270*/  P2R R37, PR, RZ, 0x8 ;  /* 0x00000008ff257803 */ /* 0x000fe40000000000 */
[C---:B------:R-:W-:Y:S02]  /*8280*/  LOP3.LUT P3, RZ, R75.reuse, 0x40000, RZ, 0xc0, !PT ;  /* 0x000400004bff7812 */ /* 0x040fe4000786c0ff */
[C---:B------:R-:W-:Y:S02]  /*8290*/  LOP3.LUT P2, RZ, R75.reuse, 0x2000000, RZ, 0xc0, !PT ;  /* 0x020000004bff7812 */ /* 0x040fe4000784c0ff */
[----:B----4-:R-:W-:Y:S02]  /*82a0*/  P2R R35, PR, RZ, 0x2 ;  /* 0x00000002ff237803 */ /* 0x010fe40000000000 */
[----:B------:R-:W-:-:S07]  /*82b0*/  LOP3.LUT P1, RZ, R75, 0x1000000, RZ, 0xc0, !PT ;  /* 0x010000004bff7812 */ /* 0x000fce000782c0ff */
[----:B------:R-:W-:Y:S02]  /*82c0*/  @P3 F2FP.F16.F32.PACK_AB R5, RZ, R20 ;  /* 0x00000014ff05323e */ /* 0x000fe400000000ff */
[----:B------:R-:W-:Y:S02]  /*82d0*/  PRMT R20, R0, 0x7610, R20 ;  /* 0x0000761000147816 */ /* 0x000fe40000000014 */
[----:B------:R-:W-:Y:S02]  /*82e0*/  PRMT R82, R5, 0x7610, R82 ;  /* 0x0000761005527816 */ /* 0x000fe40000000052 */
[----:B------:R-:W-:Y:S02]  /*82f0*/  @P1 F2FP.F16.F32.PACK_AB R4, RZ, R41 ;  /* 0x00000029ff04123e */ /* 0x000fe400000000ff */
[----:B------:R-:W-:Y:S01]  /*8300*/  @P2 F2FP.F16.F32.PACK_AB R3, RZ, R57 ;  /* 0x00000039ff03223e */ /* 0x000fe200000000ff */
[----:B------:R-:W-:Y:S01]  /*8310*/  @P3 STG.E.U16 desc[UR6][R164.64+-0x12], R82 ;  /* 0xffffee52a4003986 */ /* 0x000fe2000c101506 */
[----:B------:R-:W-:-:S03]  /*8320*/  ISETP.NE.AND P3, PT, R37, RZ, PT ;  /* 0x000000ff2500720c */ /* 0x000fc60003f65270 */
[----:B------:R-:W-:Y:S01]  /*8330*/  @P4 STG.E.U16 desc[UR6][R162.64+-0x12], R81 ;  /* 0xffffee51a2004986 */ /* 0x000fe2000c101506 */
[----:B------:R-:W-:-:S03]  /*8340*/  ISETP.NE.AND P4, PT, R36, RZ, PT ;  /* 0x000000ff2400720c */ /* 0x000fc60003f85270 */
[----:B------:R0:W-:Y:S01]  /*8350*/  @P6 STG.E.U16 desc[UR6][R160.64+-0x12], R9 ;  /* 0xffffee09a0006986 */ /* 0x0001e2000c101506 */
[----:B------:R-:W-:-:S03]  /*8360*/  LOP3.LUT P6, RZ, R77, 0x8, RZ, 0xc0, !PT ;  /* 0x000000084dff7812 */ /* 0x000fc600078cc0ff */
[----:B------:R-:W-:Y:S01]  /*8370*/  @P5 STG.E.U16 desc[UR6][R158.64+-0x12], R79 ;  /* 0xffffee4f9e005986 */ /* 0x000fe2000c101506 */
[C---:B------:R-:W-:Y:S02]  /*8380*/  LOP3.LUT P5, RZ, R77.reuse, 0x10, RZ, 0xc0, !PT ;  /* 0x000000104dff7812 */ /* 0x040fe400078ac0ff */
[----:B------:R-:W-:Y:S01]  /*8390*/  @P3 F2FP.F16.F32.PACK_AB R2, RZ, R10 ;  /* 0x0000000aff02323e */ /* 0x000fe200000000ff */
[----:B------:R2:W-:Y:S01]  /*83a0*/  @P0 STG.E.U16 desc[UR6][R164.64+-0x10], R20 ;  /* 0xfffff014a4000986 */ /* 0x0005e2000c101506 */
[----:B------:R-:W-:Y:S02]  /*83b0*/  LOP3.LUT P0, RZ, R77, 0x20, RZ, 0xc0, !PT ;  /* 0x000000204dff7812 */ /* 0x000fe4000780c0ff */
[----:B------:R-:W-:-:S11]  /*83c0*/  @P4 F2FP.F16.F32.PACK_AB R0, RZ, R26 ;  /* 0x0000001aff00423e */ /* 0x000fd600000000ff */
[----:B------:R-:W-:Y:S02]  /*83d0*/  @P0 F2FP.F16.F32.PACK_AB R60, RZ, R60 ;  /* 0x0000003cff3c023e */ /* 0x000fe400000000ff */
[----:B0-----:R-:W-:Y:S02]  /*83e0*/  P2R R9, PR, RZ, 0x40 ;  /* 0x00000040ff097803 */ /* 0x001fe40000000000 */
[----:B------:R-:W-:-:S04]  /*83f0*/  LOP3.LUT P6, RZ, R77, 0x1, RZ, 0xc0, !PT ;  /* 0x000000014dff7812 */ /* 0x000fc800078cc0ff */
[----:B------:R-:W-:Y:S02]  /*8400*/  P2R R24, PR, RZ, 0x40 ;  /* 0x00000040ff187803 */ /* 0x000fe40000000000 */
[C---:B------:R-:W-:Y:S02]  /*8410*/  LOP3.LUT P6, RZ, R75.reuse, 0x800000, RZ, 0xc0, !PT ;  /* 0x008000004bff7812 */ /* 0x040fe400078cc0ff */
[----:B--2---:R-:W-:Y:S02]  /*8420*/  P2R R20, PR, RZ, 0x20 ;  /* 0x00000020ff147803 */ /* 0x004fe40000000000 */
[----:B------:R-:W-:-:S09]  /*8430*/  LOP3.LUT P5, RZ, R75, 0x80000000, RZ, 0xc0, !PT ;  /* 0x800000004bff7812 */ /* 0x000fd200078ac0ff */
[----:B------:R-:W-:-:S04]  /*8440*/  @P6 F2FP.F16.F32.PACK_AB R5, RZ, R25 ;  /* 0x00000019ff05623e */ /* 0x000fc800000000ff */
[----:B------:R-:W-:Y:S01]  /*8450*/  @P5 F2FP.F16.F32.PACK_AB R27, RZ, R27 ;  /* 0x0000001bff1b523e */ /* 0x000fe200000000ff */
[----:B------:R-:W-:Y:S01]  /*8460*/  @P6 STG.E.U16 desc[UR6][R162.64+-0x10], R5 ;  /* 0xfffff005a2006986 */ /* 0x000fe2000c101506 */
[----:B------:R-:W-:-:S03]  /*8470*/  ISETP.NE.AND P6, PT, R24, RZ, PT ;  /* 0x000000ff1800720c */ /* 0x000fc60003fc5270 */
[----:B------:R-:W-:Y:S01]  /*8480*/  @P1 STG.E.U16 desc[UR6][R160.64+-0x10], R4 ;  /* 0xfffff004a0001986 */ /* 0x000fe2000c101506 */
[----:B------:R-:W-:-:S03]  /*8490*/  ISETP.NE.AND P1, PT, R35, RZ, PT ;  /* 0x000000ff2300720c */ /* 0x000fc60003f25270 */
[----:B------:R-:W-:Y:S01]  /*84a0*/  @P2 STG.E.U16 desc[UR6][R158.64+-0x10], R3 ;  /* 0xfffff0039e002986 */ /* 0x000fe2000c101506 */
[----:B------:R-:W-:-:S03]  /*84b0*/  ISETP.NE.AND P2, PT, R23, RZ, PT ;  /* 0x000000ff1700720c */ /* 0x000fc60003f45270 */
[----:B------:R0:W-:Y:S01]  /*84c0*/  @P3 STG.E.U16 desc[UR6][R164.64+-0xe], R2 ;  /* 0xfffff202a4003986 */ /* 0x0001e2000c101506 */
[----:B------:R-:W-:Y:S02]  /*84d0*/  ISETP.NE.AND P3, PT, R22, RZ, PT ;  /* 0x000000ff1600720c */ /* 0x000fe40003f65270 */
[----:B------:R-:W-:Y:S01]  /*84e0*/  @P6 F2FP.F16.F32.PACK_AB R43, RZ, R43 ;  /* 0x0000002bff2b623e */ /* 0x000fe200000000ff */
[----:B------:R2:W-:Y:S01]  /*84f0*/  @P4 STG.E.U16 desc[UR6][R162.64+-0xe], R0 ;  /* 0xfffff200a2004986 */ /* 0x0005e2000c101506 */
[----:B------:R-:W-:Y:S02]  /*8500*/  LOP3.LUT P4, RZ, R77, 0x80, RZ, 0xc0, !PT ;  /* 0x000000804dff7812 */ /* 0x000fe4000788c0ff */
[----:B------:R-:W-:-:S03]  /*8510*/  @P1 F2FP.F16.F32.PACK_AB R11, RZ, R11 ;  /* 0x0000000bff0b123e */ /* 0x000fc600000000ff */
[----:B------:R-:W-:-:S04]  /*8520*/  @P2 F2FP.F16.F32.PACK_AB R58, RZ, R58 ;  /* 0x0000003aff3a223e */ /* 0x000fc800000000ff */
[----:B------:R-:W-:-:S05]  /*8530*/  @P3 F2FP.F16.F32.PACK_AB R42, RZ, R42 ;  /* 0x0000002aff2a323e */ /* 0x000fca00000000ff */
[----:B------:R3:W-:Y:S01]  /*8540*/  @P3 STG.E.U16 desc[UR6][R160.64+-0xe], R42 ;  /* 0xfffff22aa0003986 */ /* 0x0007e2000c101506 */
[----:B------:R-:W-:-:S03]  /*8550*/  LOP3.LUT P3, RZ, R77, 0x100, RZ, 0xc0, !PT ;  /* 0x000001004dff7812 */ /* 0x000fc6000786c0ff */
[----:B------:R3:W-:Y:S01]  /*8560*/  @P2 STG.E.U16 desc[UR6][R158.64+-0xe], R58 ;  /* 0xfffff23a9e002986 */ /* 0x0007e2000c101506 */
[----:B------:R-:W-:-:S03]  /*8570*/  LOP3.LUT P2, RZ, R77, 0x200, RZ, 0xc0, !PT ;  /* 0x000002004dff7812 */ /* 0x000fc6000784c0ff */
[----:B------:R3:W-:Y:S01]  /*8580*/  @P1 STG.E.U16 desc[UR6][R164.64+-0xc], R11 ;  /* 0xfffff40ba4001986 */ /* 0x0007e2000c101506 */
[----:B0-----:R-:W-:Y:S02]  /*8590*/  P2R R2, PR, RZ, 0x8 ;  /* 0x00000008ff027803 */ /* 0x001fe40000000000 */
[C---:B------:R-:W-:Y:S01]  /*85a0*/  LOP3.LUT P3, RZ, R77.reuse, 0x2, RZ, 0xc0, !PT ;  /* 0x000000024dff7812 */ /* 0x040fe2000786c0ff */
[----:B------:R3:W-:Y:S01]  /*85b0*/  @P5 STG.E.U16 desc[UR6][R162.64+-0xc], R27 ;  /* 0xfffff41ba2005986 */ /* 0x0007e2000c101506 */
[----:B--2---:R-:W-:Y:S02]  /*85c0*/  P2R R0, PR, RZ, 0x10 ;  /* 0x00000010ff007803 */ /* 0x004fe40000000000 */
[----:B------:R-:W-:Y:S01]  /*85d0*/  LOP3.LUT P4, RZ, R77, 0x4, RZ, 0xc0, !PT ;  /* 0x000000044dff7812 */ /* 0x000fe2000788c0ff */
[----:B------:R3:W-:Y:S01]  /*85e0*/  @P6 STG.E.U16 desc[UR6][R160.64+-0xc], R43 ;  /* 0xfffff42ba0006986 */ /* 0x0007e2000c101506 */
[----:B------:R-:W-:Y:S02]  /*85f0*/  ISETP.NE.AND P6, PT, R9, RZ, PT ;  /* 0x000000ff0900720c */ /* 0x000fe40003fc5270 */
[----:B------:R-:W-:-:S02]  /*8600*/  ISETP.NE.AND P5, PT, R20, RZ, PT ;  /* 0x000000ff1400720c */ /* 0x000fc40003fa5270 */
[----:B------:R-:W-:Y:S02]  /*8610*/  LOP3.LUT P1, RZ, R77, 0x400, RZ, 0xc0, !PT ;  /* 0x000004004dff7812 */ /* 0x000fe4000782c0ff */
[----:B------:R-:W-:Y:S02]  /*8620*/  @P2 F2FP.F16.F32.PACK_AB R61, RZ, R61 ;  /* 0x0000003dff3d223e */ /* 0x000fe400000000ff */
[----:B------:R-:W-:-:S03]  /*8630*/  @P3 F2FP.F16.F32.PACK_AB R59, RZ, R59 ;  /* 0x0000003bff3b323e */ /* 0x000fc600000000ff */
[----:B------:R-:W-:Y:S02]  /*8640*/  @P4 F2FP.F16.F32.PACK_AB R12, RZ, R12 ;  /* 0x0000000cff0c423e */ /* 0x000fe400000000ff */
[----:B------:R-:W-:Y:S01]  /*8650*/  @P6 F2FP.F16.F32.PACK_AB R28, RZ, R28 ;  /* 0x0000001cff1c623e */ /* 0x000fe200000000ff */
[----:B------:R3:W-:Y:S01]  /*8660*/  @P3 STG.E.U16 desc[UR6][R158.64+-0xc], R59 ;  /* 0xfffff43b9e003986 */ /* 0x0007e2000c101506 */
[----:B------:R-:W-:Y:S02]  /*8670*/  ISETP.NE.AND P3, PT, R2, RZ, PT ;  /* 0x000000ff0200720c */ /* 0x000fe40003f65270 */
[----:B------:R-:W-:Y:S01]  /*8680*/  @P5 F2FP.F16.F32.PACK_AB R44, RZ, R44 ;  /* 0x0000002cff2c523e */ /* 0x000fe200000000ff */
[----:B------:R3:W-:Y:S01]  /*8690*/  @P4 STG.E.U16 desc[UR6][R164.64+-0xa], R12 ;  /* 0xfffff60ca4004986 */ /* 0x0007e2000c101506 */
[----:B------:R-:W-:Y:S02]  /*86a0*/  ISETP.NE.AND P4, PT, R0, RZ, PT ;  /* 0x000000ff0000720c */ /* 0x000fe40003f85270 */
[----:B------:R-:W-:Y:S01]  /*86b0*/  @P1 F2FP.F16.F32.PACK_AB R14, RZ, R14 ;  /* 0x0000000eff0e123e */ /* 0x000fe200000000ff */
[----:B------:R3:W-:Y:S01]  /*86c0*/  @P6 STG.E.U16 desc[UR6][R162.64+-0xa], R28 ;  /* 0xfffff61ca2006986 */ /* 0x0007e2000c101506 */
[----:B------:R-:W-:-:S03]  /*86d0*/  LOP3.LUT P6, RZ, R77, 0x40000, RZ, 0xc0, !PT ;  /* 0x000400004dff7812 */ /* 0x000fc600078cc0ff */
[----:B------:R3:W-:Y:S01]  /*86e0*/  @P5 STG.E.U16 desc[UR6][R160.64+-0xa], R44 ;  /* 0xfffff62ca0005986 */ /* 0x0007e2000c101506 */
[----:B------:R-:W-:Y:S02]  /*86f0*/  P2R R0, PR, RZ, 0x40 ;  /* 0x00000040ff007803 */ /* 0x000fe40000000000 */
[C---:B------:R-:W-:Y:S01]  /*8700*/  LOP3.LUT P6, RZ, R77.reuse, 0x8000, RZ, 0xc0, !PT ;  /* 0x000080004dff7812 */ /* 0x040fe200078cc0ff */
[----:B------:R3:W-:Y:S01]  /*8710*/  @P0 STG.E.U16 desc[UR6][R158.64+-0xa], R60 ;  /* 0xfffff63c9e000986 */ /* 0x0007e2000c101506 */
[----:B------:R-:W-:Y:S02]  /*8720*/  @P3 F2FP.F16.F32.PACK_AB R45, RZ, R45 ;  /* 0x0000002dff2d323e */ /* 0x000fe400000000ff */
[----:B------:R-:W-:Y:S02]  /*8730*/  P2R R4, PR, RZ, 0x40 ;  /* 0x00000040ff047803 */ /* 0x000fe40000000000 */
[----:B------:R-:W-:Y:S02]  /*8740*/  LOP3.LUT P6, RZ, R77, 0x40, RZ, 0xc0, !PT ;  /* 0x000000404dff7812 */ /* 0x000fe400078cc0ff */
[----:B------:R-:W-:-:S02]  /*8750*/  @P4 F2FP.F16.F32.PACK_AB R29, RZ, R29 ;  /* 0x0000001dff1d423e */ /* 0x000fc400000000ff */
[C---:B------:R-:W-:Y:S02]  /*8760*/  LOP3.LUT P0, RZ, R77.reuse, 0x100000, RZ, 0xc0, !PT ;  /* 0x001000004dff7812 */ /* 0x040fe4000780c0ff */
[C---:B------:R-:W-:Y:S02]  /*8770*/  LOP3.LUT P5, RZ, R77.reuse, 0x80000, RZ, 0xc0, !PT ;  /* 0x000800004dff7812 */ /* 0x040fe400078ac0ff */
[----:B------:R-:W-:Y:S02]  /*8780*/  P2R R3, PR, RZ, 0x1 ;  /* 0x00000001ff037803 */ /* 0x000fe40000000000 */
[----:B------:R-:W-:Y:S02]  /*8790*/  P2R R2, PR, RZ, 0x20 ;  /* 0x00000020ff027803 */ /* 0x000fe40000000000 */
[----:B------:R-:W-:Y:S02]  /*87a0*/  LOP3.LUT P0, RZ, R77, 0x2000, RZ, 0xc0, !PT ;  /* 0x000020004dff7812 */ /* 0x000fe4000780c0ff */
[----:B------:R-:W-:-:S02]  /*87b0*/  @P6 F2FP.F16.F32.PACK_AB R13, RZ, R13 ;  /* 0x0000000dff0d623e */ /* 0x000fc400000000ff */
[----:B------:R-:W-:-:S03]  /*87c0*/  LOP3.LUT P5, RZ, R77, 0x4000, RZ, 0xc0, !PT ;  /* 0x000040004dff7812 */ /* 0x000fc600078ac0ff */
[----:B------:R3:W-:Y:S01]  /*87d0*/  @P6 STG.E.U16 desc[UR6][R164.64+-0x8], R13 ;  /* 0xfffff80da4006986 */ /* 0x0007e2000c101506 */
[----:B------:R-:W-:-:S03]  /*87e0*/  ISETP.NE.AND P6, PT, R4, RZ, PT ;  /* 0x000000ff0400720c */ /* 0x000fc60003fc5270 */
[----:B------:R3:W-:Y:S01]  /*87f0*/  @P4 STG.E.U16 desc[UR6][R162.64+-0x8], R29 ;  /* 0xfffff81da2004986 */ /* 0x0007e2000c101506 */
[C---:B------:R-:W-:Y:S02]  /*8800*/  LOP3.LUT P4, RZ, R77.reuse, 0x200000, RZ, 0xc0, !PT ;  /* 0x002000004dff7812 */ /* 0x040fe4000788c0ff */
[----:B------:R-:W-:Y:S01]  /*8810*/  @P0 F2FP.F16.F32.PACK_AB R62, RZ, R62 ;  /* 0x0000003eff3e023e */ /* 0x000fe200000000ff */
[----:B------:R3:W-:Y:S01]  /*8820*/  @P3 STG.E.U16 desc[UR6][R160.64+-0x8], R45 ;  /* 0xfffff82da0003986 */ /* 0x0007e2000c101506 */
[C---:B------:R-:W-:Y:S02]  /*8830*/  LOP3.LUT P3, RZ, R77.reuse, 0x400000, RZ, 0xc0, !PT ;  /* 0x004000004dff7812 */ /* 0x040fe4000786c0ff */
[----:B------:R-:W-:Y:S01]  /*8840*/  P2R R4, PR, RZ, 0x10 ;  /* 0x00000010ff047803 */ /* 0x000fe20000000000 */
[----:B------:R3:W-:Y:S01]  /*8850*/  @P2 STG.E.U16 desc[UR6][R158.64+-0x8], R61 ;  /* 0xfffff83d9e002986 */ /* 0x0007e2000c101506 */
[----:B------:R-:W-:Y:S02]  /*8860*/  P2R R5, PR, RZ, 0x8 ;  /* 0x00000008ff057803 */ /* 0x000fe40000000000 */
[C---:B------:R-:W-:Y:S01]  /*8870*/  LOP3.LUT P3, RZ, R77.reuse, 0x10000, RZ, 0xc0, !PT ;  /* 0x000100004dff7812 */ /* 0x040fe2000786c0ff */
[----:B------:R3:W-:Y:S01]  /*8880*/  @P1 STG.E.U16 desc[UR6][R164.64+-0x6], R14 ;  /* 0xfffffa0ea4001986 */ /* 0x0007e2000c101506 */
[----:B------:R-:W-:-:S02]  /*8890*/  LOP3.LUT P4, RZ, R77, 0x20000, RZ, 0xc0, !PT ;  /* 0x000200004dff7812 */ /* 0x000fc4000788c0ff */
[----:B------:R-:W-:Y:S02]  /*88a0*/  P2R R10, PR, RZ, 0x8 ;  /* 0x00000008ff0a7803 */ /* 0x000fe40000000000 */
[----:B------:R-:W-:Y:S02]  /*88b0*/  P2R R9, PR, RZ, 0x10 ;  /* 0x00000010ff097803 */ /* 0x000fe40000000000 */
[C---:B------:R-:W-:Y:S02]  /*88c0*/  LOP3.LUT P3, RZ, R77.reuse, 0x800, RZ, 0xc0, !PT ;  /* 0x000008004dff7812 */ /* 0x040fe4000786c0ff */
[----:B------:R-:W-:Y:S02]  /*88d0*/  LOP3.LUT P4, RZ, R77, 0x1000, RZ, 0xc0, !PT ;  /* 0x000010004dff7812 */ /* 0x000fe4000788c0ff */
[----:B------:R-:W-:Y:S02]  /*88e0*/  @P5 F2FP.F16.F32.PACK_AB R15, RZ, R15 ;  /* 0x0000000fff0f523e */ /* 0x000fe400000000ff */
[----:B------:R-:W-:-:S02]  /*88f0*/  @P6 F2FP.F16.F32.PACK_AB R31, RZ, R31 ;  /* 0x0000001fff1f623e */ /* 0x000fc400000000ff */
[C---:B------:R-:W-:Y:S02]  /*8900*/  LOP3.LUT P2, RZ, R77.reuse, 0x800000, RZ, 0xc0, !PT ;  /* 0x008000004dff7812 */ /* 0x040fe4000784c0ff */
[----:B------:R-:W-:-:S03]  /*8910*/  LOP3.LUT P1, RZ, R77, 0x1000000, RZ, 0xc0, !PT ;  /* 0x010000004dff7812 */ /* 0x000fc6000782c0ff */
[----:B------:R-:W-:Y:S02]  /*8920*/  @P3 F2FP.F16.F32.PACK_AB R30, RZ, R30 ;  /* 0x0000001eff1e323e */ /* 0x000fe400000000ff */
[----:B------:R-:W-:-:S03]  /*8930*/  @P4 F2FP.F16.F32.PACK_AB R46, RZ, R46 ;  /* 0x0000002eff2e423e */ /* 0x000fc600000000ff */
[----:B------:R3:W-:Y:S01]  /*8940*/  @P3 STG.E.U16 desc[UR6][R162.64+-0x6], R30 ;  /* 0xfffffa1ea2003986 */ /* 0x0007e2000c101506 */
[----:B------:R-:W-:Y:S02]  /*8950*/  ISETP.NE.AND P3, PT, R10, RZ, PT ;  /* 0x000000ff0a00720c */ /* 0x000fe40003f65270 */
[----:B------:R-:W-:Y:S01]  /*8960*/  @P2 F2FP.F16.F32.PACK_AB R33, RZ, R33 ;  /* 0x00000021ff21223e */ /* 0x000fe200000000ff */
[----:B------:R3:W-:Y:S01]  /*8970*/  @P4 STG.E.U16 desc[UR6][R160.64+-0x6], R46 ;  /* 0xfffffa2ea0004986 */ /* 0x0007e2000c101506 */
[----:B------:R-:W-:Y:S02]  /*8980*/  ISETP.NE.AND P4, PT, R9, RZ, PT ;  /* 0x000000ff0900720c */ /* 0x000fe40003f85270 */
[----:B------:R-:W-:Y:S01]  /*8990*/  @P1 F2FP.F16.F32.PACK_AB R49, RZ, R49 ;  /* 0x00000031ff31123e */ /* 0x000fe200000000ff */
[----:B------:R3:W-:Y:S01]  /*89a0*/  @P0 STG.E.U16 desc[UR6][R158.64+-0x6], R62 ;  /* 0xfffffa3e9e000986 */ /* 0x0007e2000c101506 */
[----:B------:R-:W-:-:S03]  /*89b0*/  ISETP.NE.AND P0, PT, R3, RZ, PT ;  /* 0x000000ff0300720c */ /* 0x000fc60003f05270 */
[----:B------:R3:W-:Y:S01]  /*89c0*/  @P5 STG.E.U16 desc[UR6][R164.64+-0x4], R15 ;  /* 0xfffffc0fa4005986 */ /* 0x0007e2000c101506 */
[----:B------:R-:W-:Y:S02]  /*89d0*/  ISETP.NE.AND P5, PT, R2, RZ, PT ;  /* 0x000000ff0200720c */ /* 0x000fe40003fa5270 */
        /* <DEDUP_REMOVED lines=8> */
[----:B------:R-:W-:-:S02]  /*8a60*/  ISETP.NE.AND P4, PT, R4, RZ, PT ;  /* 0x000000ff0400720c */ /* 0x000fc40003f85270 */
[----:B------:R-:W-:-:S03]  /*8a70*/  @P5 F2FP.F16.F32.PACK_AB R32, RZ, R32 ;  /* 0x00000020ff20523e */ /* 0x000fc600000000ff */
[----:B------:R-:W-:-:S04]  /*8a80*/  @P6 F2FP.F16.F32.PACK_AB R16, RZ, R16 ;  /* 0x00000010ff10623e */ /* 0x000fc800000000ff */
[----:B------:R-:W-:Y:S01]  /*8a90*/  @P3 F2FP.F16.F32.PACK_AB R17, RZ, R17 ;  /* 0x00000011ff11323e */ /* 0x000fe200000000ff */
[----:B------:R3:W-:Y:S01]  /*8aa0*/  @P6 STG.E.U16 desc[UR6][R164.64+-0x2], R16 ;  /* 0xfffffe10a4006986 */ /* 0x0007e2000c101506 */
[----:B------:R-:W-:Y:S02]  /*8ab0*/  ISETP.NE.AND P6, PT, R34, RZ, PT ;  /* 0x000000ff2200720c */ /* 0x000fe40003fc5270 */
[----:B------:R-:W-:Y:S01]  /*8ac0*/  @P4 F2FP.F16.F32.PACK_AB R64, RZ, R64 ;  /* 0x00000040ff40423e */ /* 0x000fe200000000ff */
[----:B------:R3:W-:Y:S01]  /*8ad0*/  @P5 STG.E.U16 desc[UR6][R162.64+-0x2], R32 ;  /* 0xfffffe20a2005986 */ /* 0x0007e2000c101506 */
[----:B------:R-:W-:-:S03]  /*8ae0*/  ISETP.NE.AND P5, PT, R21, RZ, PT ;  /* 0x000000ff1500720c */ /* 0x000fc60003fa5270 */
[----:B------:R3:W-:Y:S01]  /*8af0*/  @P0 STG.E.U16 desc[UR6][R160.64+-0x2], R48 ;  /* 0xfffffe30a0000986 */ /* 0x0007e2000c101506 */
[----:B------:R-:W-:-:S03]  /*8b00*/  ISETP.NE.AND P0, PT, R6, RZ, PT ;  /* 0x000000ff0600720c */ /* 0x000fc60003f05270 */
[----:B------:R3:W-:Y:S01]  /*8b10*/  @P4 STG.E.U16 desc[UR6][R158.64+-0x2], R64 ;  /* 0xfffffe409e004986 */ /* 0x0007e2000c101506 */
[----:B------:R-:W-:-:S03]  /*8b20*/  ISETP.NE.AND P4, PT, R19, RZ, PT ;  /* 0x000000ff1300720c */ /* 0x000fc60003f85270 */
[----:B------:R3:W-:Y:S01]  /*8b30*/  @P3 STG.E.U16 desc[UR6][R164.64], R17 ;  /* 0x00000011a4003986 */ /* 0x0007e2000c101506 */
[----:B------:R-:W-:-:S03]  /*8b40*/  ISETP.NE.AND P3, PT, R18, RZ, PT ;  /* 0x000000ff1200720c */ /* 0x000fc60003f65270 */
[----:B------:R3:W-:Y:S01]  /*8b50*/  @P2 STG.E.U16 desc[UR6][R162.64], R33 ;  /* 0x00000021a2002986 */ /* 0x0007e2000c101506 */
[----:B------:R-:W-:Y:S02]  /*8b60*/  ISETP.NE.AND P2, PT, R8, RZ, PT ;  /* 0x000000ff0800720c */ /* 0x000fe40003f45270 */
[----:B------:R-:W-:Y:S01]  /*8b70*/  @P0 F2FP.F16.F32.PACK_AB R65, RZ, R65 ;  /* 0x00000041ff41023e */ /* 0x000fe200000000ff */
[----:B------:R3:W-:Y:S01]  /*8b80*/  @P1 STG.E.U16 desc[UR6][R160.64], R49 ;  /* 0x00000031a0001986 */ /* 0x0007e2000c101506 */
[----:B------:R-:W-:-:S03]  /*8b90*/  ISETP.NE.AND P1, PT, R7, RZ, PT ;  /* 0x000000ff0700720c */ /* 0x000fc60003f25270 */
[----:B------:R3:W-:Y:S10]  /*8ba0*/  @P0 STG.E.U16 desc[UR6][R158.64], R65 ;  /* 0x000000419e000986 */ /* 0x0007f4000c101506 */
.L_x_114:
[----:B-1----:R-:W-:Y:S05]  /*8bb0*/  BSYNC B1 ;  /* 0x0000000000017941 */ /* 0x002fea0003800000 */
.L_x_2:
[----:B------:R-:W1:Y:S01]  /*8bc0*/  LDC.64 R2, c[0x0][0x288] ;  /* 0x0000a200ff027b82 */ /* 0x000e620000000a00 */
[----:B------:R-:W-:Y:S01]  /*8bd0*/  ULDC UR21, c[0x0][0x14] ;  /* 0x0000050000157ab9 */ /* 0x000fe20000000800 */
[----:B------:R-:W-:Y:S01]  /*8be0*/  ULDC.64 UR4, c[0x0][0x290] ;  /* 0x0000a40000047ab9 */ /* 0x000fe20000000a00 */
[----:B------:R-:W-:Y:S02]  /*8bf0*/  UIADD3 UR20, UR21, UR20, URZ ;  /* 0x0000001415147290 */ /* 0x000fe4000fffe03f */
[----:B------:R-:W-:Y:S01]  /*8c00*/  UIMAD.WIDE.U32 UR24, UR21, UR4, URZ ;  /* 0x00000004151872a5 */ /* 0x000fe2000f8e003f */
[----:B------:R-:W-:Y:S01]  /*8c10*/  ULDC.64 UR8, c[0x0][0x278] ;  /* 0x00009e0000087ab9 */ /* 0x000fe20000000a00 */
[----:B------:R-:W-:Y:S02]  /*8c20*/  UIADD3 UR13, UP0, UR13, 0x1, URZ ;  /* 0x000000010d0d7890 */ /* 0x000fe4000ff1e03f */
[----:B------:R-:W-:Y:S02]  /*8c30*/  UIMAD UR22, UR21, UR5, UR25 ;  /* 0x00000005151672a4 */ /* 0x000fe4000f8e0219 */
[----:B------:R-:W-:Y:S01]  /*8c40*/  UIMAD.WIDE.U32 UR26, UR21, UR8, URZ ;  /* 0x00000008151a72a5 */ /* 0x000fe2000f8e003f */
[----:B------:R-:W-:Y:S01]  /*8c50*/  ULDC.64 UR4, c[0x0][0x280] ;  /* 0x0000a00000047ab9 */ /* 0x000fe20000000a00 */
[----:B------:R-:W-:-:S02]  /*8c60*/  UIADD3.X UR12, URZ, UR12, URZ, UP0, !UPT ;  /* 0x0000000c3f0c7290 */ /* 0x000fc400087fe43f */
[----:B------:R-:W-:Y:S02]  /*8c70*/  UIMAD.WIDE.U32 UR28, UR21, UR4, URZ ;  /* 0x00000004151c72a5 */ /* 0x000fe4000f8e003f */
[----:B------:R-:W-:Y:S02]  /*8c80*/  UIMAD UR9, UR21, UR9, UR27 ;  /* 0x00000009150972a4 */ /* 0x000fe4000f8e021b */
[----:B------:R-:W-:Y:S02]  /*8c90*/  UIMAD UR5, UR21, UR5, UR29 ;  /* 0x00000005150572a4 */ /* 0x000fe4000f8e021d */
[----:B------:R-:W-:Y:S01]  /*8ca0*/  ULEA UR19, UP2, UR26, UR19, 0x2 ;  /* 0x000000131a137291 */ /* 0x000fe2000f84103f */
[----:B-1----:R-:W-:Y:S01]  /*8cb0*/  IMAD.WIDE.U32 R4, R2, UR21, RZ ;  /* 0x0000001502047c25 */ /* 0x002fe2000f8e00ff */
[----:B------:R-:W-:Y:S02]  /*8cc0*/  ULEA UR17, UP1, UR28, UR17, 0x1 ;  /* 0x000000111c117291 */ /* 0x000fe4000f82083f */
[----:B------:R-:W-:Y:S01]  /*8cd0*/  ULEA UR15, UP0, UR24, UR15, 0x1 ;  /* 0x0000000f180f7291 */ /* 0x000fe2000f80083f */
[----:B0-234-:R-:W-:Y:S01]  /*8ce0*/  IMAD R0, R3, UR21, R5 ;  /* 0x0000001503007c24 */ /* 0x01dfe2000f8e0205 */
[----:B------:R-:W-:Y:S01]  /*8cf0*/  ULEA.HI.X UR18, UR26, UR18, UR9, 0x2, UP2 ;  /* 0x000000121a127291 */ /* 0x000fe200090f1409 */
[----:B------:R-:W-:Y:S01]  /*8d00*/  IMAD.SHL.U32 R3, R4, 0x2, RZ ;  /* 0x0000000204037824 */ /* 0x000fe200078e00ff */
[----:B------:R-:W-:-:S02]  /*8d10*/  ULEA.HI.X UR16, UR28, UR16, UR5, 0x1, UP1 ;  /* 0x000000101c107291 */ /* 0x000fc400088f0c05 */
[----:B------:R-:W-:Y:S01]  /*8d20*/  SHF.L.U64.HI R0, R4, 0x1, R0 ;  /* 0x0000000104007819 */ /* 0x000fe20000010200 */
[----:B------:R-:W-:Y:S01]  /*8d30*/  ULEA.HI.X UR14, UR24, UR14, UR22, 0x1, UP0 ;  /* 0x0000000e180e7291 */ /* 0x000fe200080f0c16 */
[----:B------:R-:W-:-:S05]  /*8d40*/  IADD3 R5, P0, R114, R3, RZ ;  /* 0x0000000372057210 */ /* 0x000fca0007f1e0ff */
[----:B------:R-:W-:Y:S01]  /*8d50*/  IMAD.X R2, R113, 0x1, R0, P0 ;  /* 0x0000000171027824 */ /* 0x000fe200000e0600 */
[----:B------:R-:W-:-:S05]  /*8d60*/  IADD3 R112, P0, R112, R3, RZ ;  /* 0x0000000370707210 */ /* 0x000fca0007f1e0ff */
[----:B------:R-:W-:Y:S01]  /*8d70*/  IMAD.X R111, R111, 0x1, R0, P0 ;  /* 0x000000016f6f7824 */ /* 0x000fe200000e0600 */
[----:B------:R-:W-:Y:S01]  /*8d80*/  LOP3.LUT P0, RZ, R77, 0x4000000, RZ, 0xc0, !PT ;  /* 0x040000004dff7812 */ /* 0x000fe2000780c0ff */
[----:B------:R-:W0:Y:S03]  /*8d90*/  LDC R0, c[0x0][0x274] ;  /* 0x00009d00ff007b82 */ /* 0x000e260000000800 */
[----:B------:R-:W-:Y:S02]  /*8da0*/  SEL R114, R114, R5, !P0 ;  /* 0x0000000572727207 */ /* 0x000fe40004000000 */
[----:B------:R-:W-:Y:S02]  /*8db0*/  SEL R113, R113, R2, !P0 ;  /* 0x0000000271717207 */ /* 0x000fe40004000000 */
[----:B------:R-:W-:Y:S02]  /*8dc0*/  SEL R112, R112, RZ, P0 ;  /* 0x000000ff70707207 */ /* 0x000fe40000000000 */
[----:B------:R-:W-:-:S02]  /*8dd0*/  SEL R111, R111, RZ, P0 ;  /* 0x000000ff6f6f7207 */ /* 0x000fc40000000000 */
[----:B0-----:R-:W-:-:S13]  /*8de0*/  ISETP.LE.AND P0, PT, R0, UR20, PT ;  /* 0x0000001400007c0c */ /* 0x001fda000bf03270 */
[----:B------:R-:W-:Y:S05]  /*8df0*/  @P0 BRA `(.L_x_115) ;  /* 0x0000000000040947 */ /* 0x000fea0003800000 */
[----:B------:R-:W-:Y:S05]  /*8e00*/  BRA `(.L_x_116) ;  /* 0xffffff8800407947 */ /* 0x000fea000383ffff */
.L_x_115:
[----:B------:R-:W-:Y:S05]  /*8e10*/  EXIT ;  /* 0x000000000000794d */ /* 0x000fea0003800000 */
.L_x_117:
[----:B------:R-:W-:-:S00]  /*8e20*/  BRA `(.L_x_117) ;  /* 0xfffffffc00fc7947 */ /* 0x000fc0000383ffff */
[----:B------:R-:W-:-:S00]  /*8e30*/  NOP ;  /* 0x0000000000007918 */ /* 0x000fc00000000000 */
        /* <DEDUP_REMOVED lines=12> */
.L_x_616:


//--------------------- .text._ZN7cutlass9reference6device6kernel11GemmComplexIfNS_6layout8RowMajorENS_6half_tES5_S6_S5_ffS6_NS_16NumericConverterIS6_fLNS_15FloatRoundStyleE2EEENS_12multiply_addIfffEELi4ELi4EEEvNS_4gemm9GemmCoordET5_NS_9TensorRefIT_T0_EENS_16ComplexTransformENSF_IT1_T2_EESJ_SE_NSF_IT3_T4_EENSF_IT7_SO_EET6_illll --------------------------
	.section	.text._ZN7cutlass9reference6device6kernel11GemmComplexIfNS_6layout8RowMajorENS_6half_tES5_S6_S5_ffS6_NS_16NumericConverterIS6_fLNS_15FloatRoundStyleE2EEENS_12multiply_addIfffEELi4ELi4EEEvNS_4gemm9GemmCoordET5_NS_9TensorRefIT_T0_EENS_16ComplexTransformENSF_IT1_T2_EESJ_SE_NSF_IT3_T4_EENSF_IT7_SO_EET6_illll,"ax",@progbits
	.align	128
        .global         _ZN7cutlass9reference6device6kernel11GemmComplexIfNS_6layout8RowMajorENS_6half_tES5_S6_S5_ffS6_NS_16NumericConverterIS6_fLNS_15FloatRoundStyleE2EEENS_12multiply_addIfffEELi4ELi4EEEvNS_4gemm9GemmCoordET5_NS_9TensorRefIT_T0_EENS_16ComplexTransformENSF_IT1_T2_EESJ_SE_NSF_IT3_T4_EENSF_IT7_SO_EET6_illll
        .type           _ZN7cutlass9reference6device6kernel11GemmComplexIfNS_6layout8RowMajorENS_6half_tES5_S6_S5_ffS6_NS_16NumericConverterIS6_fLNS_15FloatRoundStyleE2EEENS_12multiply_addIfffEELi4ELi4EEEvNS_4gemm9GemmCoordET5_NS_9TensorRefIT_T0_EENS_16ComplexTransformENSF_IT1_T2_EESJ_SE_NSF_IT3_T4_EENSF_IT7_SO_EET6_illll,@function
        .size           _ZN7cutlass9reference6device6kernel11GemmComplexIfNS_6layout8RowMajorENS_6half_tES5_S6_S5_ffS6_NS_16NumericConverterIS6_fLNS_15FloatRoundStyleE2EEENS_12multiply_addIfffEELi4ELi4EEEvNS_4gemm9GemmCoordET5_NS_9TensorRefIT_T0_EENS_16ComplexTransformENSF_IT1_T2_EESJ_SE_NSF_IT3_T4_EENSF_IT7_SO_EET6_illll,(.L_x_617 - _ZN7cutlass9reference6device6kernel11GemmComplexIfNS_6layout8RowMajorENS_6half_tES5_S6_S5_ffS6_NS_16NumericConverterIS6_fLNS_15FloatRoundStyleE2EEENS_12multiply_addIfffEELi4ELi4EEEvNS_4gemm9GemmCoordET5_NS_9TensorRefIT_T0_EENS_16ComplexTransformENSF_IT1_T2_EESJ_SE_NSF_IT3_T4_EENSF_IT7_SO_EET6_illll)
        .other          _ZN7cutlass9reference6device6kernel11GemmComplexIfNS_6layout8RowMajorENS_6half_tES5_S6_S5_ffS6_NS_16NumericConverterIS6_fLNS_15FloatRoundStyleE2EEENS_12multiply_addIfffEELi4ELi4EEEvNS_4gemm9GemmCoordET5_NS_9TensorRefIT_T0_EENS_16ComplexTransformENSF_IT1_T2_EESJ_SE_NSF_IT3_T4_EENSF_IT7_SO_EET6_illll,@"STO_CUDA_ENTRY STV_DEFAULT"
_ZN7cutlass9reference6device6kernel11GemmComplexIfNS_6layout8RowMajorENS_6half_tES5_S6_S5_ffS6_NS_16NumericConverterIS6_fLNS_15FloatRoundStyleE2EEENS_12multiply_addIfffEELi4ELi4EEEvNS_4gemm9GemmCoordET5_NS_9TensorRefIT_T0_EENS_16ComplexTransformENSF_IT1_T2_EESJ_SE_NSF_IT3_T4_EENSF_IT7_SO_EET6_illll:
.text._ZN7cutlass9reference6device6kernel11GemmComplexIfNS_6layout8RowMajorENS_6half_tES5_S6_S5_ffS6_NS_16NumericConverterIS6_fLNS_15FloatRoundStyleE2EEENS_12multiply_addIfffEELi4ELi4EEEvNS_4gemm9GemmCoordET5_NS_9TensorRefIT_T0_EENS_16ComplexTransformENSF_IT1_T2_EESJ_SE_NSF_IT3_T4_EENSF_IT7_SO_EET6_illll:
[----:B------:R-:W-:Y:S08]  /*0000*/  LDC R1, c[0x0][0x28] ;  /* 0x00000a00ff017b82 */ /* 0x000ff00000000800 */
[----:B------:R-:W0:Y:S01]  /*0010*/  S2UR UR9, SR_CTAID.Z ;  /* 0x00000000000979c3 */ /* 0x000e220000002700 */
[----:B------:R-:W-:Y:S01]  /*0020*/  ULDC.64 UR10, c[0x0][0x278] ;  /* 0x00009e00000a7ab9 */ /* 0x000fe20000000a00 */
[----:B------:R-:W-:Y:S01]  /*0030*/  ULDC.64 UR4, c[0x0][0x280] ;  /* 0x0000a00000047ab9 */ /* 0x000fe20000000a00 */
[----:B------:R-:W-:Y:S01]  /*0040*/  ULDC.64 UR18, c[0x0][0x220] ;  /* 0x0000880000127ab9 */ /* 0x000fe20000000a00 */
[----:B------:R-:W-:Y:S01]  /*0050*/  ULDC.64 UR12, c[0x0][0x238] ;  /* 0x00008e00000c7ab9 */ /* 0x000fe20000000a00 */
[----:B------:R-:W-:Y:S01]  /*0060*/  ULDC.64 UR16, c[0x0][0x290] ;  /* 0x0000a40000107ab9 */ /* 0x000fe20000000a00 */
[----:B------:R-:W-:-:S02]  /*0070*/  ULDC.64 UR14, c[0x0][0x260] ;  /* 0x00009800000e7ab9 */ /* 0x000fc40000000a00 */
[----:B------:R-:W1:Y:S01]  /*0080*/  LDC R0, c[0x0][0x274] ;  /* 0x00009d00ff007b82 */ /* 0x000e620000000800 */
[----:B0-----:R-:W-:Y:S02]  /*0090*/  UIMAD.WIDE.U32 UR26, UR9, UR10, URZ ;  /* 0x0000000a091a72a5 */ /* 0x001fe4000f8e003f */
[----:B------:R-:W-:Y:S02]  /*00a0*/  UIMAD.WIDE.U32 UR24, UR9, UR4, URZ ;  /* 0x00000004091872a5 */ /* 0x000fe4000f8e003f */
[----:B------:R-:W-:Y:S02]  /*00b0*/  USHF.R.S32.HI UR21, URZ, 0x1f, UR9 ;  /* 0x0000001f3f157899 */ /* 0x000fe40008011409 */
[----:B------:R-:W-:Y:S02]  /*00c0*/  ULEA UR6, UP2, UR26, UR18, 0x2 ;  /* 0x000000121a067291 */ /* 0x000fe4000f84103f */
[----:B------:R-:W-:Y:S01]  /*00d0*/  ULEA UR7, UP1, UR24, UR12, 0x1 ;  /* 0x0000000c18077291 */ /* 0x000fe2000f82083f */
[----:B-1----:R-:W-:Y:S01]  /*00e0*/  ISETP.LE.AND P0, PT, R0, UR9, PT ;  /* 0x0000000900007c0c */ /* 0x002fe2000bf03270 */
[----:B------:R-:W-:-:S02]  /*00f0*/  UIMAD UR20, UR21, UR10, URZ ;  /* 0x0000000a151472a4 */ /* 0x000fc4000f8e023f */
[----:B------:R-:W-:Y:S02]  /*0100*/  UIMAD UR18, UR21, UR4, URZ ;  /* 0x00000004151272a4 */ /* 0x000fe4000f8e023f */
[----:B------:R-:W-:Y:S02]  /*0110*/  UIMAD UR12, UR21, UR16, URZ ;  /* 0x00000010150c72a4 */ /* 0x000fe4000f8e023f */
[----:B------:R-:W-:Y:S02]  /*0120*/  UIMAD.WIDE.U32 UR22, UR9, UR16, URZ ;  /* 0x00000010091672a5 */ /* 0x000fe4000f8e003f */
[----:B------:R-:W-:Y:S02]  /*0130*/  UIMAD UR20, UR9, UR11, UR20 ;  /* 0x0000000b091472a4 */ /* 0x000fe4000f8e0214 */
[----:B------:R-:W-:Y:S02]  /*0140*/  UIMAD UR18, UR9, UR5, UR18 ;  /* 0x00000005091272a4 */ /* 0x000fe4000f8e0212 */
[----:B------:R-:W-:-:S02]  /*0150*/  UIMAD UR12, UR9, UR17, UR12 ;  /* 0x00000011090c72a4 */ /* 0x000fc4000f8e020c */
[----:B------:R-:W-:Y:S02]  /*0160*/  ULEA UR8, UP0, UR22, UR14, 0x1 ;  /* 0x0000000e16087291 */ /* 0x000fe4000f80083f */
[----:B------:R-:W-:Y:S02]  /*0170*/  UIADD3 UR20, UR27, UR20, URZ ;  /* 0x000000141b147290 */ /* 0x000fe4000fffe03f */
[----:B------:R-:W-:Y:S02]  /*0180*/  UIADD3 UR18, UR25, UR18, URZ ;  /* 0x0000001219127290 */ /* 0x000fe4000fffe03f */
[----:B------:R-:W-:Y:S02]  /*0190*/  UIADD3 UR14, UR23, UR12, URZ ;  /* 0x0000000c170e7290 */ /* 0x000fe4000fffe03f */
[----:B------:R-:W-:Y:S02]  /*01a0*/  ULEA.HI.X UR12, UR26, UR19, UR20, 0x2, UP2 ;  /* 0x000000131a0c7291 */ /* 0x000fe400090f1414 */
[----:B------:R-:W-:-:S02]  /*01b0*/  ULEA.HI.X UR13, UR24, UR13, UR18, 0x1, UP1 ;  /* 0x0000000d180d7291 */ /* 0x000fc400088f0c12 */
[----:B------:R-:W-:Y:S01]  /*01c0*/  ULEA.HI.X UR14, UR22, UR15, UR14, 0x1, UP0 ;  /* 0x0000000f160e7291 */ /* 0x000fe200080f0c0e */
[----:B------:R-:W-:Y:S11]  /*01d0*/  @P0 EXIT ;  /* 0x000000000000094d */ /* 0x000ff60003800000 */
[----:B------:R-:W0:Y:S01]  /*01e0*/  S2R R5, SR_TID.X ;  /* 0x0000000000057919 */ /* 0x000e220000002100 */
[----:B------:R-:W-:Y:S01]  /*01f0*/  ULDC.64 UR18, c[0x0][0x240] ;  /* 0x0000900000127ab9 */ /* 0x000fe20000000a00 */
[----:B------:R-:W0:Y:S01]  /*0200*/  LDC R0, c[0x0][RZ] ;  /* 0x00000000ff007b82 */ /* 0x000e220000000800 */
[----:B------:R-:W-:Y:S01]  /*0210*/  USHF.L.U64.HI UR19, UR18, 0x1, UR19 ;  /* 0x0000000112137899 */ /* 0x000fe20008010213 */
[----:B------:R-:W1:Y:S01]  /*0220*/  S2R R3, SR_TID.Y ;  /* 0x0000000000037919 */ /* 0x000e620000002200 */
[----:B------:R-:W-:Y:S01]  /*0230*/  USHF.L.U32 UR20, UR18, 0x1, URZ ;  /* 0x0000000112147899 */ /* 0x000fe2000800063f */
[----:B------:R-:W-:Y:S01]  /*0240*/  UMOV UR34, UR7 ;  /* 0x0000000700227c82 */ /* 0x000fe20008000000 */
[----:B------:R-:W-:Y:S01]  /*0250*/  UMOV UR36, UR8 ;  /* 0x0000000800247c82 */ /* 0x000fe20008000000 */
[----:B------:R-:W-:Y:S02]  /*0260*/  ULDC UR35, c[0x0][0x270] ;  /* 0x00009c0000237ab9 */ /* 0x000fe40000000800 */
[----:B------:R-:W1:Y:S01]  /*0270*/  LDC R4, c[0x0][0x4] ;  /* 0x00000100ff047b82 */ /* 0x000e620000000800 */
[----:B------:R-:W-:-:S02]  /*0280*/  ULDC UR18, c[0x0][0x14] ;  /* 0x0000050000127ab9 */ /* 0x000fc40000000800 */
[----:B------:R-:W-:Y:S02]  /*0290*/  UIMAD.WIDE.U32 UR28, UR18, UR10, URZ ;  /* 0x0000000a121c72a5 */ /* 0x000fe4000f8e003f */
[----:B------:R-:W-:Y:S02]  /*02a0*/  UIMAD.WIDE.U32 UR26, UR18, UR4, URZ ;  /* 0x00000004121a72a5 */ /* 0x000fe4000f8e003f */
[----:B------:R-:W-:Y:S01]  /*02b0*/  UIMAD UR15, UR18, UR11, UR29 ;  /* 0x0000000b120f72a4 */ /* 0x000fe2000f8e021d */
[----:B------:R-:W0:Y:S01]  /*02c0*/  S2UR UR10, SR_CTAID.X ;  /* 0x00000000000a79c3 */ /* 0x000e220000002500 */
[----:B------:R-:W-:Y:S02]  /*02d0*/  UIMAD.WIDE.U32 UR24, UR18, UR16, URZ ;  /* 0x00000010121872a5 */ /* 0x000fe4000f8e003f */
[----:B------:R-:W-:Y:S02]  /*02e0*/  UIMAD UR16, UR18, UR5, UR27 ;  /* 0x00000005121072a4 */ /* 0x000fe4000f8e021b */
[----:B------:R-:W-:Y:S01]  /*02f0*/  UIMAD UR17, UR18, UR17, UR25 ;  /* 0x00000011121172a4 */ /* 0x000fe2000f8e0219 */
[----:B------:R-:W-:-:S02]  /*0300*/  ULDC.64 UR4, c[0x0][0x288] ;  /* 0x0000a20000047ab9 */ /* 0x000fc40000000a00 */
[----:B------:R-:W1:Y:S01]  /*0310*/  S2UR UR11, SR_CTAID.Y ;  /* 0x00000000000b79c3 */ /* 0x000e620000002600 */
[----:B------:R-:W-:Y:S02]  /*0320*/  UIMAD UR21, UR21, UR4, URZ ;  /* 0x00000004151572a4 */ /* 0x000fe4000f8e023f */
[----:B------:R-:W-:Y:S02]  /*0330*/  UIMAD.WIDE.U32 UR30, UR9, UR4, URZ ;  /* 0x00000004091e72a5 */ /* 0x000fe4000f8e003f */
[----:B------:R-:W-:Y:S02]  /*0340*/  UIMAD UR21, UR9, UR5, UR21 ;  /* 0x00000005091572a4 */ /* 0x000fe4000f8e0215 */
[----:B------:R-:W-:Y:S02]  /*0350*/  UIMAD.WIDE.U32 UR32, UR18, UR4, URZ ;  /* 0x00000004122072a5 */ /* 0x000fe4000f8e003f */
[----:B------:R-:W-:Y:S02]  /*0360*/  UIADD3 UR21, UR31, UR21, URZ ;  /* 0x000000151f157290 */ /* 0x000fe4000fffe03f */
[----:B------:R-:W-:-:S02]  /*0370*/  UIMAD UR18, UR18, UR5, UR33 ;  /* 0x00000005121272a4 */ /* 0x000fc4000f8e0221 */
[----:B------:R-:W-:Y:S01]  /*0380*/  USHF.L.U64.HI UR21, UR30, 0x1, UR21 ;  /* 0x000000011e157899 */ /* 0x000fe20008010215 */
[----:B------:R-:W-:Y:S01]  /*0390*/  ULDC.64 UR4, c[0x0][0x250] ;  /* 0x0000940000047ab9 */ /* 0x000fe20000000a00 */
[----:B0-----:R-:W-:Y:S01]  /*03a0*/  IMAD R0, R0, UR10, R5 ;  /* 0x0000000a00007c24 */ /* 0x001fe2000f8e0205 */
[----:B------:R-:W-:Y:S02]  /*03b0*/  UISETP.NE.U32.AND UP1, UPT, UR4, URZ, UPT ;  /* 0x0000003f0400728c */ /* 0x000fe4000bf25070 */
[----:B------:R-:W-:Y:S02]  /*03c0*/  ULEA UR22, UP0, UR30, UR4, 0x1 ;  /* 0x000000041e167291 */ /* 0x000fe4000f80083f */
[----:B------:R-:W-:Y:S01]  /*03d0*/  SHF.L.U32 R93, R0, 0x2, RZ ;  /* 0x00000002005d7819 */ /* 0x000fe200000006ff */
[----:B------:R-:W-:Y:S02]  /*03e0*/  UISETP.NE.AND.EX UP1, UPT, UR5, URZ, UPT, UP1 ;  /* 0x0000003f0500728c */ /* 0x000fe4000bf25310 */
[----:B------:R-:W-:Y:S01]  /*03f0*/  UIADD3.X UR21, UR21, UR5, URZ, UP0, !UPT ;  /* 0x0000000515157290 */ /* 0x000fe200087fe43f */
[----:B-1----:R-:W-:Y:S01]  /*0400*/  IMAD R4, R4, UR11, R3 ;  /* 0x0000000b04047c24 */ /* 0x002fe2000f8e0203 */
[----:B------:R-:W-:Y:S01]  /*0410*/  USEL UR23, UR22, UR4, UP1 ;  /* 0x0000000416177287 */ /* 0x000fe20008800000 */
[C---:B------:R-:W-:Y:S01]  /*0420*/  VIADD R21, R93.reuse, 0x3 ;  /* 0x000000035d157836 */ /* 0x040fe20000000000 */
[----:B------:R-:W-:Y:S01]  /*0430*/  USEL UR30, UR21, UR5, UP1 ;  /* 0x00000005151e7287 */ /* 0x000fe20008800000 */
[C---:B------:R-:W-:Y:S01]  /*0440*/  VIADD R91, R93.reuse, 0x1 ;  /* 0x000000015d5b7836 */ /* 0x040fe20000000000 */
[----:B------:R-:W-:Y:S01]  /*0450*/  SHF.L.U32 R4, R4, 0x2, RZ ;  /* 0x0000000204047819 */ /* 0x000fe200000006ff */
[----:B------:R-:W-:Y:S01]  /*0460*/  ULDC.64 UR4, c[0x0][0x228] ;  /* 0x00008a0000047ab9 */ /* 0x000fe20000000a00 */
[----:B------:R-:W-:Y:S01]  /*0470*/  SHF.R.S32.HI R0, RZ, 0x1f, R21 ;  /* 0x0000001fff007819 */ /* 0x000fe20000011415 */
[----:B------:R-:W-:Y:S01]  /*0480*/  ULDC.64 UR10, c[0x0][0x210] ;  /* 0x00008400000a7ab9 */ /* 0x000fe20000000a00 */
[C---:B------:R-:W-:Y:S01]  /*0490*/  IADD3 R26, R4.reuse, 0x2, RZ ;  /* 0x00000002041a7810 */ /* 0x040fe20007ffe0ff */
[----:B------:R-:W-:Y:S01]  /*04a0*/  VIADD R24, R4, 0x3 ;  /* 0x0000000304187836 */ /* 0x000fe20000000000 */
[----:B------:R-:W-:Y:S01]  /*04b0*/  ISETP.GE.AND P0, PT, R93, UR10, PT ;  /* 0x0000000a5d007c0c */ /* 0x000fe2000bf06270 */
[----:B------:R-:W-:Y:S01]  /*04c0*/  IMAD R2, R0, UR4, RZ ;  /* 0x0000000400027c24 */ /* 0x000fe2000f8e02ff */
[----:B------:R-:W-:Y:S01]  /*04d0*/  ISETP.GE.AND P3, PT, R91, UR10, PT ;  /* 0x0000000a5b007c0c */ /* 0x000fe2000bf66270 */
[----:B------:R-:W-:Y:S01]  /*04e0*/  UMOV UR33, UR6 ;  /* 0x0000000600217c82 */ /* 0x000fe20008000000 */
[----:B------:R-:W-:Y:S01]  /*04f0*/  ISETP.LT.AND P1, PT, R4, UR11, !P0 ;  /* 0x0000000b04007c0c */ /* 0x000fe2000c721270 */
[----:B------:R-:W-:Y:S01]  /*0500*/  IMAD R19, R21, UR5, R2 ;  /* 0x0000000515137c24 */ /* 0x000fe2000f8e0202 */
[----:B------:R-:W-:Y:S01]  /*0510*/  ISETP.LT.AND P4, PT, R26, UR11, !P0 ;  /* 0x0000000b1a007c0c */ /* 0x000fe2000c781270 */
[----:B------:R-:W-:Y:S01]  /*0520*/  VIADD R2, R4, 0x1 ;  /* 0x0000000104027836 */ /* 0x000fe20000000000 */
[----:B------:R-:W-:Y:S01]  /*0530*/  IADD3 R23, R93, 0x2, RZ ;  /* 0x000000025d177810 */ /* 0x000fe20007ffe0ff */
[----:B------:R-:W-:Y:S01]  /*0540*/  ULDC.64 UR6, c[0x0][0x258] ;  /* 0x0000960000067ab9 */ /* 0x000fe20000000a00 */
[----:B------:R-:W-:Y:S01]  /*0550*/  P2R R47, PR, RZ, 0x10 ;  /* 0x00000010ff2f7803 */ /* 0x000fe20000000000 */
[----:B------:R-:W-:Y:S01]  /*0560*/  IMAD.WIDE.U32 R80, R91, UR4, RZ ;  /* 0x000000045b507c25 */ /* 0x000fe2000f8e00ff */
[----:B------:R-:W-:Y:S01]  /*0570*/  ISETP.LT.AND P5, PT, R2, UR11, !P0 ;  /* 0x0000000b02007c0c */ /* 0x000fe2000c7a1270 */
[----:B------:R-:W-:Y:S01]  /*0580*/  UMOV UR31, UR9 ;  /* 0x00000009001f7c82 */ /* 0x000fe20008000000 */
[C---:B------:R-:W-:Y:S01]  /*0590*/  ISETP.LT.AND P0, PT, R24.reuse, UR11, !P0 ;  /* 0x0000000b18007c0c */ /* 0x040fe2000c701270 */
[----:B------:R-:W-:Y:S01]  /*05a0*/  ULDC.64 UR8, c[0x0][0x268] ;  /* 0x00009a0000087ab9 */ /* 0x000fe20000000a00 */
[----:B------:R-:W-:Y:S01]  /*05b0*/  ISETP.LT.AND P4, PT, R24, UR11, !P3 ;  /* 0x0000000b18007c0c */ /* 0x000fe2000df81270 */
[----:B------:R-:W-:Y:S01]  /*05c0*/  IMAD.WIDE.U32 R78, R93, UR4, RZ ;  /* 0x000000045d4e7c25 */ /* 0x000fe2000f8e00ff */
[----:B------:R-:W-:Y:S01]  /*05d0*/  P2R R43, PR, RZ, 0x1 ;  /* 0x00000001ff2b7803 */ /* 0x000fe20000000000 */
[----:B------:R-:W-:Y:S01]  /*05e0*/  USEL UR22, UR22, URZ, UP1 ;  /* 0x0000003f16167287 */ /* 0x000fe20008800000 */
[----:B------:R-:W-:Y:S01]  /*05f0*/  ISETP.LT.AND P0, PT, R26, UR11, !P3 ;  /* 0x0000000b1a007c0c */ /* 0x000fe2000df01270 */
[----:B------:R-:W-:Y:S01]  /*0600*/  IMAD.WIDE.U32 R84, R21, UR4, RZ ;  /* 0x0000000415547c25 */ /* 0x000fe2000f8e00ff */
[----:B------:R-:W-:Y:S01]  /*0610*/  P2R R42, PR, RZ, 0x10 ;  /* 0x00000010ff2a7803 */ /* 0x000fe20000000000 */
[----:B------:R-:W-:Y:S01]  /*0620*/  USHF.L.U64.HI UR15, UR28, 0x2, UR15 ;  /* 0x000000021c0f7899 */ /* 0x000fe2000801020f */
[----:B------:R-:W-:Y:S01]  /*0630*/  P2R R46, PR, RZ, 0x1 ;  /* 0x00000001ff2e7803 */ /* 0x000fe20000000000 */
[C---:B------:R-:W-:Y:S01]  /*0640*/  IMAD.WIDE.U32 R82, R23.reuse, UR4, RZ ;  /* 0x0000000417527c25 */ /* 0x040fe2000f8e00ff */
[C---:B------:R-:W-:Y:S01]  /*0650*/  ISETP.GE.AND P0, PT, R23.reuse, UR10, PT ;  /* 0x0000000a17007c0c */ /* 0x040fe2000bf06270 */
[----:B------:R-:W-:Y:S01]  /*0660*/  USHF.L.U64.HI UR16, UR26, 0x1, UR16 ;  /* 0x000000011a107899 */ /* 0x000fe20008010210 */
[----:B------:R-:W-:Y:S01]  /*0670*/  SHF.R.S32.HI R6, RZ, 0x1f, R23 ;  /* 0x0000001fff067819 */ /* 0x000fe20000011417 */
[----:B------:R-:W-:Y:S01]  /*0680*/  IMAD.WIDE R134, R4, 0x2, RZ ;  /* 0x0000000204867825 */ /* 0x000fe200078e02ff */
[----:B------:R-:W-:Y:S01]  /*0690*/  ISETP.LT.AND P4, PT, R2, UR11, !P0 ;  /* 0x0000000b02007c0c */ /* 0x000fe2000c781270 */
[----:B------:R-:W-:Y:S01]  /*06a0*/  USHF.L.U64.HI UR18, UR32, 0x1, UR18 ;  /* 0x0000000120127899 */ /* 0x000fe20008010212 */
[----:B------:R-:W-:Y:S01]  /*06b0*/  SHF.R.S32.HI R10, RZ, 0x1f, R93 ;  /* 0x0000001fff0a7819 */ /* 0x000fe2000001145d */
[----:B------:R-:W-:Y:S01]  /*06c0*/  IMAD R12, R6, UR4, RZ ;  /* 0x00000004060c7c24 */ /* 0x000fe2000f8e02ff */
[----:B------:R-:W-:Y:S01]  /*06d0*/  P2R R48, PR, RZ, 0x10 ;  /* 0x00000010ff307803 */ /* 0x000fe20000000000 */
[----:B------:R-:W-:Y:S01]  /*06e0*/  IMAD.WIDE R136, R2, 0x2, RZ ;  /* 0x0000000202887825 */ /* 0x000fe200078e02ff */
[----:B------:R-:W-:Y:S01]  /*06f0*/  ISETP.LT.AND P4, PT, R26, UR11, !P0 ;  /* 0x0000000b1a007c0c */ /* 0x000fe2000c781270 */
[----:B------:R-:W-:Y:S01]  /*0700*/  USHF.L.U64.HI UR17, UR24, 0x1, UR17 ;  /* 0x0000000118117899 */ /* 0x000fe20008010211 */
[----:B------:R-:W-:Y:S01]  /*0710*/  SHF.R.S32.HI R8, RZ, 0x1f, R91 ;  /* 0x0000001fff087819 */ /* 0x000fe2000001145b */
[----:B------:R-:W-:Y:S01]  /*0720*/  IMAD R16, R10, UR4, RZ ;  /* 0x000000040a107c24 */ /* 0x000fe2000f8e02ff */
[----:B------:R-:W-:Y:S01]  /*0730*/  ISETP.LT.AND P2, PT, R4, UR11, !P3 ;  /* 0x0000000b04007c0c */ /* 0x000fe2000df41270 */
[----:B------:R-:W-:Y:S01]  /*0740*/  IMAD R67, R23, UR5, R12 ;  /* 0x0000000517437c24 */ /* 0x000fe2000f8e020c */
[----:B------:R-:W-:Y:S01]  /*0750*/  ISETP.LT.AND P6, PT, R2, UR11, !P3 ;  /* 0x0000000b02007c0c */ /* 0x000fe2000dfc1270 */
[----:B------:R-:W-:Y:S01]  /*0760*/  IMAD R12, R10, UR6, RZ ;  /* 0x000000060a0c7c24 */ /* 0x000fe2000f8e02ff */
[----:B------:R-:W-:Y:S01]  /*0770*/  P2R R45, PR, RZ, 0x10 ;  /* 0x00000010ff2d7803 */ /* 0x000fe20000000000 */
[----:B------:R-:W-:Y:S01]  /*0780*/  IMAD R14, R8, UR4, RZ ;  /* 0x00000004080e7c24 */ /* 0x000fe2000f8e02ff */
[----:B------:R-:W-:Y:S01]  /*0790*/  ISETP.LT.AND P3, PT, R4, UR11, !P0 ;  /* 0x0000000b04007c0c */ /* 0x000fe2000c761270 */
[C---:B------:R-:W-:Y:S01]  /*07a0*/  IMAD R17, R93.reuse, UR5, R16 ;  /* 0x000000055d117c24 */ /* 0x040fe2000f8e0210 */
[----:B------:R-:W-:Y:S01]  /*07b0*/  ISETP.LT.AND P4, PT, R24, UR11, !P0 ;  /* 0x0000000b18007c0c */ /* 0x000fe2000c781270 */
[----:B------:R-:W-:Y:S01]  /*07c0*/  IMAD R11, R93, UR7, R12 ;  /* 0x000000075d0b7c24 */ /* 0x000fe2000f8e020c */
[----:B------:R-:W-:Y:S01]  /*07d0*/  SHF.R.S32.HI R5, RZ, 0x1f, R4 ;  /* 0x0000001fff057819 */ /* 0x000fe20000011404 */
[----:B------:R-:W-:Y:S01]  /*07e0*/  IMAD R16, R8, UR6, RZ ;  /* 0x0000000608107c24 */ /* 0x000fe2000f8e02ff */
[----:B------:R-:W-:Y:S01]  /*07f0*/  ISETP.GE.AND P0, PT, R21, UR10, PT ;  /* 0x0000000a15007c0c */ /* 0x000fe2000bf06270 */
[----:B------:R-:W-:Y:S01]  /*0800*/  IMAD R9, R91, UR5, R14 ;  /* 0x000000055b097c24 */ /* 0x000fe2000f8e020e */
[----:B------:R-:W-:Y:S01]  /*0810*/  SHF.R.S32.HI R3, RZ, 0x1f, R2 ;  /* 0x0000001fff037819 */ /* 0x000fe20000011402 */
[----:B------:R-:W-:Y:S01]  /*0820*/  IMAD R12, R0, UR6, RZ ;  /* 0x00000006000c7c24 */ /* 0x000fe2000f8e02ff */
[----:B------:R-:W-:Y:S01]  /*0830*/  P2R R41, PR, RZ, 0x10 ;  /* 0x00000010ff297803 */ /* 0x000fe20000000000 */
[----:B------:R-:W-:Y:S01]  /*0840*/  IMAD.WIDE.U32 R130, R93, UR6, R4 ;  /* 0x000000065d827c25 */ /* 0x000fe2000f8e0004 */
[----:B------:R-:W-:Y:S01]  /*0850*/  ISETP.LT.AND P4, PT, R26, UR11, !P0 ;  /* 0x0000000b1a007c0c */ /* 0x000fe2000c781270 */
[----:B------:R-:W-:Y:S01]  /*0860*/  ULDC.64 UR4, c[0x0][0x208] ;  /* 0x0000820000047ab9 */ /* 0x000fe20000000a00 */
[----:B------:R-:W-:Y:S01]  /*0870*/  SHF.R.S32.HI R27, RZ, 0x1f, R26 ;  /* 0x0000001fff1b7819 */ /* 0x000fe2000001141a */
[----:B------:R-:W-:Y:S01]  /*0880*/  IMAD R14, R6, UR6, RZ ;  /* 0x00000006060e7c24 */ /* 0x000fe2000f8e02ff */
[----:B------:R-:W-:Y:S01]  /*0890*/  P2R R44, PR, RZ, 0x10 ;  /* 0x00000010ff2c7803 */ /* 0x000fe20000000000 */
[C---:B------:R-:W-:Y:S01]  /*08a0*/  IMAD R75, R91.reuse, UR7, R16 ;  /* 0x000000075b4b7c24 */ /* 0x040fe2000f8e0210 */
[----:B------:R-:W-:Y:S01]  /*08b0*/  SHF.R.S32.HI R25, RZ, 0x1f, R24 ;  /* 0x0000001fff197819 */ /* 0x000fe20000011418 */
[--C-:B------:R-:W-:Y:S01]  /*08c0*/  IMAD.WIDE.U32 R126, R91, UR6, R4.reuse ;  /* 0x000000065b7e7c25 */ /* 0x100fe2000f8e0004 */
[----:B------:R-:W-:Y:S01]  /*08d0*/  ISETP.LT.AND P4, PT, R24, UR11, !P0 ;  /* 0x0000000b18007c0c */ /* 0x000fe2000c781270 */
[----:B------:R-:W-:Y:S01]  /*08e0*/  USEL UR21, UR21, URZ, UP1 ;  /* 0x0000003f15157287 */ /* 0x000fe20008800000 */
[----:B------:R-:W-:Y:S01]  /*08f0*/  IADD3 R69, R79, R17, RZ ;  /* 0x000000114f457210 */ /* 0x000fe20007ffe0ff */
[----:B------:R-:W-:Y:S01]  /*0900*/  IMAD.WIDE.U32 R122, R23, UR6, R4 ;  /* 0x00000006177a7c25 */ /* 0x000fe2000f8e0004 */
[----:B------:R-:W-:-:S02]  /*0910*/  P2R R40, PR, RZ, 0x10 ;  /* 0x00000010ff287803 */ /* 0x000fc40000000000 */
[----:B------:R-:W-:Y:S01]  /*0920*/  IADD3 R71, R127, R75, RZ ;  /* 0x0000004b7f477210 */ /* 0x000fe20007ffe0ff */
[----:B------:R-:W-:Y:S01]  /*0930*/  IMAD.WIDE.U32 R118, R21, UR6, R4 ;  /* 0x0000000615767c25 */ /* 0x000fe2000f8e0004 */
[----:B------:R-:W-:Y:S02]  /*0940*/  ISETP.LT.AND P4, PT, R4, UR11, !P0 ;  /* 0x0000000b04007c0c */ /* 0x000fe4000c781270 */
[----:B------:R-:W-:Y:S01]  /*0950*/  ISETP.LT.AND P0, PT, R2, UR11, !P0 ;  /* 0x0000000b02007c0c */ /* 0x000fe2000c701270 */
[--C-:B------:R-:W-:Y:S01]  /*0960*/  IMAD.WIDE.U32 R110, R91, UR6, R2.reuse ;  /* 0x000000065b6e7c25 */ /* 0x100fe2000f8e0002 */
[----:B------:R-:W-:Y:S02]  /*0970*/  IADD3 R67, R83, R67, RZ ;  /* 0x0000004353437210 */ /* 0x000fe40007ffe0ff */
[----:B------:R-:W-:Y:S01]  /*0980*/  P2R R49, PR, RZ, 0x1 ;  /* 0x00000001ff317803 */ /* 0x000fe20000000000 */
[----:B------:R-:W-:Y:S01]  /*0990*/  IMAD.WIDE.U32 R106, R23, UR6, R2 ;  /* 0x00000006176a7c25 */ /* 0x000fe2000f8e0002 */
[----:B------:R-:W-:-:S02]  /*09a0*/  SHF.L.U64.HI R69, R78, 0x2, R69 ;  /* 0x000000024e457819 */ /* 0x000fc40000010245 */
[----:B------:R-:W-:Y:S01]  /*09b0*/  SHF.L.U64.HI R67, R82, 0x2, R67 ;  /* 0x0000000252437819 */ /* 0x000fe20000010243 */
[----:B------:R-:W-:Y:S01]  /*09c0*/  IMAD.WIDE.U32 R114, R93, UR6, R2 ;  /* 0x000000065d727c25 */ /* 0x000fe2000f8e0002 */
[----:B------:R-:W-:-:S03]  /*09d0*/  SHF.L.U64.HI R71, R126, 0x1, R71 ;  /* 0x000000017e477819 */ /* 0x000fc60000010247 */
[----:B------:R-:W-:Y:S01]  /*09e0*/  IMAD.WIDE.U32 R102, R21, UR6, R2 ;  /* 0x0000000615667c25 */ /* 0x000fe2000f8e0002 */
[----:B------:R-:W-:-:S03]  /*09f0*/  USHF.L.U32 UR6, UR32, 0x1, URZ ;  /* 0x0000000120067899 */ /* 0x000fc6000800063f */
[----:B------:R-:W-:-:S04]  /*0a00*/  IMAD.WIDE.U32 R128, R91, UR8, R4 ;  /* 0x000000085b807c25 */ /* 0x000fc8000f8e0004 */
[----:B------:R-:W-:-:S04]  /*0a10*/  IMAD.WIDE.U32 R124, R23, UR8, R4 ;  /* 0x00000008177c7c25 */ /* 0x000fc8000f8e0004 */
[----:B------:R-:W-:-:S04]  /*0a20*/  IMAD.WIDE.U32 R132, R93, UR8, R4 ;  /* 0x000000085d847c25 */ /* 0x000fc8000f8e0004 */
[----:B------:R-:W-:-:S04]  /*0a30*/  IMAD.WIDE.U32 R120, R21, UR8, R4 ;  /* 0x0000000815787c25 */ /* 0x000fc8000f8e0004 */
[----:B------:R-:W-:-:S04]  /*0a40*/  IMAD.WIDE.U32 R112, R91, UR8, R2 ;  /* 0x000000085b707c25 */ /* 0x000fc8000f8e0002 */
[----:B------:R-:W-:-:S04]  /*0a50*/  IMAD.WIDE.U32 R108, R23, UR8, R2 ;  /* 0x00000008176c7c25 */ /* 0x000fc8000f8e0002 */
[----:B------:R-:W-:-:S04]  /*0a60*/  IMAD.WIDE.U32 R116, R93, UR8, R2 ;  /* 0x000000085d747c25 */ /* 0x000fc8000f8e0002 */
[----:B------:R-:W-:-:S04]  /*0a70*/  IMAD.WIDE.U32 R104, R21, UR8, R2 ;  /* 0x0000000815687c25 */ /* 0x000fc8000f8e0002 */
[----:B------:R-:W-:Y:S02]  /*0a80*/  IMAD R77, R21, UR7, R12 ;  /* 0x00000007154d7c24 */ /* 0x000fe4000f8e020c */
[----:B------:R-:W-:Y:S02]  /*0a90*/  IMAD R10, R10, UR8, RZ ;  /* 0x000000080a0a7c24 */ /* 0x000fe4000f8e02ff */
[----:B------:R-:W-:Y:S01]  /*0aa0*/  IMAD R8, R8, UR8, RZ ;  /* 0x0000000808087c24 */ /* 0x000fe2000f8e02ff */
[----:B------:R-:W-:Y:S01]  /*0ab0*/  IADD3 R73, R119, R77, RZ ;  /* 0x0000004d77497210 */ /* 0x000fe20007ffe0ff */
[----:B------:R-:W-:Y:S01]  /*0ac0*/  IMAD R0, R0, UR8, RZ ;  /* 0x0000000800007c24 */ /* 0x000fe2000f8e02ff */
[----:B------:R-:W-:Y:S01]  /*0ad0*/  IADD3 R77, R77, R103, RZ ;  /* 0x000000674d4d7210 */ /* 0x000fe20007ffe0ff */
[----:B------:R-:W-:Y:S01]  /*0ae0*/  IMAD.IADD R5, R81, 0x1, R9 ;  /* 0x0000000151057824 */ /* 0x000fe200078e0209 */
[----:B------:R-:W-:Y:S01]  /*0af0*/  SHF.L.U64.HI R73, R118, 0x1, R73 ;  /* 0x0000000176497819 */ /* 0x000fe20000010249 */
[----:B------:R-:W-:Y:S01]  /*0b00*/  IMAD.IADD R3, R131, 0x1, R11 ;  /* 0x0000000183037824 */ /* 0x000fe200078e020b */
[----:B------:R-:W-:Y:S01]  /*0b10*/  SHF.L.U64.HI R77, R102, 0x1, R77 ;  /* 0x00000001664d7819 */ /* 0x000fe2000001024d */
[----:B------:R-:W-:Y:S01]  /*0b20*/  IMAD R7, R23, UR7, R14 ;  /* 0x0000000717077c24 */ /* 0x000fe2000f8e020e */
[----:B------:R-:W-:Y:S01]  /*0b30*/  SHF.L.U64.HI R68, R80, 0x2, R5 ;  /* 0x0000000250447819 */ /* 0x000fe20000010205 */
[----:B------:R-:W-:Y:S01]  /*0b40*/  IMAD R6, R6, UR8, RZ ;  /* 0x0000000806067c24 */ /* 0x000fe2000f8e02ff */
[----:B------:R-:W-:Y:S01]  /*0b50*/  SHF.L.U64.HI R70, R130, 0x1, R3 ;  /* 0x0000000182467819 */ /* 0x000fe20000010203 */
[----:B------:R-:W-:Y:S01]  /*0b60*/  IMAD R13, R93, UR9, R10 ;  /* 0x000000095d0d7c24 */ /* 0x000fe2000f8e020a */
[----:B------:R-:W-:Y:S01]  /*0b70*/  IADD3 R5, R11, R115, RZ ;  /* 0x000000730b057210 */ /* 0x000fe20007ffe0ff */
[----:B------:R-:W-:Y:S01]  /*0b80*/  IMAD R63, R91, UR9, R8 ;  /* 0x000000095b3f7c24 */ /* 0x000fe2000f8e0208 */
[----:B------:R-:W-:Y:S01]  /*0b90*/  IADD3 R3, R7, R107, RZ ;  /* 0x0000006b07037210 */ /* 0x000fe20007ffe0ff */
[----:B------:R-:W-:Y:S01]  /*0ba0*/  IMAD R65, R21, UR9, R0 ;  /* 0x0000000915417c24 */ /* 0x000fe2000f8e0200 */
[----:B------:R-:W-:Y:S01]  /*0bb0*/  IADD3 R50, R133, R13, RZ ;  /* 0x0000000d85327210 */ /* 0x000fe20007ffe0ff */
[----:B------:R-:W-:Y:S01]  /*0bc0*/  IMAD.WIDE.U32 R98, R91, UR8, R26 ;  /* 0x000000085b627c25 */ /* 0x000fe2000f8e001a */
[----:B------:R-:W-:-:S02]  /*0bd0*/  IADD3 R51, R129, R63, RZ ;  /* 0x0000003f81337210 */ /* 0x000fc40007ffe0ff */
[----:B------:R-:W-:Y:S01]  /*0be0*/  IADD3 R55, R63, R113, RZ ;  /* 0x000000713f377210 */ /* 0x000fe20007ffe0ff */
[----:B------:R-:W-:Y:S01]  /*0bf0*/  IMAD.WIDE.U32 R100, R93, UR8, R26 ;  /* 0x000000085d647c25 */ /* 0x000fe2000f8e001a */
[----:B------:R-:W-:Y:S02]  /*0c00*/  IADD3 R54, R13, R117, RZ ;  /* 0x000000750d367210 */ /* 0x000fe40007ffe0ff */
[----:B------:R-:W-:Y:S01]  /*0c10*/  SHF.L.U64.HI R74, R114, 0x1, R5 ;  /* 0x00000001724a7819 */ /* 0x000fe20000010205 */
[----:B------:R-:W-:Y:S01]  /*0c20*/  IMAD.WIDE.U32 R94, R21, UR8, R26 ;  /* 0x00000008155e7c25 */ /* 0x000fe2000f8e001a */
[----:B------:R-:W-:-:S03]  /*0c30*/  SHF.L.U64.HI R76, R106, 0x1, R3 ;  /* 0x000000016a4c7819 */ /* 0x000fc60000010203 */
[----:B------:R-:W-:Y:S01]  /*0c40*/  IMAD R15, R23, UR9, R6 ;  /* 0x00000009170f7c24 */ /* 0x000fe2000f8e0206 */
[----:B------:R-:W-:Y:S01]  /*0c50*/  IADD3 R61, R65, R95, RZ ;  /* 0x0000005f413d7210 */ /* 0x000fe20007ffe0ff */
[----:B------:R-:W-:-:S03]  /*0c60*/  IMAD.WIDE.U32 R90, R91, UR8, R24 ;  /* 0x000000085b5a7c25 */ /* 0x000fc6000f8e0018 */
[----:B------:R-:W-:Y:S01]  /*0c70*/  IADD3 R56, R15, R109, RZ ;  /* 0x0000006d0f387210 */ /* 0x000fe20007ffe0ff */
[----:B------:R-:W-:-:S04]  /*0c80*/  IMAD.WIDE.U32 R92, R93, UR8, R24 ;  /* 0x000000085d5c7c25 */ /* 0x000fc8000f8e0018 */
[----:B------:R-:W-:Y:S01]  /*0c90*/  IMAD.WIDE.U32 R88, R23, UR8, R24 ;  /* 0x0000000817587c25 */ /* 0x000fe2000f8e0018 */
[----:B------:R-:W-:-:S03]  /*0ca0*/  IADD3 R62, R13, R93, RZ ;  /* 0x0000005d0d3e7210 */ /* 0x000fc60007ffe0ff */
[----:B------:R-:W-:Y:S01]  /*0cb0*/  IMAD.WIDE.U32 R86, R21, UR8, R24 ;  /* 0x0000000815567c25 */ /* 0x000fe2000f8e0018 */
[----:B------:R-:W-:-:S03]  /*0cc0*/  IADD3 R64, R15, R89, RZ ;  /* 0x000000590f407210 */ /* 0x000fc60007ffe0ff */
[----:B------:R-:W-:Y:S02]  /*0cd0*/  IMAD.IADD R17, R85, 0x1, R19 ;  /* 0x0000000155117824 */ /* 0x000fe400078e0213 */
[----:B------:R-:W-:Y:S02]  /*0ce0*/  IMAD.IADD R9, R123, 0x1, R7 ;  /* 0x000000017b097824 */ /* 0x000fe400078e0207 */
[----:B------:R-:W-:Y:S01]  /*0cf0*/  IMAD.IADD R75, R75, 0x1, R111 ;  /* 0x000000014b4b7824 */ /* 0x000fe200078e026f */
[----:B------:R-:W-:Y:S01]  /*0d00*/  SHF.L.U64.HI R66, R84, 0x2, R17 ;  /* 0x0000000254427819 */ /* 0x000fe20000010211 */
[----:B------:R-:W-:Y:S01]  /*0d10*/  IMAD.WIDE.U32 R96, R23, UR8, R26 ;  /* 0x0000000817607c25 */ /* 0x000fe2000f8e001a */
[----:B------:R-:W-:Y:S02]  /*0d20*/  SHF.L.U64.HI R72, R122, 0x1, R9 ;  /* 0x000000017a487819 */ /* 0x000fe40000010209 */
[----:B------:R-:W-:Y:S01]  /*0d30*/  SHF.L.U64.HI R75, R110, 0x1, R75 ;  /* 0x000000016e4b7819 */ /* 0x000fe2000001024b */
[----:B------:R-:W-:-:S02]  /*0d40*/  IMAD.IADD R53, R121, 0x1, R65 ;  /* 0x0000000179357824 */ /* 0x000fc400078e0241 */
[C---:B------:R-:W-:Y:S01]  /*0d50*/  IMAD.IADD R59, R63.reuse, 0x1, R99 ;  /* 0x000000013f3b7824 */ /* 0x040fe200078e0263 */
[----:B------:R-:W-:Y:S01]  /*0d60*/  IADD3 R63, R63, R91, RZ ;  /* 0x0000005b3f3f7210 */ /* 0x000fe20007ffe0ff */
[C---:B------:R-:W-:Y:S01]  /*0d70*/  IMAD.IADD R57, R65.reuse, 0x1, R105 ;  /* 0x0000000141397824 */ /* 0x040fe200078e0269 */
[----:B------:R-:W-:Y:S01]  /*0d80*/  IADD3 R65, R65, R87, RZ ;  /* 0x0000005741417210 */ /* 0x000fe20007ffe0ff */
[----:B------:R-:W-:Y:S02]  /*0d90*/  IMAD.IADD R52, R125, 0x1, R15 ;  /* 0x000000017d347824 */ /* 0x000fe400078e020f */
[----:B------:R-:W-:Y:S02]  /*0da0*/  IMAD.IADD R60, R15, 0x1, R97 ;  /* 0x000000010f3c7824 */ /* 0x000fe400078e0261 */
[----:B------:R-:W-:-:S07]  /*0db0*/  IMAD.IADD R58, R13, 0x1, R101 ;  /* 0x000000010d3a7824 */ /* 0x000fce00078e0265 */
.L_x_126:
[----:B------:R-:W0:Y:S01]  /*0dc0*/  LDC R17, c[0x0][0x218] ;  /* 0x00008600ff117b82 */ /* 0x000e220000000800 */
        /* <DEDUP_REMOVED lines=16> */
[----:B0-----:R-:W-:-:S13]  /*0ed0*/  ISETP.GE.AND P0, PT, R17, 0x1, PT ;  /* 0x000000011100780c */ /* 0x001fda0003f06270 */
[----:B------:R-:W-:Y:S05]  /*0ee0*/  @!P0 BRA `(.L_x_118) ;  /* 0x0000000800248947 */ /* 0x000fea0003800000 */
[----:B------:R-:W0:Y:S01]  /*0ef0*/  LDC R138, c[0x0][0x218] ;  /* 0x00008600ff8a7b82 */ /* 0x000e220000000800 */
[----:B------:R-:W-:Y:S01]  /*0f00*/  LEA R24, P0, R84, UR33, 0x2 ;  /* 0x0000002154187c11 */ /* 0x000fe2000f8010ff */
[----:B------:R-:W-:Y:S01]  /*0f10*/  IMAD.U32 R16, RZ, RZ, UR35 ;  /* 0x00000023ff107e24 */ /* 0x000fe2000f8e00ff */
[----:B------:R-:W-:Y:S01]  /*0f20*/  MOV R13, UR35 ;  /* 0x00000023000d7c02 */ /* 0x000fe20008000f00 */
[----:B------:R-:W-:Y:S01]  /*0f30*/  IMAD.U32 R15, RZ, RZ, UR35 ;  /* 0x00000023ff0f7e24 */ /* 0x000fe2000f8e00ff */
[----:B------:R-:W-:Y:S01]  /*0f40*/  IADD3.X R25, R66, UR12, RZ, P0, !PT ;  /* 0x0000000c42197c10 */ /* 0x000fe200087fe4ff */
[----:B------:R-:W-:Y:S01]  /*0f50*/  IMAD.U32 R14, RZ, RZ, UR35 ;  /* 0x00000023ff0e7e24 */ /* 0x000fe2000f8e00ff */
        /* <DEDUP_REMOVED lines=17> */
[----:B------:R-:W-:Y:S01]  /*1070*/  UMOV UR9, URZ ;  /* 0x0000003f00097c82 */ /* 0x000fe20008000000 */
[----:B------:R-:W-:Y:S01]  /*1080*/  MOV R0, UR35 ;  /* 0x0000002300007c02 */ /* 0x000fe20008000f00 */
[----:B------:R-:W-:Y:S01]  /*1090*/  UMOV UR8, UR34 ;  /* 0x0000002200087c82 */ /* 0x000fe20008000000 */
[----:B------:R-:W-:-:S05]  /*10a0*/  UMOV UR7, UR13 ;  /* 0x0000000d00077c82 */ /* 0x000fca0008000000 */
.L_x_119:
[----:B------:R-:W-:Y:S01]  /*10b0*/  IADD3 R22, P0, R134, UR8, RZ ;  /* 0x0000000886167c10 */ /* 0x000fe2000ff1e0ff */
[----:B------:R-:W-:Y:S01]  /*10c0*/  IMAD.MOV.U32 R34, RZ, RZ, R28 ;  /* 0x000000ffff227224 */ /* 0x000fe200078e001c */
[----:B------:R-:W-:Y:S01]  /*10d0*/  MOV R35, R29 ;  /* 0x0000001d00237202 */ /* 0x000fe20000000f00 */
[----:B------:R-:W-:Y:S01]  /*10e0*/  IMAD.MOV.U32 R33, RZ, RZ, R27 ;  /* 0x000000ffff217224 */ /* 0x000fe200078e001b */
[----:B------:R-:W-:Y:S01]  /*10f0*/  IADD3.X R23, R135, UR7, RZ, P0, !PT ;  /* 0x0000000787177c10 */ /* 0x000fe200087fe4ff */
[----:B------:R-:W-:Y:S01]  /*1100*/  IMAD.MOV.U32 R36, RZ, RZ, R39 ;  /* 0x000000ffff247224 */ /* 0x000fe200078e0027 */
[----:B------:R-:W-:Y:S01]  /*1110*/  MOV R32, R26 ;  /* 0x0000001a00207202 */ /* 0x000fe20000000f00 */
[----:B------:R-:W2:Y:S01]  /*1120*/  @P1 LDG.E R17, desc[UR4][R34.64] ;  /* 0x0000000422111981 */ /* 0x000ea2000c1e1900 */
[----:B------:R-:W-:Y:S01]  /*1130*/  MOV R37, R38 ;  /* 0x0000002600257202 */ /* 0x000fe20000000f00 */
[----:B------:R-:W-:Y:S01]  /*1140*/  UIADD3 UR9, UR9, 0x1, URZ ;  /* 0x0000000109097890 */ /* 0x000fe2000fffe03f */
[----:B------:R-:W-:Y:S01]  /*1150*/  IADD3 R30, P0, R136, UR8, RZ ;  /* 0x00000008881e7c10 */ /* 0x000fe2000ff1e0ff */
[----:B------:R-:W3:Y:S01]  /*1160*/  @P1 LDG.E.U16 R18, desc[UR4][R22.64] ;  /* 0x0000000416121981 */ /* 0x000ee2000c1e1500 */
[----:B------:R-:W-:Y:S01]  /*1170*/  P2R R141, PR, RZ, 0x8 ;  /* 0x00000008ff8d7803 */ /* 0x000fe20000000000 */
[----:B------:R-:W-:Y:S01]  /*1180*/  UIADD3 UR8, UP0, UR8, UR20, URZ ;  /* 0x0000001408087290 */ /* 0x000fe2000ff1e03f */
[----:B------:R-:W-:Y:S01]  /*1190*/  IADD3.X R31, R137, UR7, RZ, P0, !PT ;  /* 0x00000007891f7c10 */ /* 0x000fe200087fe4ff */
[----:B------:R-:W4:Y:S01]  /*11a0*/  @P2 LDG.E.U16 R21, desc[UR4][R22.64] ;  /* 0x0000000416152981 */ /* 0x000f22000c1e1500 */
[----:B------:R-:W-:Y:S01]  /*11b0*/  P2R R140, PR, RZ, 0x4 ;  /* 0x00000004ff8c7803 */ /* 0x000fe20000000000 */
[----:B------:R-:W-:Y:S01]  /*11c0*/  UIADD3.X UR7, UR7, UR19, URZ, UP0, !UPT ;  /* 0x0000001307077290 */ /* 0x000fe200087fe43f */
[----:B------:R-:W-:Y:S01]  /*11d0*/  P2R R139, PR, RZ, 0x2 ;  /* 0x00000002ff8b7803 */ /* 0x000fe20000000000 */
[----:B------:R-:W5:Y:S01]  /*11e0*/  @P3 LDG.E.U16 R20, desc[UR4][R22.64] ;  /* 0x0000000416143981 */ /* 0x000f62000c1e1500 */
[----:B------:R-:W-:Y:S02]  /*11f0*/  P2R R143, PR, RZ, 0x20 ;  /* 0x00000020ff8f7803 */ /* 0x000fe40000000000 */
[----:B------:R-:W-:Y:S01]  /*1200*/  P2R R142, PR, RZ, 0x10 ;  /* 0x00000010ff8e7803 */ /* 0x000fe20000000000 */
[----:B------:R1:W5:Y:S02]  /*1210*/  @P4 LDG.E.U16 R19, desc[UR4][R22.64] ;  /* 0x0000000416134981 */ /* 0x000364000c1e1500 */
[----:B-1----:R-:W-:Y:S02]  /*1220*/  MOV R22, R24 ;  /* 0x0000001800167202 */ /* 0x002fe40000000f00 */
[----:B------:R-:W-:Y:S02]  /*1230*/  MOV R23, R25 ;  /* 0x0000001900177202 */ /* 0x000fe40000000f00 */
[----:B------:R-:W-:Y:S05]  /*1240*/  IADD3 R24, P0, R22, 0x4, RZ ;  /* 0x0000000416187810 */ /* 0x000fea0007f1e0ff */
[----:B------:R-:W-:Y:S01]  /*1250*/  IMAD.X R25, RZ, RZ, R23, P0 ;  /* 0x000000ffff197224 */ /* 0x000fe200000e0617 */
[----:B------:R-:W-:Y:S04]  /*1260*/  IADD3 R26, P0, R32, 0x4, RZ ;  /* 0x00000004201a7810 */ /* 0x000fe80007f1e0ff */
[----:B------:R-:W-:Y:S02]  /*1270*/  IADD3.X R27, RZ, R33, RZ, P0, !PT ;  /* 0x00000021ff1b7210 */ /* 0x000fe400007fe4ff */
[----:B------:R-:W-:Y:S04]  /*1280*/  IADD3 R28, P0, R34, 0x4, RZ ;  /* 0x00000004221c7810 */ /* 0x000fe80007f1e0ff */
[----:B------:R-:W-:Y:S02]  /*1290*/  IADD3.X R29, RZ, R35, RZ, P0, !PT ;  /* 0x00000023ff1d7210 */ /* 0x000fe400007fe4ff */
[----:B------:R-:W-:Y:S01]  /*12a0*/  ISETP.NE.AND P0, PT, R49, RZ, PT ;  /* 0x000000ff3100720c */ /* 0x000fe20003f05270 */
[----:B---3--:R-:W-:Y:S05]  /*12b0*/  @P1 HADD2.F32 R18, -RZ, R18.H0_H0 ;  /* 0x20000012ff121230 */ /* 0x008fea0000004100 */
[----:B--2---:R-:W-:Y:S01]  /*12c0*/  @P1 FFMA R0, R17, R18, R0 ;  /* 0x0000001211001223 */ /* 0x004fe20000000000 */
[----:B----4-:R-:W-:Y:S01]  /*12d0*/  @P2 HADD2.F32 R17, -RZ, R21.H0_H0 ;  /* 0x20000015ff112230 */ /* 0x010fe20000004100 */
[----:B------:R-:W2:Y:S01]  /*12e0*/  @P2 LDG.E R18, desc[UR4][R32.64] ;  /* 0x0000000420122981 */ /* 0x000ea2000c1e1900 */
[----:B------:R-:W-:Y:S03]  /*12f0*/  ISETP.NE.AND P1, PT, R46, RZ, PT ;  /* 0x000000ff2e00720c */ /* 0x000fe60003f25270 */
[----:B--2---:R-:W-:Y:S01]  /*1300*/  @P2 FFMA R5, R18, R17, R5 ;  /* 0x0000001112052223 */ /* 0x004fe20000000005 */
[----:B-----5:R-:W-:Y:S01]  /*1310*/  @P3 HADD2.F32 R17, -RZ, R20.H0_H0 ;  /* 0x20000014ff113230 */ /* 0x020fe20000004100 */
[----:B------:R-:W2:Y:S01]  /*1320*/  @P3 LDG.E R18, desc[UR4][R36.64] ;  /* 0x0000000424123981 */ /* 0x000ea2000c1e1900 */
[----:B------:R-:W-:Y:S03]  /*1330*/  ISETP.NE.AND P2, PT, R47, RZ, PT ;  /* 0x000000ff2f00720c */ /* 0x000fe60003f45270 */
[----:B--2---:R-:W-:Y:S01]  /*1340*/  @P3 FFMA R9, R18, R17, R9 ;  /* 0x0000001112093223 */ /* 0x004fe20000000009 */
[----:B------:R-:W-:Y:S01]  /*1350*/  @P4 HADD2.F32 R17, -RZ, R19.H0_H0 ;  /* 0x20000013ff114230 */ /* 0x000fe20000004100 */
[----:B------:R-:W2:Y:S01]  /*1360*/  @P4 LDG.E R18, desc[UR4][R22.64] ;  /* 0x0000000416124981 */ /* 0x000ea2000c1e1900 */
[----:B------:R-:W-:Y:S03]  /*1370*/  ISETP.NE.AND P3, PT, R48, RZ, PT ;  /* 0x000000ff3000720c */ /* 0x000fe60003f65270 */
[----:B--2---:R-:W-:Y:S01]  /*1380*/  @P4 FFMA R13, R18, R17, R13 ;  /* 0x00000011120d4223 */ /* 0x004fe2000000000d */
[----:B------:R-:W-:Y:S01]  /*1390*/  ISETP.NE.AND P4, PT, R44, RZ, PT ;  /* 0x000000ff2c00720c */ /* 0x000fe20003f85270 */
[----:B------:R-:W2:Y:S04]  /*13a0*/  @P5 LDG.E.U16 R18, desc[UR4][R30.64] ;  /* 0x000000041e125981 */ /* 0x000ea8000c1e1500 */
[----:B------:R-:W3:Y:S01]  /*13b0*/  @P5 LDG.E R17, desc[UR4][R34.64] ;  /* 0x0000000422115981 */ /* 0x000ee2000c1e1900 */
[----:B--2---:R-:W-:Y:S05]  /*13c0*/  @P5 HADD2.F32 R18, -RZ, R18.H0_H0 ;  /* 0x20000012ff125230 */ /* 0x004fea0000004100 */
[----:B---3--:R-:W-:Y:S01]  /*13d0*/  @P5 FFMA R2, R17, R18, R2 ;  /* 0x0000001211025223 */ /* 0x008fe20000000002 */
[----:B------:R-:W-:Y:S01]  /*13e0*/  ISETP.NE.AND P5, PT, R45, RZ, PT ;  /* 0x000000ff2d00720c */ /* 0x000fe20003fa5270 */
[----:B------:R-:W2:Y:S04]  /*13f0*/  @P6 LDG.E.U16 R18, desc[UR4][R30.64] ;  /* 0x000000041e126981 */ /* 0x000ea8000c1e1500 */
[----:B------:R-:W3:Y:S01]  /*1400*/  @P6 LDG.E R17, desc[UR4][R32.64] ;  /* 0x0000000420116981 */ /* 0x000ee2000c1e1900 */
[----:B--2---:R-:W-:Y:S05]  /*1410*/  @P6 HADD2.F32 R18, -RZ, R18.H0_H0 ;  /* 0x20000012ff126230 */ /* 0x004fea0000004100 */
[----:B---3--:R-:W-:Y:S02]  /*1420*/  @P6 FFMA R6, R17, R18, R6 ;  /* 0x0000001211066223 */ /* 0x008fe40000000006 */
[----:B------:R-:W2:Y:S04]  /*1430*/  @P3 LDG.E.U16 R18, desc[UR4][R30.64] ;  /* 0x000000041e123981 */ /* 0x000ea8000c1e1500 */
[----:B------:R-:W3:Y:S01]  /*1440*/  @P3 LDG.E R17, desc[UR4][R36.64] ;  /* 0x0000000424113981 */ /* 0x000ee2000c1e1900 */
[----:B--2---:R-:W-:Y:S05]  /*1450*/  @P3 HADD2.F32 R18, -RZ, R18.H0_H0 ;  /* 0x20000012ff123230 */ /* 0x004fea0000004100 */
[----:B---3--:R-:W-:Y:S01]  /*1460*/  @P3 FFMA R10, R17, R18, R10 ;  /* 0x00000012110a3223 */ /* 0x008fe2000000000a */
[----:B------:R-:W-:Y:S01]  /*1470*/  ISETP.NE.AND P3, PT, R42, RZ, PT ;  /* 0x000000ff2a00720c */ /* 0x000fe20003f65270 */
[----:B------:R-:W2:Y:S04]  /*1480*/  @P0 LDG.E.U16 R18, desc[UR4][R30.64] ;  /* 0x000000041e120981 */ /* 0x000ea8000c1e1500 */
[----:B------:R-:W3:Y:S08]  /*1490*/  @P0 LDG.E R17, desc[UR4][R22.64] ;  /* 0x0000000416110981 */ /* 0x000ef0000c1e1900 */
[----:B------:R-:W4:Y:S01]  /*14a0*/  @P3 LDG.E R19, desc[UR4][R32.64] ;  /* 0x0000000420133981 */ /* 0x000f22000c1e1900 */
[----:B--2---:R-:W-:Y:S05]  /*14b0*/  @P0 HADD2.F32 R18, -RZ, R18.H0_H0 ;  /* 0x20000012ff120230 */ /* 0x004fea0000004100 */
[----:B---3--:R-:W-:Y:S01]  /*14c0*/  @P0 FFMA R14, R17, R18, R14 ;  /* 0x00000012110e0223 */ /* 0x008fe2000000000e */
[----:B------:R-:W-:Y:S01]  /*14d0*/  ISETP.NE.AND P0, PT, R43, RZ, PT ;  /* 0x000000ff2b00720c */ /* 0x000fe20003f05270 */
[----:B------:R-:W2:Y:S04]  /*14e0*/  @P2 LDG.E.U16 R17, desc[UR4][R30.64+0x2] ;  /* 0x000002041e112981 */ /* 0x000ea8000c1e1500 */
[----:B------:R-:W3:Y:S01]  /*14f0*/  @P2 LDG.E R18, desc[UR4][R34.64] ;  /* 0x0000000422122981 */ /* 0x000ee2000c1e1900 */
[----:B--2---:R-:W-:Y:S05]  /*1500*/  @P2 HADD2.F32 R17, -RZ, R17.H0_H0 ;  /* 0x20000011ff112230 */ /* 0x004fea0000004100 */
[----:B---3--:R-:W-:Y:S01]  /*1510*/  @P2 FFMA R3, R18, R17, R3 ;  /* 0x0000001112032223 */ /* 0x008fe20000000003 */
[----:B------:R-:W-:Y:S01]  /*1520*/  ISETP.NE.AND P2, PT, R41, RZ, PT ;  /* 0x000000ff2900720c */ /* 0x000fe20003f45270 */
[----:B------:R-:W2:Y:S04]  /*1530*/  @P1 LDG.E.U16 R17, desc[UR4][R30.64+0x2] ;  /* 0x000002041e111981 */ /* 0x000ea8000c1e1500 */
[----:B------:R-:W3:Y:S08]  /*1540*/  @P1 LDG.E R18, desc[UR4][R32.64] ;  /* 0x0000000420121981 */ /* 0x000ef0000c1e1900 */
[----:B------:R-:W5:Y:S01]  /*1550*/  @P2 LDG.E R21, desc[UR4][R36.64] ;  /* 0x0000000424152981 */ /* 0x000f62000c1e1900 */
[----:B--2---:R-:W-:Y:S05]  /*1560*/  @P1 HADD2.F32 R17, -RZ, R17.H0_H0 ;  /* 0x20000011ff111230 */ /* 0x004fea0000004100 */
[----:B---3--:R-:W-:Y:S01]  /*1570*/  @P1 FFMA R7, R18, R17, R7 ;  /* 0x0000001112071223 */ /* 0x008fe20000000007 */
[----:B------:R-:W-:Y:S01]  /*1580*/  ISETP.NE.AND P1, PT, R40, RZ, PT ;  /* 0x000000ff2800720c */ /* 0x000fe20003f25270 */
[----:B------:R-:W2:Y:S04]  /*1590*/  @P5 LDG.E.U16 R17, desc[UR4][R30.64+0x2] ;  /* 0x000002041e115981 */ /* 0x000ea8000c1e1500 */
[----:B------:R-:W3:Y:S08]  /*15a0*/  @P5 LDG.E R18, desc[UR4][R36.64] ;  /* 0x0000000424125981 */ /* 0x000ef0000c1e1900 */
[----:B------:R-:W4:Y:S01]  /*15b0*/  @P1 LDG.E.U16 R20, desc[UR4][R30.64+0x4] ;  /* 0x000004041e141981 */ /* 0x000f22000c1e1500 */
[----:B--2---:R-:W-:Y:S05]  /*15c0*/  @P5 HADD2.F32 R17, -RZ, R17.H0_H0 ;  /* 0x20000011ff115230 */ /* 0x004fea0000004100 */
[----:B---3--:R-:W-:Y:S01]  /*15d0*/  @P5 FFMA R11, R18, R17, R11 ;  /* 0x00000011120b5223 */ /* 0x008fe2000000000b */
[----:B------:R-:W-:Y:S01]  /*15e0*/  ISETP.NE.AND P5, PT, R143, RZ, PT ;  /* 0x000000ff8f00720c */ /* 0x000fe20003fa5270 */
[----:B------:R-:W2:Y:S04]  /*15f0*/  @P4 LDG.E.U16 R17, desc[UR4][R30.64+0x2] ;  /* 0x000002041e114981 */ /* 0x000ea8000c1e1500 */
[----:B------:R-:W3:Y:S01]  /*1600*/  @P4 LDG.E R18, desc[UR4][R22.64] ;  /* 0x0000000416124981 */ /* 0x000ee2000c1e1900 */
[----:B----4-:R-:W-:Y:S03]  /*1610*/  @P1 HADD2.F32 R20, -RZ, R20.H0_H0 ;  /* 0x20000014ff141230 */ /* 0x010fe60000004100 */
        /* <DEDUP_REMOVED lines=8> */
[----:B------:R-:W-:Y:S01]  /*16a0*/  IADD3 R39, P0, R36, 0x4, RZ ;  /* 0x0000000424277810 */ /* 0x000fe20007f1e0ff */
[----:B------:R-:W2:Y:S03]  /*16b0*/  @P3 LDG.E.U16 R17, desc[UR4][R30.64+0x4] ;  /* 0x000004041e113981 */ /* 0x000ea6000c1e1500 */
[----:B------:R-:W-:Y:S01]  /*16c0*/  IADD3.X R38, RZ, R37, RZ, P0, !PT ;  /* 0x00000025ff267210 */ /* 0x000fe200007fe4ff */
[----:B------:R-:W3:Y:S01]  /*16d0*/  @P2 LDG.E.U16 R18, desc[UR4][R30.64+0x4] ;  /* 0x000004041e122981 */ /* 0x000ee2000c1e1500 */
[----:B0-----:R-:W-:Y:S01]  /*16e0*/  ISETP.LE.AND P0, PT, R138, UR9, PT ;  /* 0x000000098a007c0c */ /* 0x001fe2000bf03270 */
[----:B--2---:R-:W-:Y:S02]  /*16f0*/  @P3 HADD2.F32 R17, -RZ, R17.H0_H0 ;  /* 0x20000011ff113230 */ /* 0x004fe40000004100 */
[----:B---3--:R-:W-:Y:S03]  /*1700*/  @P2 HADD2.F32 R18, -RZ, R18.H0_H0 ;  /* 0x20000012ff122230 */ /* 0x008fe60000004100 */
[----:B------:R-:W-:Y:S01]  /*1710*/  @P3 FFMA R8, R19, R17, R8 ;  /* 0x0000001113083223 */ /* 0x000fe20000000008 */
[----:B------:R-:W-:Y:S01]  /*1720*/  ISETP.NE.AND P3, PT, R141, RZ, PT ;  /* 0x000000ff8d00720c */ /* 0x000fe20003f65270 */
[----:B-----5:R-:W-:Y:S01]  /*1730*/  @P2 FFMA R12, R21, R18, R12 ;  /* 0x00000012150c2223 */ /* 0x020fe2000000000c */
[----:B------:R-:W-:Y:S01]  /*1740*/  ISETP.NE.AND P2, PT, R140, RZ, PT ;  /* 0x000000ff8c00720c */ /* 0x000fe20003f45270 */
[----:B----4-:R-:W-:Y:S01]  /*1750*/  @P1 FFMA R16, R23, R20, R16 ;  /* 0x0000001417101223 */ /* 0x010fe20000000010 */
[----:B------:R-:W-:Y:S02]  /*1760*/  ISETP.NE.AND P1, PT, R139, RZ, PT ;  /* 0x000000ff8b00720c */ /* 0x000fe40003f25270 */
[----:B------:R-:W-:Y:S10]  /*1770*/  @!P0 BRA `(.L_x_119) ;  /* 0xfffffff8004c8947 */ /* 0x000ff4000383ffff */
.L_x_118:
[----:B------:R-:W-:Y:S01]  /*1780*/  UISETP.NE.U32.AND UP5, UPT, UR22, URZ, UPT ;  /* 0x0000003f1600728c */ /* 0x000fe2000bfa5070 */
[----:B------:R-:W-:Y:S03]  /*1790*/  BSSY B1, `(.L_x_120) ;  /* 0x0000184000017945 */ /* 0x000fe60003800000 */
[----:B------:R-:W-:-:S06]  /*17a0*/  UISETP.NE.AND.EX UP5, UPT, UR21, URZ, UPT, UP5 ;  /* 0x0000003f1500728c */ /* 0x000fcc000bfa5350 */
[----:B------:R-:W-:-:S13]  /*17b0*/  PLOP3.LUT P0, PT, PT, PT, UP5, 0x40, 0x0 ;  /* 0x000000000000781c */ /* 0x000fda0003f0e858 */
[----:B------:R-:W-:Y:S05]  /*17c0*/  @P0 BRA `(.L_x_121) ;  /* 0x0000000c00980947 */ /* 0x000fea0003800000 */
[----:B------:R-:W-:Y:S01]  /*17d0*/  @P1 LEA R24, P0, R130, UR23, 0x1 ;  /* 0x0000001782181c11 */ /* 0x000fe2000f8008ff */
[----:B------:R-:W0:Y:S01]  /*17e0*/  @P1 LDC R23, c[0x0][0x24c] ;  /* 0x00009300ff171b82 */ /* 0x000e220000000800 */
[----:B------:R-:W-:Y:S02]  /*17f0*/  P2R R21, PR, RZ, 0x8 ;  /* 0x00000008ff157803 */ /* 0x000fe40000000000 */
[----:B------:R-:W-:Y:S02]  /*1800*/  @P1 IADD3.X R25, R70, UR30, RZ, P0, !PT ;  /* 0x0000001e46191c10 */ /* 0x000fe400087fe4ff */
[C---:B------:R-:W-:Y:S02]  /*1810*/  @P1 LEA R36, P0, R132.reuse, UR36, 0x1 ;  /* 0x0000002484241c11 */ /* 0x040fe4000f8008ff */
[----:B------:R-:W-:Y:S01]  /*1820*/  P2R R19, PR, RZ, 0x10 ;  /* 0x00000010ff137803 */ /* 0x000fe20000000000 */
[----:B------:R1:W2:Y:S01]  /*1830*/  @P1 LDG.E.U16 R22, desc[UR4][R24.64] ;  /* 0x0000000418161981 */ /* 0x0002a2000c1e1500 */
[----:B------:R-:W3:Y:S01]  /*1840*/  @P1 LDC R17, c[0x0][0x21c] ;  /* 0x00008700ff111b82 */ /* 0x000ee20000000800 */
[----:B------:R-:W-:-:S02]  /*1850*/  @P1 LEA.HI.X R37, R132, UR14, R50, 0x1, P0 ;  /* 0x0000000e84251c11 */ /* 0x000fc400080f0c32 */
[----:B------:R-:W-:-:S04]  /*1860*/  @P2 LEA R26, P0, R126, UR23, 0x1 ;  /* 0x000000177e1a2c11 */ /* 0x000fc8000f8008ff */
[----:B------:R-:W-:Y:S02]  /*1870*/  @P2 IADD3.X R27, R71, UR30, RZ, P0, !PT ;  /* 0x0000001e471b2c10 */ /* 0x000fe400087fe4ff */
[----:B------:R-:W-:-:S04]  /*1880*/  @P2 LEA R32, P0, R128, UR36, 0x1 ;  /* 0x0000002480202c11 */ /* 0x000fc8000f8008ff */
[----:B------:R-:W-:Y:S02]  /*1890*/  @P2 LEA.HI.X R33, R128, UR14, R51, 0x1, P0 ;  /* 0x0000000e80212c11 */ /* 0x000fe400080f0c33 */
[----:B------:R-:W-:-:S04]  /*18a0*/  @P3 LEA R34, P0, R122, UR23, 0x1 ;  /* 0x000000177a223c11 */ /* 0x000fc8000f8008ff */
[----:B------:R-:W-:Y:S02]  /*18b0*/  @P3 IADD3.X R35, R72, UR30, RZ, P0, !PT ;  /* 0x0000001e48233c10 */ /* 0x000fe400087fe4ff */
[C---:B------:R-:W-:Y:S01]  /*18c0*/  @P3 LEA R140, P0, R124.reuse, UR36, 0x1 ;  /* 0x000000247c8c3c11 */ /* 0x040fe2000f8008ff */
[----:B-1----:R-:W1:Y:S03]  /*18d0*/  @P2 LDC R24, c[0x0][0x24c] ;  /* 0x00009300ff182b82 */ /* 0x002e660000000800 */
[----:B------:R-:W-:Y:S02]  /*18e0*/  @P3 LEA.HI.X R141, R124, UR14, R52, 0x1, P0 ;  /* 0x0000000e7c8d3c11 */ /* 0x000fe400080f0c34 */
[----:B------:R-:W-:Y:S02]  /*18f0*/  @P4 LEA R138, P0, R118, UR23, 0x1 ;  /* 0x00000017768a4c11 */ /* 0x000fe4000f8008ff */
[----:B------:R-:W-:-:S02]  /*1900*/  ISETP.NE.AND P3, PT, R48, RZ, PT ;  /* 0x000000ff3000720c */ /* 0x000fc40003f65270 */
[----:B------:R-:W-:Y:S02]  /*1910*/  @P4 IADD3.X R139, R73, UR30, RZ, P0, !PT ;  /* 0x0000001e498b4c10 */ /* 0x000fe400087fe4ff */
[----:B------:R-:W-:-:S04]  /*1920*/  @P4 LEA R146, P0, R120, UR36, 0x1 ;  /* 0x0000002478924c11 */ /* 0x000fc8000f8008ff */
[----:B------:R-:W-:Y:S01]  /*1930*/  @P4 LEA.HI.X R147, R120, UR14, R53, 0x1, P0 ;  /* 0x0000000e78934c11 */ /* 0x000fe200080f0c35 */
[----:B--2---:R-:W-:Y:S01]  /*1940*/  @P1 HADD2.F32 R22, -RZ, R22.H0_H0 ;  /* 0x20000016ff161230 */ /* 0x004fe20000004100 */
[----:B------:R-:W-:Y:S02]  /*1950*/  LEA R30, P0, R114, UR23, 0x1 ;  /* 0x00000017721e7c11 */ /* 0x000fe4000f8008ff */
[----:B------:R-:W-:Y:S02]  /*1960*/  ISETP.NE.AND P4, PT, R47, RZ, PT ;  /* 0x000000ff2f00720c */ /* 0x000fe40003f85270 */
[----:B0-----:R-:W-:Y:S01]  /*1970*/  @P1 FMUL R23, R22, R23 ;  /* 0x0000001716171220 */ /* 0x001fe20000400000 */
[----:B------:R-:W-:Y:S02]  /*1980*/  IADD3.X R31, R74, UR30, RZ, P0, !PT ;  /* 0x0000001e4a1f7c10 */ /* 0x000fe400087fe4ff */
[----:B------:R-:W-:Y:S01]  /*1990*/  P2R R20, PR, RZ, 0x10 ;  /* 0x00000010ff147803 */ /* 0x000fe20000000000 */
[----:B---3--:R-:W-:Y:S01]  /*19a0*/  @P1 FFMA R0, R0, R17, R23 ;  /* 0x0000001100001223 */ /* 0x008fe20000000017 */
[----:B------:R-:W-:-:S02]  /*19b0*/  @P5 LEA R144, P0, R116, UR36, 0x1 ;  /* 0x0000002474905c11 */ /* 0x000fc4000f8008ff */
[----:B------:R-:W-:Y:S02]  /*19c0*/  ISETP.NE.AND P4, PT, R49, RZ, PT ;  /* 0x000000ff3100720c */ /* 0x000fe40003f85270 */
[----:B------:R-:W-:-:S04]  /*19d0*/  @P1 F2FP.F16.F32.PACK_AB R0, RZ, R0 ;  /* 0x00000000ff00123e */ /* 0x000fc800000000ff */
[----:B------:R-:W-:Y:S02]  /*19e0*/  PRMT R17, R0, 0x7610, R17 ;  /* 0x0000761000117816 */ /* 0x000fe40000000011 */
[----:B------:R-:W0:Y:S03]  /*19f0*/  @P2 LDC R0, c[0x0][0x21c] ;  /* 0x00008700ff002b82 */ /* 0x000e260000000800 */
[----:B------:R-:W-:Y:S04]  /*1a00*/  @P1 STG.E.U16 desc[UR4][R36.64], R17 ;  /* 0x0000001124001986 */ /* 0x000fe8000c101504 */
[----:B------:R-:W2:Y:S01]  /*1a10*/  @P2 LDG.E.U16 R25, desc[UR4][R26.64] ;  /* 0x000000041a192981 */ /* 0x000ea2000c1e1500 */
[----:B------:R-:W-:-:S02]  /*1a20*/  @P5 LEA.HI.X R145, R116, UR14, R54, 0x1, P0 ;  /* 0x0000000e74915c11 */ /* 0x000fc400080f0c36 */
[----:B------:R-:W-:-:S04]  /*1a30*/  LEA R22, P0, R110, UR23, 0x1 ;  /* 0x000000176e167c11 */ /* 0x000fc8000f8008ff */
[----:B------:R-:W-:Y:S02]  /*1a40*/  IADD3.X R23, R75, UR30, RZ, P0, !PT ;  /* 0x0000001e4b177c10 */ /* 0x000fe400087fe4ff */
[----:B------:R-:W-:-:S04]  /*1a50*/  @P6 LEA R142, P0, R112, UR36, 0x1 ;  /* 0x00000024708e6c11 */ /* 0x000fc8000f8008ff */
[----:B------:R-:W-:Y:S02]  /*1a60*/  @P6 LEA.HI.X R143, R112, UR14, R55, 0x1, P0 ;  /* 0x0000000e708f6c11 */ /* 0x000fe400080f0c37 */
[----:B------:R-:W-:-:S04]  /*1a70*/  LEA R28, P0, R106, UR23, 0x1 ;  /* 0x000000176a1c7c11 */ /* 0x000fc8000f8008ff */
[----:B------:R-:W-:Y:S02]  /*1a80*/  IADD3.X R29, R76, UR30, RZ, P0, !PT ;  /* 0x0000001e4c1d7c10 */ /* 0x000fe400087fe4ff */
[----:B------:R-:W-:-:S04]  /*1a90*/  @P3 LEA R38, P0, R108, UR36, 0x1 ;  /* 0x000000246c263c11 */ /* 0x000fc8000f8008ff */
[----:B------:R-:W-:Y:S02]  /*1aa0*/  @P3 LEA.HI.X R39, R108, UR14, R56, 0x1, P0 ;  /* 0x0000000e6c273c11 */ /* 0x000fe400080f0c38 */
[----:B------:R-:W-:Y:S01]  /*1ab0*/  ISETP.NE.AND P3, PT, R21, RZ, PT ;  /* 0x000000ff1500720c */ /* 0x000fe20003f65270 */
[----:B--2---:R-:W-:-:S05]  /*1ac0*/  @P2 HADD2.F32 R25, -RZ, R25.H0_H0 ;  /* 0x20000019ff192230 */ /* 0x004fca0000004100 */
[----:B-1----:R-:W-:-:S04]  /*1ad0*/  @P2 FMUL R24, R25, R24 ;  /* 0x0000001819182220 */ /* 0x002fc80000400000 */
[----:B0-----:R-:W-:-:S03]  /*1ae0*/  @P2 FFMA R0, R5, R0, R24 ;  /* 0x0000000005002223 */ /* 0x001fc60000000018 */
[----:B------:R-:W0:Y:S02]  /*1af0*/  @P3 LDC R24, c[0x0][0x24c] ;  /* 0x00009300ff183b82 */ /* 0x000e240000000800 */
[----:B------:R-:W-:-:S04]  /*1b00*/  @P2 F2FP.F16.F32.PACK_AB R0, RZ, R0 ;  /* 0x00000000ff00223e */ /* 0x000fc800000000ff */
[----:B------:R-:W-:Y:S02]  /*1b10*/  PRMT R5, R0, 0x7610, R5 ;  /* 0x0000761000057816 */ /* 0x000fe40000000005 */
[----:B------:R-:W-:Y:S01]  /*1b20*/  LEA R26, P0, R102, UR23, 0x1 ;  /* 0x00000017661a7c11 */ /* 0x000fe2000f8008ff */
[----:B------:R-:W1:Y:S02]  /*1b30*/  @P3 LDC R0, c[0x0][0x21c] ;  /* 0x00008700ff003b82 */ /* 0x000e640000000800 */
[----:B------:R2:W-:Y:S04]  /*1b40*/  @P2 STG.E.U16 desc[UR4][R32.64], R5 ;  /* 0x0000000520002986 */ /* 0x0005e8000c101504 */
[----:B------:R-:W3:Y:S01]  /*1b50*/  @P3 LDG.E.U16 R21, desc[UR4][R34.64] ;  /* 0x0000000422153981 */ /* 0x000ee2000c1e1500 */
[----:B------:R-:W-:-:S02]  /*1b60*/  IADD3.X R27, R77, UR30, RZ, P0, !PT ;  /* 0x0000001e4d1b7c10 */ /* 0x000fc400087fe4ff */
[----:B--2---:R-:W-:-:S04]  /*1b70*/  @P4 LEA R32, P0, R104, UR36, 0x1 ;  /* 0x0000002468204c11 */ /* 0x004fc8000f8008ff */
[----:B------:R-:W-:Y:S02]  /*1b80*/  @P4 LEA.HI.X R33, R104, UR14, R57, 0x1, P0 ;  /* 0x0000000e68214c11 */ /* 0x000fe400080f0c39 */
[----:B------:R-:W-:-:S13]  /*1b90*/  ISETP.NE.AND P4, PT, R20, RZ, PT ;  /* 0x000000ff1400720c */ /* 0x000fda0003f85270 */
[----:B------:R-:W-:-:S04]  /*1ba0*/  @P4 LEA R36, P0, R100, UR36, 0x1 ;  /* 0x0000002464244c11 */ /* 0x000fc8000f8008ff */
[----:B------:R-:W-:Y:S02]  /*1bb0*/  @P4 LEA.HI.X R37, R100, UR14, R58, 0x1, P0 ;  /* 0x0000000e64254c11 */ /* 0x000fe400080f0c3a */
[----:B------:R-:W-:Y:S02]  /*1bc0*/  ISETP.NE.AND P4, PT, R19, RZ, PT ;  /* 0x000000ff1300720c */ /* 0x000fe40003f85270 */
[----:B------:R-:W-:-:S11]  /*1bd0*/  P2R R18, PR, RZ, 0x20 ;  /* 0x00000020ff127803 */ /* 0x000fd60000000000 */
[----:B------:R-:W2:Y:S01]  /*1be0*/  @P4 LDC R20, c[0x0][0x24c] ;  /* 0x00009300ff144b82 */ /* 0x000ea20000000800 */
[----:B---3--:R-:W-:-:S05]  /*1bf0*/  @P3 HADD2.F32 R21, -RZ, R21.H0_H0 ;  /* 0x20000015ff153230 */ /* 0x008fca0000004100 */
[----:B0-----:R-:W-:-:S04]  /*1c00*/  @P3 FMUL R24, R21, R24 ;  /* 0x0000001815183220 */ /* 0x001fc80000400000 */
[----:B-1----:R-:W-:-:S05]  /*1c10*/  @P3 FFMA R0, R9, R0, R24 ;  /* 0x0000000009003223 */ /* 0x002fca0000000018 */
[----:B------:R-:W-:-:S04]  /*1c20*/  @P3 F2FP.F16.F32.PACK_AB R0, RZ, R0 ;  /* 0x00000000ff00323e */ /* 0x000fc800000000ff */
[----:B------:R-:W-:Y:S02]  /*1c30*/  PRMT R9, R0, 0x7610, R9 ;  /* 0x0000761000097816 */ /* 0x000fe40000000009 */
[----:B------:R-:W0:Y:S03]  /*1c40*/  @P4 LDC R0, c[0x0][0x21c] ;  /* 0x00008700ff004b82 */ /* 0x000e260000000800 */
[----:B------:R-:W-:Y:S04]  /*1c50*/  @P3 STG.E.U16 desc[UR4][R140.64], R9 ;  /* 0x000000098c003986 */ /* 0x000fe8000c101504 */
[----:B------:R-:W3:Y:S01]  /*1c60*/  @P4 LDG.E.U16 R19, desc[UR4][R138.64] ;  /* 0x000000048a134981 */ /* 0x000ee2000c1e1500 */
[----:B------:R-:W-:-:S13]  /*1c70*/  ISETP.NE.AND P5, PT, R46, RZ, PT ;  /* 0x000000ff2e00720c */ /* 0x000fda0003fa5270 */
[----:B------:R-:W-:-:S04]  /*1c80*/  @P5 LEA R34, P0, R98, UR36, 0x1 ;  /* 0x0000002462225c11 */ /* 0x000fc8000f8008ff */
[----:B------:R-:W-:Y:S02]  /*1c90*/  @P5 LEA.HI.X R35, R98, UR14, R59, 0x1, P0 ;  /* 0x0000000e62235c11 */ /* 0x000fe400080f0c3b */
[----:B------:R-:W-:-:S13]  /*1ca0*/  ISETP.NE.AND P5, PT, R18, RZ, PT ;  /* 0x000000ff1200720c */ /* 0x000fda0003fa5270 */
[----:B------:R-:W1:Y:S08]  /*1cb0*/  @P5 LDC R25, c[0x0][0x24c] ;  /* 0x00009300ff195b82 */ /* 0x000e700000000800 */
[----:B------:R-:W4:Y:S01]  /*1cc0*/  @P5 LDC R21, c[0x0][0x21c] ;  /* 0x00008700ff155b82 */ /* 0x000f220000000800 */
[----:B---3--:R-:W-:-:S05]  /*1cd0*/  @P4 HADD2.F32 R19, -RZ, R19.H0_H0 ;  /* 0x20000013ff134230 */ /* 0x008fca0000004100 */
[----:B--2---:R-:W-:-:S04]  /*1ce0*/  @P4 FMUL R20, R19, R20 ;  /* 0x0000001413144220 */ /* 0x004fc80000400000 */
[----:B0-----:R-:W-:-:S05]  /*1cf0*/  @P4 FFMA R0, R13, R0, R20 ;  /* 0x000000000d004223 */ /* 0x001fca0000000014 */
[----:B------:R-:W-:-:S04]  /*1d00*/  @P4 F2FP.F16.F32.PACK_AB R0, RZ, R0 ;  /* 0x00000000ff00423e */ /* 0x000fc800000000ff */
[----:B------:R-:W-:-:S05]  /*1d10*/  PRMT R13, R0, 0x7610, R13 ;  /* 0x00007610000d7816 */ /* 0x000fca000000000d */
[----:B------:R0:W-:Y:S04]  /*1d20*/  @P4 STG.E.U16 desc[UR4][R146.64], R13 ;  /* 0x0000000d92004986 */ /* 0x0001e8000c101504 */
[----:B------:R-:W2:Y:S02]  /*1d30*/  @P5 LDG.E.U16 R0, desc[UR4][R30.64] ;  /* 0x000000041e005981 */ /* 0x000ea4000c1e1500 */
[----:B--2---:R-:W-:-:S05]  /*1d40*/  @P5 HADD2.F32 R0, -RZ, R0.H0_H0 ;  /* 0x20000000ff005230 */ /* 0x004fca0000004100 */
[----:B-1----:R-:W-:-:S04]  /*1d50*/  @P5 FMUL R25, R0, R25 ;  /* 0x0000001900195220 */ /* 0x002fc80000400000 */
[----:B----4-:R-:W-:Y:S01]  /*1d60*/  @P5 FFMA R0, R2, R21, R25 ;  /* 0x0000001502005223 */ /* 0x010fe20000000019 */
[----:B0-----:R-:W-:Y:S01]  /*1d70*/  P2R R13, PR, RZ, 0x10 ;  /* 0x00000010ff0d7803 */ /* 0x001fe20000000000 */
[----:B------:R-:W0:Y:S03]  /*1d80*/  @P6 LDC R25, c[0x0][0x24c] ;  /* 0x00009300ff196b82 */ /* 0x000e260000000800 */
[----:B------:R-:W-:-:S04]  /*1d90*/  @P5 F2FP.F16.F32.PACK_AB R0, RZ, R0 ;  /* 0x00000000ff00523e */ /* 0x000fc800000000ff */
[----:B------:R-:W-:Y:S01]  /*1da0*/  PRMT R2, R0, 0x7610, R2 ;  /* 0x0000761000027816 */ /* 0x000fe20000000002 */
[----:B------:R-:W1:Y:S04]  /*1db0*/  @P6 LDC R21, c[0x0][0x21c] ;  /* 0x00008700ff156b82 */ /* 0x000e680000000800 */
[----:B------:R2:W-:Y:S04]  /*1dc0*/  @P5 STG.E.U16 desc[UR4][R144.64], R2 ;  /* 0x0000000290005986 */ /* 0x0005e8000c101504 */
[----:B------:R-:W3:Y:S01]  /*1dd0*/  @P6 LDG.E.U16 R0, desc[UR4][R22.64] ;  /* 0x0000000416006981 */ /* 0x000ee2000c1e1500 */
[----:B------:R-:W-:-:S04]  /*1de0*/  ISETP.NE.AND P4, PT, R45, RZ, PT ;  /* 0x000000ff2d00720c */ /* 0x000fc80003f85270 */
[----:B------:R-:W-:-:S09]  /*1df0*/  P2R R18, PR, RZ, 0x10 ;  /* 0x00000010ff127803 */ /* 0x000fd20000000000 */
[----:B------:R-:W-:-:S04]  /*1e00*/  @P4 LEA R138, P0, R96, UR36, 0x1 ;  /* 0x00000024608a4c11 */ /* 0x000fc8000f8008ff */
[----:B------:R-:W-:Y:S02]  /*1e10*/  @P4 LEA.HI.X R139, R96, UR14, R60, 0x1, P0 ;  /* 0x0000000e608b4c11 */ /* 0x000fe400080f0c3c */
[----:B------:R-:W-:-:S04]  /*1e20*/  ISETP.NE.AND P4, PT, R47, RZ, PT ;  /* 0x000000ff2f00720c */ /* 0x000fc80003f85270 */
[----:B------:R-:W-:Y:S02]  /*1e30*/  P2R R19, PR, RZ, 0x10 ;  /* 0x00000010ff137803 */ /* 0x000fe40000000000 */
[----:B------:R-:W-:-:S04]  /*1e40*/  ISETP.NE.AND P4, PT, R49, RZ, PT ;  /* 0x000000ff3100720c */ /* 0x000fc80003f85270 */
[----:B------:R-:W-:Y:S02]  /*1e50*/  P2R R20, PR, RZ, 0x10 ;  /* 0x00000010ff147803 */ /* 0x000fe40000000000 */
[----:B------:R-:W-:Y:S01]  /*1e60*/  ISETP.NE.AND P4, PT, R48, RZ, PT ;  /* 0x000000ff3000720c */ /* 0x000fe20003f85270 */
[----:B---3--:R-:W-:-:S05]  /*1e70*/  @P6 HADD2.F32 R0, -RZ, R0.H0_H0 ;  /* 0x20000000ff006230 */ /* 0x008fca0000004100 */
[----:B0-----:R-:W-:-:S04]  /*1e80*/  @P6 FMUL R25, R0, R25 ;  /* 0x0000001900196220 */ /* 0x001fc80000400000 */
[----:B-1----:R-:W-:-:S03]  /*1e90*/  @P6 FFMA R0, R6, R21, R25 ;  /* 0x0000001506006223 */ /* 0x002fc60000000019 */
[----:B------:R-:W0:Y:S02]  /*1ea0*/  @P4 LDC R25, c[0x0][0x24c] ;  /* 0x00009300ff194b82 */ /* 0x000e240000000800 */
[----:B------:R-:W-:-:S04]  /*1eb0*/  @P6 F2FP.F16.F32.PACK_AB R0, RZ, R0 ;  /* 0x00000000ff00623e */ /* 0x000fc800000000ff */
[----:B------:R-:W-:Y:S02]  /*1ec0*/  PRMT R6, R0, 0x7610, R6 ;  /* 0x0000761000067816 */ /* 0x000fe40000000006 */
[----:B------:R-:W1:Y:S03]  /*1ed0*/  @P4 LDC R21, c[0x0][0x21c] ;  /* 0x00008700ff154b82 */ /* 0x000e660000000800 */
[----:B------:R3:W-:Y:S04]  /*1ee0*/  @P6 STG.E.U16 desc[UR4][R142.64], R6 ;  /* 0x000000068e006986 */ /* 0x0007e8000c101504 */
[----:B------:R-:W4:Y:S02]  /*1ef0*/  @P4 LDG.E.U16 R0, desc[UR4][R28.64] ;  /* 0x000000041c004981 */ /* 0x000f24000c1e1500 */
[----:B----4-:R-:W-:-:S05]  /*1f00*/  @P4 HADD2.F32 R0, -RZ, R0.H0_H0 ;  /* 0x20000000ff004230 */ /* 0x010fca0000004100 */
[----:B0-----:R-:W-:-:S04]  /*1f10*/  @P4 FMUL R25, R0, R25 ;  /* 0x0000001900194220 */ /* 0x001fc80000400000 */
[----:B-1----:R-:W-:-:S05]  /*1f20*/  @P4 FFMA R0, R10, R21, R25 ;  /* 0x000000150a004223 */ /* 0x002fca0000000019 */
[----:B------:R-:W-:-:S04]  /*1f30*/  @P4 F2FP.F16.F32.PACK_AB R0, RZ, R0 ;  /* 0x00000000ff00423e */ /* 0x000fc800000000ff */
[----:B--2---:R-:W-:-:S05]  /*1f40*/  PRMT R2, R0, 0x7610, R2 ;  /* 0x0000761000027816 */ /* 0x004fca0000000002 */
[----:B------:R0:W-:Y:S01]  /*1f50*/  @P4 STG.E.U16 desc[UR4][R38.64], R2 ;  /* 0x0000000226004986 */ /* 0x0001e2000c101504 */
[----:B------:R-:W-:-:S13]  /*1f60*/  ISETP.NE.AND P4, PT, R20, RZ, PT ;  /* 0x000000ff1400720c */ /* 0x000fda0003f85270 */
[----:B------:R-:W2:Y:S01]  /*1f70*/  @P4 LDG.E.U16 R0, desc[UR4][R26.64] ;  /* 0x000000041a004981 */ /* 0x000ea2000c1e1500 */
[----:B------:R-:W1:Y:S08]  /*1f80*/  @P4 LDC R25, c[0x0][0x24c] ;  /* 0x00009300ff194b82 */ /* 0x000e700000000800 */
[----:B------:R-:W4:Y:S01]  /*1f90*/  @P4 LDC R21, c[0x0][0x21c] ;  /* 0x00008700ff154b82 */ /* 0x000f220000000800 */
[----:B--2---:R-:W-:-:S05]  /*1fa0*/  @P4 HADD2.F32 R0, -RZ, R0.H0_H0 ;  /* 0x20000000ff004230 */ /* 0x004fca0000004100 */
[----:B-1----:R-:W-:-:S04]  /*1fb0*/  @P4 FMUL R25, R0, R25 ;  /* 0x0000001900194220 */ /* 0x002fc80000400000 */
[----:B----4-:R-:W-:-:S05]  /*1fc0*/  @P4 FFMA R0, R14, R21, R25 ;  /* 0x000000150e004223 */ /* 0x010fca0000000019 */
[----:B------:R-:W-:-:S04]  /*1fd0*/  @P4 F2FP.F16.F32.PACK_AB R0, RZ, R0 ;  /* 0x00000000ff00423e */ /* 0x000fc800000000ff */
[----:B---3--:R-:W-:-:S05]  /*1fe0*/  PRMT R6, R0, 0x7610, R6 ;  /* 0x0000761000067816 */ /* 0x008fca0000000006 */
[----:B------:R-:W-:Y:S01]  /*1ff0*/  @P4 STG.E.U16 desc[UR4][R32.64], R6 ;  /* 0x0000000620004986 */ /* 0x000fe2000c101504 */
[----:B------:R-:W-:-:S13]  /*2000*/  ISETP.NE.AND P4, PT, R19, RZ, PT ;  /* 0x000000ff1300720c */ /* 0x000fda0003f85270 */
[----:B------:R-:W2:Y:S01]  /*2010*/  @P4 LDG.E.U16 R19, desc[UR4][R30.64+0x2] ;  /* 0x000002041e134981 */ /* 0x000ea2000c1e1500 */
[----:B0-----:R-:W0:Y:S01]  /*2020*/  @P4 LDC R2, c[0x0][0x24c] ;  /* 0x00009300ff024b82 */ /* 0x001e220000000800 */
[----:B------:R-:W-:Y:S02]  /*2030*/  P2R R9, PR, RZ, 0x8 ;  /* 0x00000008ff097803 */ /* 0x000fe40000000000 */
[----:B------:R-:W-:Y:S02]  /*2040*/  ISETP.NE.AND P3, PT, R44, RZ, PT ;  /* 0x000000ff2c00720c */ /* 0x000fe40003f65270 */
[----:B------:R-:W-:-:S03]  /*2050*/  P2R R5, PR, RZ, 0x4 ;  /* 0x00000004ff057803 */ /* 0x000fc60000000000 */
[----:B------:R-:W1:Y:S01]  /*2060*/  @P4 LDC R0, c[0x0][0x21c] ;  /* 0x00008700ff004b82 */ /* 0x000e620000000800 */
[----:B------:R-:W-:Y:S02]  /*2070*/  ISETP.NE.AND P2, PT, R43, RZ, PT ;  /* 0x000000ff2b00720c */ /* 0x000fe40003f45270 */
[----:B------:R-:W-:Y:S02]  /*2080*/  P2R R17, PR, RZ, 0x2 ;  /* 0x00000002ff117803 */ /* 0x000fe40000000000 */
[----:B------:R-:W-:-:S03]  /*2090*/  ISETP.NE.AND P1, PT, R42, RZ, PT ;  /* 0x000000ff2a00720c */ /* 0x000fc60003f25270 */
[----:B------:R-:W-:-:S04]  /*20a0*/  @P3 LEA R140, P0, R94, UR36, 0x1 ;  /* 0x000000245e8c3c11 */ /* 0x000fc8000f8008ff */
[----:B------:R-:W-:Y:S02]  /*20b0*/  @P3 LEA.HI.X R141, R94, UR14, R61, 0x1, P0 ;  /* 0x0000000e5e8d3c11 */ /* 0x000fe400080f0c3d */
[----:B------:R-:W-:-:S04]  /*20c0*/  @P2 LEA R146, P0, R92, UR36, 0x1 ;  /* 0x000000245c922c11 */ /* 0x000fc8000f8008ff */
[----:B------:R-:W-:Y:S02]  /*20d0*/  @P2 LEA.HI.X R147, R92, UR14, R62, 0x1, P0 ;  /* 0x0000000e5c932c11 */ /* 0x000fe400080f0c3e */
[----:B------:R-:W-:-:S04]  /*20e0*/  @P1 LEA R144, P0, R90, UR36, 0x1 ;  /* 0x000000245a901c11 */ /* 0x000fc8000f8008ff */
[----:B------:R-:W-:Y:S02]  /*20f0*/  @P1 LEA.HI.X R145, R90, UR14, R63, 0x1, P0 ;  /* 0x0000000e5a911c11 */ /* 0x000fe400080f0c3f */
[----:B------:R-:W-:Y:S01]  /*2100*/  ISETP.NE.AND P0, PT, R46, RZ, PT ;  /* 0x000000ff2e00720c */ /* 0x000fe20003f05270 */
[----:B--2---:R-:W-:-:S05]  /*2110*/  @P4 HADD2.F32 R19, -RZ, R19.H0_H0 ;  /* 0x20000013ff134230 */ /* 0x004fca0000004100 */
[----:B0-----:R-:W-:-:S04]  /*2120*/  @P4 FMUL R2, R19, R2 ;  /* 0x0000000213024220 */ /* 0x001fc80000400000 */
[----:B-1----:R-:W-:-:S03]  /*2130*/  @P4 FFMA R0, R3, R0, R2 ;  /* 0x0000000003004223 */ /* 0x002fc60000000002 */
[----:B------:R-:W0:Y:S02]  /*2140*/  @P0 LDC R3, c[0x0][0x24c] ;  /* 0x00009300ff030b82 */ /* 0x000e240000000800 */
[----:B------:R-:W-:-:S04]  /*2150*/  @P4 F2FP.F16.F32.PACK_AB R0, RZ, R0 ;  /* 0x00000000ff00423e */ /* 0x000fc800000000ff */
[----:B------:R-:W-:Y:S02]  /*2160*/  PRMT R2, R0, 0x7610, R2 ;  /* 0x0000761000027816 */ /* 0x000fe40000000002 */
[----:B------:R-:W1:Y:S03]  /*2170*/  @P0 LDC R0, c[0x0][0x21c] ;  /* 0x00008700ff000b82 */ /* 0x000e660000000800 */
[----:B------:R2:W-:Y:S04]  /*2180*/  @P4 STG.E.U16 desc[UR4][R36.64], R2 ;  /* 0x0000000224004986 */ /* 0x0005e8000c101504 */
[----:B------:R-:W3:Y:S01]  /*2190*/  @P0 LDG.E.U16 R10, desc[UR4][R22.64+0x2] ;  /* 0x00000204160a0981 */ /* 0x000ee2000c1e1500 */
[----:B------:R-:W-:-:S13]  /*21a0*/  ISETP.NE.AND P4, PT, R18, RZ, PT ;  /* 0x000000ff1200720c */ /* 0x000fda0003f85270 */
[----:B--2---:R-:W2:Y:S01]  /*21b0*/  @P4 LDC R2, c[0x0][0x24c] ;  /* 0x00009300ff024b82 */ /* 0x004ea20000000800 */
[----:B---3--:R-:W-:-:S05]  /*21c0*/  @P0 HADD2.F32 R6, -RZ, R10.H0_H0 ;  /* 0x2000000aff060230 */ /* 0x008fca0000004100 */
[----:B0-----:R-:W-:-:S04]  /*21d0*/  @P0 FMUL R6, R6, R3 ;  /* 0x0000000306060220 */ /* 0x001fc80000400000 */
[----:B-1----:R-:W-:-:S05]  /*21e0*/  @P0 FFMA R0, R7, R0, R6 ;  /* 0x0000000007000223 */ /* 0x002fca0000000006 */
[----:B------:R-:W-:-:S04]  /*21f0*/  @P0 F2FP.F16.F32.PACK_AB R0, RZ, R0 ;  /* 0x00000000ff00023e */ /* 0x000fc800000000ff */
[----:B------:R-:W-:Y:S02]  /*2200*/  PRMT R3, R0, 0x7610, R3 ;  /* 0x0000761000037816 */ /* 0x000fe40000000003 */
[----:B------:R-:W0:Y:S03]  /*2210*/  @P4 LDC R0, c[0x0][0x21c] ;  /* 0x00008700ff004b82 */ /* 0x000e260000000800 */
[----:B------:R1:W-:Y:S04]  /*2220*/  @P0 STG.E.U16 desc[UR4][R34.64], R3 ;  /* 0x0000000322000986 */ /* 0x0003e8000c101504 */
[----:B------:R-:W3:Y:S01]  /*2230*/  @P4 LDG.E.U16 R7, desc[UR4][R28.64+0x2] ;  /* 0x000002041c074981 */ /* 0x000ee2000c1e1500 */
[----:B-1----:R-:W1:Y:S01]  /*2240*/  @P3 LDC R3, c[0x0][0x24c] ;  /* 0x00009300ff033b82 */ /* 0x002e620000000800 */
[----:B---3--:R-:W-:-:S05]  /*2250*/  @P4 HADD2.F32 R7, -RZ, R7.H0_H0 ;  /* 0x20000007ff074230 */ /* 0x008fca0000004100 */
[----:B--2---:R-:W-:Y:S02]  /*2260*/  @P4 FMUL R2, R7, R2 ;  /* 0x0000000207024220 */ /* 0x004fe40000400000 */
[----:B------:R-:W2:Y:S02]  /*2270*/  @P2 LDC R7, c[0x0][0x21c] ;  /* 0x00008700ff072b82 */ /* 0x000ea40000000800 */
[----:B0-----:R-:W-:-:S05]  /*2280*/  @P4 FFMA R0, R11, R0, R2 ;  /* 0x000000000b004223 */ /* 0x001fca0000000002 */
[----:B------:R-:W-:-:S04]  /*2290*/  @P4 F2FP.F16.F32.PACK_AB R0, RZ, R0 ;  /* 0x00000000ff00423e */ /* 0x000fc800000000ff */
[----:B------:R-:W-:Y:S02]  /*22a0*/  PRMT R2, R0, 0x7610, R2 ;  /* 0x0000761000027816 */ /* 0x000fe40000000002 */
[----:B------:R-:W0:Y:S03]  /*22b0*/  @P3 LDC R0, c[0x0][0x21c] ;  /* 0x00008700ff003b82 */ /* 0x000e260000000800 */
[----:B------:R-:W-:Y:S04]  /*22c0*/  @P4 STG.E.U16 desc[UR4][R138.64], R2 ;  /* 0x000000028a004986 */ /* 0x000fe8000c101504 */
[----:B------:R-:W3:Y:S02]  /*22d0*/  @P3 LDG.E.U16 R6, desc[UR4][R26.64+0x2] ;  /* 0x000002041a063981 */ /* 0x000ee4000c1e1500 */
[----:B---3--:R-:W-:-:S05]  /*22e0*/  @P3 HADD2.F32 R6, -RZ, R6.H0_H0 ;  /* 0x20000006ff063230 */ /* 0x008fca0000004100 */
[----:B-1----:R-:W-:-:S04]  /*22f0*/  @P3 FMUL R6, R6, R3 ;  /* 0x0000000306063220 */ /* 0x002fc80000400000 */
[----:B0-----:R-:W-:-:S05]  /*2300*/  @P3 FFMA R0, R15, R0, R6 ;  /* 0x000000000f003223 */ /* 0x001fca0000000006 */
[----:B------:R-:W-:-:S04]  /*2310*/  @P3 F2FP.F16.F32.PACK_AB R0, RZ, R0 ;  /* 0x00000000ff00323e */ /* 0x000fc800000000ff */
[----:B------:R-:W-:Y:S02]  /*2320*/  PRMT R3, R0, 0x7610, R3 ;  /* 0x0000761000037816 */ /* 0x000fe40000000003 */
[----:B------:R-:W0:Y:S03]  /*2330*/  @P2 LDC R0, c[0x0][0x24c] ;  /* 0x00009300ff002b82 */ /* 0x000e260000000800 */
[----:B------:R1:W-:Y:S01]  /*2340*/  @P3 STG.E.U16 desc[UR4][R140.64], R3 ;  /* 0x000000038c003986 */ /* 0x0003e2000c101504 */
[----:B------:R-:W-:-:S03]  /*2350*/  ISETP.NE.AND P3, PT, R9, RZ, PT ;  /* 0x000000ff0900720c */ /* 0x000fc60003f65270 */
[----:B------:R-:W3:Y:S01]  /*2360*/  @P2 LDG.E.U16 R9, desc[UR4][R30.64+0x4] ;  /* 0x000004041e092981 */ /* 0x000ee2000c1e1500 */
[----:B------:R-:W-:Y:S01]  /*2370*/  ISETP.NE.AND P0, PT, R41, RZ, PT ;  /* 0x000000ff2900720c */ /* 0x000fe20003f05270 */
[----:B-1----:R-:W1:Y:S01]  /*2380*/  @P1 LDC R3, c[0x0][0x21c] ;  /* 0x00008700ff031b82 */ /* 0x002e620000000800 */
[----:B---3--:R-:W-:-:S05]  /*2390*/  @P2 HADD2.F32 R9, -RZ, R9.H0_H0 ;  /* 0x20000009ff092230 */ /* 0x008fca0000004100 */
[----:B0-----:R-:W-:-:S04]  /*23a0*/  @P2 FMUL R9, R9, R0 ;  /* 0x0000000009092220 */ /* 0x001fc80000400000 */
[----:B--2---:R-:W-:-:S05]  /*23b0*/  @P2 FFMA R0, R4, R7, R9 ;  /* 0x0000000704002223 */ /* 0x004fca0000000009 */
[----:B------:R-:W-:-:S04]  /*23c0*/  @P2 F2FP.F16.F32.PACK_AB R0, RZ, R0 ;  /* 0x00000000ff00223e */ /* 0x000fc800000000ff */
[----:B------:R-:W-:Y:S02]  /*23d0*/  PRMT R2, R0, 0x7610, R2 ;  /* 0x0000761000027816 */ /* 0x000fe40000000002 */
[----:B------:R-:W0:Y:S03]  /*23e0*/  @P1 LDC R0, c[0x0][0x24c] ;  /* 0x00009300ff001b82 */ /* 0x000e260000000800 */
[----:B------:R2:W-:Y:S01]  /*23f0*/  @P2 STG.E.U16 desc[UR4][R146.64], R2 ;  /* 0x0000000292002986 */ /* 0x0005e2000c101504 */
[----:B------:R-:W-:-:S03]  /*2400*/  ISETP.NE.AND P2, PT, R5, RZ, PT ;  /* 0x000000ff0500720c */ /* 0x000fc60003f45270 */
[----:B------:R-:W3:Y:S01]  /*2410*/  @P1 LDG.E.U16 R5, desc[UR4][R22.64+0x4] ;  /* 0x0000040416051981 */ /* 0x000ee2000c1e1500 */
[----:B------:R-:W-:Y:S01]  /*2420*/  BSSY B0, `(.L_x_122) ;  /* 0x0000013000007945 */ /* 0x000fe20003800000 */
[----:B------:R-:W-:Y:S01]  /*2430*/  ISETP.NE.AND P4, PT, R13, RZ, PT ;  /* 0x000000ff0d00720c */ /* 0x000fe20003f85270 */
[----:B---3--:R-:W-:-:S05]  /*2440*/  @P1 HADD2.F32 R5, -RZ, R5.H0_H0 ;  /* 0x20000005ff051230 */ /* 0x008fca0000004100 */
[----:B0-----:R-:W-:-:S04]  /*2450*/  @P1 FMUL R5, R5, R0 ;  /* 0x0000000005051220 */ /* 0x001fc80000400000 */
[----:B-1----:R-:W-:-:S05]  /*2460*/  @P1 FFMA R0, R8, R3, R5 ;  /* 0x0000000308001223 */ /* 0x002fca0000000005 */
[----:B------:R-:W-:-:S05]  /*2470*/  @P1 F2FP.F16.F32.PACK_AB R0, RZ, R0 ;  /* 0x00000000ff00123e */ /* 0x000fca00000000ff */
[----:B------:R2:W-:Y:S01]  /*2480*/  @P1 STG.E.U16 desc[UR4][R144.64], R0 ;  /* 0x0000000090001986 */ /* 0x0005e2000c101504 */
[----:B------:R-:W-:Y:S01]  /*2490*/  ISETP.NE.AND P1, PT, R17, RZ, PT ;  /* 0x000000ff1100720c */ /* 0x000fe20003f25270 */
[----:B------:R-:W-:-:S12]  /*24a0*/  @!P0 BRA `(.L_x_123) ;  /* 0x0000000000288947 */ /* 0x000fd80003800000 */
[----:B------:R-:W3:Y:S01]  /*24b0*/  LDG.E.U16 R3, desc[UR4][R28.64+0x4] ;  /* 0x000004041c037981 */ /* 0x000ee2000c1e1500 */
[----:B------:R-:W-:Y:S01]  /*24c0*/  ULDC UR7, c[0x0][0x24c] ;  /* 0x0000930000077ab9 */ /* 0x000fe20000000800 */
[----:B------:R-:W-:-:S04]  /*24d0*/  LEA R4, P0, R88, UR36, 0x1 ;  /* 0x0000002458047c11 */ /* 0x000fc8000f8008ff */
[----:B------:R-:W-:Y:S01]  /*24e0*/  LEA.HI.X R5, R88, UR14, R64, 0x1, P0 ;  /* 0x0000000e58057c11 */ /* 0x000fe200080f0c40 */
[----:B---3--:R-:W-:-:S05]  /*24f0*/  HADD2.F32 R3, -RZ, R3.H0_H0 ;  /* 0x20000003ff037230 */ /* 0x008fca0000004100 */
[----:B------:R-:W-:Y:S01]  /*2500*/  FMUL R3, R3, UR7 ;  /* 0x0000000703037c20 */ /* 0x000fe20008400000 */
[----:B------:R-:W-:-:S03]  /*2510*/  ULDC UR7, c[0x0][0x21c] ;  /* 0x0000870000077ab9 */ /* 0x000fc60000000800 */
[----:B--2---:R-:W-:-:S05]  /*2520*/  FFMA R0, R12, UR7, R3 ;  /* 0x000000070c007c23 */ /* 0x004fca0008000003 */
[----:B------:R-:W-:-:S05]  /*2530*/  F2FP.F16.F32.PACK_AB R0, RZ, R0 ;  /* 0x00000000ff00723e */ /* 0x000fca00000000ff */
[----:B------:R0:W-:Y:S02]  /*2540*/  STG.E.U16 desc[UR4][R4.64], R0 ;  /* 0x0000000004007986 */ /* 0x0001e4000c101504 */
.L_x_123:
[----:B------:R-:W-:Y:S05]  /*2550*/  BSYNC B0 ;  /* 0x0000000000007941 */ /* 0x000fea0003800000 */
.L_x_122:
[----:B------:R-:W-:-:S13]  /*2560*/  ISETP.NE.AND P0, PT, R40, RZ, PT ;  /* 0x000000ff2800720c */ /* 0x000fda0003f05270 */
[----:B------:R-:W-:Y:S05]  /*2570*/  @!P0 BRA `(.L_x_124) ;  /* 0x0000000800948947 */ /* 0x000fea0003800000 */
[----:B------:R-:W3:Y:S01]  /*2580*/  LDG.E.U16 R3, desc[UR4][R26.64+0x4] ;  /* 0x000004041a037981 */ /* 0x000ee2000c1e1500 */
[----:B------:R-:W-:Y:S01]  /*2590*/  ULDC UR7, c[0x0][0x24c] ;  /* 0x0000930000077ab9 */ /* 0x000fe20000000800 */
[----:B0-----:R-:W-:-:S04]  /*25a0*/  LEA R4, P0, R86, UR36, 0x1 ;  /* 0x0000002456047c11 */ /* 0x001fc8000f8008ff */
[----:B------:R-:W-:Y:S01]  /*25b0*/  LEA.HI.X R5, R86, UR14, R65, 0x1, P0 ;  /* 0x0000000e56057c11 */ /* 0x000fe200080f0c41 */
[----:B---3--:R-:W-:-:S05]  /*25c0*/  HADD2.F32 R3, -RZ, R3.H0_H0 ;  /* 0x20000003ff037230 */ /* 0x008fca0000004100 */
[----:B------:R-:W-:Y:S01]  /*25d0*/  FMUL R3, R3, UR7 ;  /* 0x0000000703037c20 */ /* 0x000fe20008400000 */
[----:B------:R-:W-:-:S03]  /*25e0*/  ULDC UR7, c[0x0][0x21c] ;  /* 0x0000870000077ab9 */ /* 0x000fc60000000800 */
[----:B--2---:R-:W-:-:S05]  /*25f0*/  FFMA R0, R16, UR7, R3 ;  /* 0x0000000710007c23 */ /* 0x004fca0008000003 */
[----:B------:R-:W-:-:S05]  /*2600*/  F2FP.F16.F32.PACK_AB R0, RZ, R0 ;  /* 0x00000000ff00723e */ /* 0x000fca00000000ff */
[----:B------:R1:W-:Y:S01]  /*2610*/  STG.E.U16 desc[UR4][R4.64], R0 ;  /* 0x0000000004007986 */ /* 0x0003e2000c101504 */
[----:B------:R-:W-:Y:S05]  /*2620*/  BRA `(.L_x_124) ;  /* 0x0000000800687947 */ /* 0x000fea0003800000 */
.L_x_121:
[C---:B------:R-:W-:Y:S02]  /*2630*/  @P1 LEA R30, P0, R132.reuse, UR36, 0x1 ;  /* 0x00000024841e1c11 */ /* 0x040fe4000f8008ff */
[----:B------:R-:W-:Y:S02]  /*2640*/  P2R R20, PR, RZ, 0x2 ;  /* 0x00000002ff147803 */ /* 0x000fe40000000000 */
[----:B------:R-:W-:Y:S02]  /*2650*/  @P1 LEA.HI.X R31, R132, UR14, R50, 0x1, P0 ;  /* 0x0000000e841f1c11 */ /* 0x000fe400080f0c32 */
[C---:B------:R-:W-:Y:S02]  /*2660*/  @P2 LEA R28, P0, R128.reuse, UR36, 0x1 ;  /* 0x00000024801c2c11 */ /* 0x040fe4000f8008ff */
[----:B------:R-:W-:Y:S02]  /*2670*/  P2R R17, PR, RZ, 0x40 ;  /* 0x00000040ff117803 */ /* 0x000fe40000000000 */
[----:B------:R-:W-:-:S02]  /*2680*/  @P2 LEA.HI.X R29, R128, UR14, R51, 0x1, P0 ;  /* 0x0000000e801d2c11 */ /* 0x000fc400080f0c33 */
[C---:B------:R-:W-:Y:S02]  /*2690*/  @P3 LEA R24, P0, R124.reuse, UR36, 0x1 ;  /* 0x000000247c183c11 */ /* 0x040fe4000f8008ff */
[----:B------:R-:W-:Y:S02]  /*26a0*/  ISETP.NE.AND P1, PT, R47, RZ, PT ;  /* 0x000000ff2f00720c */ /* 0x000fe40003f25270 */
        /* <DEDUP_REMOVED lines=10> */
[----:B------:R-:W-:Y:S02]  /*2750*/  ISETP.NE.AND P6, PT, R48, RZ, PT ;  /* 0x000000ff3000720c */ /* 0x000fe40003fc5270 */
[----:B------:R-:W-:-:S11]  /*2760*/  ISETP.NE.AND P4, PT, R46, RZ, PT ;  /* 0x000000ff2e00720c */ /* 0x000fd60003f85270 */
[----:B------:R-:W-:-:S04]  /*2770*/  @P6 LEA R142, P0, R108, UR36, 0x1 ;  /* 0x000000246c8e6c11 */ /* 0x000fc8000f8008ff */
[----:B------:R-:W-:Y:S02]  /*2780*/  @P6 LEA.HI.X R143, R108, UR14, R56, 0x1, P0 ;  /* 0x0000000e6c8f6c11 */ /* 0x000fe400080f0c38 */
[C---:B------:R-:W-:Y:S02]  /*2790*/  @P1 LEA R140, P0, R104.reuse, UR36, 0x1 ;  /* 0x00000024688c1c11 */ /* 0x040fe4000f8008ff */
[----:B------:R-:W-:Y:S02]  /*27a0*/  ISETP.NE.AND P6, PT, R43, RZ, PT ;  /* 0x000000ff2b00720c */ /* 0x000fe40003fc5270 */
[----:B------:R-:W-:Y:S02]  /*27b0*/  @P1 LEA.HI.X R141, R104, UR14, R57, 0x1, P0 ;  /* 0x0000000e688d1c11 */ /* 0x000fe400080f0c39 */
[----:B------:R-:W-:Y:S02]  /*27c0*/  ISETP.NE.AND P1, PT, R22, RZ, PT ;  /* 0x000000ff1600720c */ /* 0x000fe40003f25270 */
[----:B------:R-:W-:Y:S01]  /*27d0*/  P2R R18, PR, RZ, 0x40 ;  /* 0x00000040ff127803 */ /* 0x000fe20000000000 */
[----:B------:R-:W0:Y:S01]  /*27e0*/  @P2 LDC R22, c[0x0][0x21c] ;  /* 0x00008700ff162b82 */ /* 0x000e220000000800 */
[----:B------:R-:W-:-:S04]  /*27f0*/  ISETP.NE.AND P6, PT, R44, RZ, PT ;  /* 0x000000ff2c00720c */ /* 0x000fc80003fc5270 */
[----:B------:R-:W-:Y:S02]  /*2800*/  P2R R19, PR, RZ, 0x40 ;  /* 0x00000040ff137803 */ /* 0x000fe40000000000 */
[----:B------:R-:W-:-:S03]  /*2810*/  ISETP.NE.AND P6, PT, R45, RZ, PT ;  /* 0x000000ff2d00720c */ /* 0x000fc60003fc5270 */
[----:B------:R-:W-:-:S04]  /*2820*/  @P1 LEA R138, P0, R100, UR36, 0x1 ;  /* 0x00000024648a1c11 */ /* 0x000fc8000f8008ff */
[----:B------:R-:W-:Y:S02]  /*2830*/  @P1 LEA.HI.X R139, R100, UR14, R58, 0x1, P0 ;  /* 0x0000000e648b1c11 */ /* 0x000fe400080f0c3a */
[----:B------:R-:W-:Y:S02]  /*2840*/  ISETP.NE.AND P1, PT, R20, RZ, PT ;  /* 0x000000ff1400720c */ /* 0x000fe40003f25270 */
[----:B------:R-:W1:Y:S01]  /*2850*/  @P3 LDC R20, c[0x0][0x21c] ;  /* 0x00008700ff143b82 */ /* 0x000e620000000800 */
[----:B------:R-:W-:-:S04]  /*2860*/  @P4 LEA R26, P0, R98, UR36, 0x1 ;  /* 0x00000024621a4c11 */ /* 0x000fc8000f8008ff */
[----:B------:R-:W-:Y:S01]  /*2870*/  @P4 LEA.HI.X R27, R98, UR14, R59, 0x1, P0 ;  /* 0x0000000e621b4c11 */ /* 0x000fe200080f0c3b */
[----:B0-----:R-:W-:Y:S01]  /*2880*/  @P2 FMUL R5, R5, R22 ;  /* 0x0000001605052220 */ /* 0x001fe20000400000 */
[----:B------:R-:W-:Y:S02]  /*2890*/  ISETP.NE.AND P4, PT, R21, RZ, PT ;  /* 0x000000ff1500720c */ /* 0x000fe40003f85270 */
[C---:B------:R-:W-:Y:S02]  /*28a0*/  @P6 LEA R38, P0, R96.reuse, UR36, 0x1 ;  /* 0x0000002460266c11 */ /* 0x040fe4000f8008ff */
[----:B------:R-:W-:Y:S02]  /*28b0*/  @P2 F2FP.F16.F32.PACK_AB R5, RZ, R5 ;  /* 0x00000005ff05223e */ /* 0x000fe400000000ff */
[----:B------:R-:W-:Y:S02]  /*28c0*/  @P6 LEA.HI.X R39, R96, UR14, R60, 0x1, P0 ;  /* 0x0000000e60276c11 */ /* 0x000fe400080f0c3c */
[----:B------:R-:W-:Y:S01]  /*28d0*/  ISETP.NE.AND P6, PT, R19, RZ, PT ;  /* 0x000000ff1300720c */ /* 0x000fe20003fc5270 */
[----:B-1----:R-:W-:-:S02]  /*28e0*/  @P3 FMUL R20, R9, R20 ;  /* 0x0000001409143220 */ /* 0x002fc40000400000 */
[----:B------:R-:W0:Y:S10]  /*28f0*/  @P1 LDC R9, c[0x0][0x21c] ;  /* 0x00008700ff091b82 */ /* 0x000e340000000800 */
[----:B------:R-:W-:-:S04]  /*2900*/  @P6 LEA R36, P0, R94, UR36, 0x1 ;  /* 0x000000245e246c11 */ /* 0x000fc8000f8008ff */
[----:B------:R-:W-:Y:S02]  /*2910*/  @P6 LEA.HI.X R37, R94, UR14, R61, 0x1, P0 ;  /* 0x0000000e5e256c11 */ /* 0x000fe400080f0c3d */
[----:B------:R-:W-:-:S13]  /*2920*/  ISETP.NE.AND P6, PT, R18, RZ, PT ;  /* 0x000000ff1200720c */ /* 0x000fda0003fc5270 */
[----:B------:R-:W-:Y:S01]  /*2930*/  @P6 LEA R22, P0, R92, UR36, 0x1 ;  /* 0x000000245c166c11 */ /* 0x000fe2000f8008ff */
[----:B0-----:R-:W-:-:S03]  /*2940*/  @P1 FMUL R0, R0, R9 ;  /* 0x0000000900001220 */ /* 0x001fc60000400000 */
[----:B------:R-:W-:Y:S02]  /*2950*/  @P6 LEA.HI.X R23, R92, UR14, R62, 0x1, P0 ;  /* 0x0000000e5c176c11 */ /* 0x000fe400080f0c3e */
[----:B------:R-:W-:Y:S02]  /*2960*/  ISETP.NE.AND P6, PT, R17, RZ, PT ;  /* 0x000000ff1100720c */ /* 0x000fe40003fc5270 */
[----:B------:R-:W-:-:S04]  /*2970*/  @P1 F2FP.F16.F32.PACK_AB R0, RZ, R0 ;  /* 0x00000000ff00123e */ /* 0x000fc800000000ff */
[----:B------:R-:W-:Y:S02]  /*2980*/  PRMT R9, R0, 0x7610, R9 ;  /* 0x0000761000097816 */ /* 0x000fe40000000009 */
[----:B------:R-:W-:Y:S02]  /*2990*/  @P3 F2FP.F16.F32.PACK_AB R0, RZ, R20 ;  /* 0x00000014ff00323e */ /* 0x000fe400000000ff */
[----:B------:R-:W0:Y:S01]  /*29a0*/  @P4 LDC R20, c[0x0][0x21c] ;  /* 0x00008700ff144b82 */ /* 0x000e220000000800 */
[----:B------:R1:W-:Y:S04]  /*29b0*/  @P1 STG.E.U16 desc[UR4][R30.64], R9 ;  /* 0x000000091e001986 */ /* 0x0003e8000c101504 */
[----:B------:R2:W-:Y:S03]  /*29c0*/  @P2 STG.E.U16 desc[UR4][R28.64], R5 ;  /* 0x000000051c002986 */ /* 0x0005e6000c101504 */
[----:B------:R-:W3:Y:S01]  /*29d0*/  @P6 LDC R17, c[0x0][0x21c] ;  /* 0x00008700ff116b82 */ /* 0x000ee20000000800 */
[----:B0-----:R-:W-:-:S07]  /*29e0*/  @P4 FMUL R21, R13, R20 ;  /* 0x000000140d154220 */ /* 0x001fce0000400000 */
[----:B------:R-:W0:Y:S01]  /*29f0*/  @P5 LDC R13, c[0x0][0x21c] ;  /* 0x00008700ff0d5b82 */ /* 0x000e220000000800 */
[----:B-1----:R-:W-:Y:S02]  /*2a00*/  P2R R9, PR, RZ, 0x2 ;  /* 0x00000002ff097803 */ /* 0x002fe40000000000 */
[----:B------:R-:W-:Y:S02]  /*2a10*/  ISETP.NE.AND P1, PT, R40, RZ, PT ;  /* 0x000000ff2800720c */ /* 0x000fe40003f25270 */
[----:B--2---:R-:W-:Y:S01]  /*2a20*/  P2R R5, PR, RZ, 0x4 ;  /* 0x00000004ff057803 */ /* 0x004fe20000000000 */
[----:B---3--:R-:W-:Y:S01]  /*2a30*/  @P6 FMUL R18, R6, R17 ;  /* 0x0000001106126220 */ /* 0x008fe20000400000 */
[----:B------:R-:W-:Y:S02]  /*2a40*/  ISETP.NE.AND P2, PT, R41, RZ, PT ;  /* 0x000000ff2900720c */ /* 0x000fe40003f45270 */
[----:B------:R-:W-:Y:S01]  /*2a50*/  P2R R17, PR, RZ, 0x20 ;  /* 0x00000020ff117803 */ /* 0x000fe20000000000 */
[----:B0-----:R-:W-:Y:S01]  /*2a60*/  @P5 FMUL R20, R2, R13 ;  /* 0x0000000d02145220 */ /* 0x001fe20000400000 */
[----:B------:R-:W-:-:S02]  /*2a70*/  PRMT R13, R0, 0x7610, R13 ;  /* 0x00007610000d7816 */ /* 0x000fc4000000000d */
[----:B------:R-:W-:Y:S02]  /*2a80*/  @P4 F2FP.F16.F32.PACK_AB R2, RZ, R21 ;  /* 0x00000015ff02423e */ /* 0x000fe400000000ff */
[----:B------:R-:W-:Y:S01]  /*2a90*/  @P5 F2FP.F16.F32.PACK_AB R0, RZ, R20 ;  /* 0x00000014ff00523e */ /* 0x000fe200000000ff */
[----:B------:R0:W-:Y:S01]  /*2aa0*/  @P3 STG.E.U16 desc[UR4][R24.64], R13 ;  /* 0x0000000d18003986 */ /* 0x0001e2000c101504 */
[----:B------:R-:W-:Y:S02]  /*2ab0*/  PRMT R6, R2, 0x7610, R6 ;  /* 0x0000761002067816 */ /* 0x000fe40000000006 */
[----:B------:R-:W-:Y:S02]  /*2ac0*/  PRMT R2, R0, 0x7610, R2 ;  /* 0x0000761000027816 */ /* 0x000fe40000000002 */
[----:B------:R-:W-:Y:S01]  /*2ad0*/  @P6 F2FP.F16.F32.PACK_AB R0, RZ, R18 ;  /* 0x00000012ff00623e */ /* 0x000fe200000000ff */
[----:B------:R1:W-:Y:S01]  /*2ae0*/  @P4 STG.E.U16 desc[UR4][R148.64], R6 ;  /* 0x0000000694004986 */ /* 0x0003e2000c101504 */
[----:B------:R-:W-:-:S02]  /*2af0*/  P2R R20, PR, RZ, 0x4 ;  /* 0x00000004ff147803 */ /* 0x000fc40000000000 */
[----:B------:R-:W-:Y:S01]  /*2b00*/  PRMT R18, R0, 0x7610, R18 ;  /* 0x0000761000127816 */ /* 0x000fe20000000012 */
[----:B------:R-:W-:Y:S01]  /*2b10*/  @P5 STG.E.U16 desc[UR4][R146.64], R2 ;  /* 0x0000000292005986 */ /* 0x000fe2000c101504 */
[----:B------:R-:W-:-:S03]  /*2b20*/  ISETP.NE.AND P5, PT, R45, RZ, PT ;  /* 0x000000ff2d00720c */ /* 0x000fc60003fa5270 */
[----:B------:R2:W-:Y:S01]  /*2b30*/  @P6 STG.E.U16 desc[UR4][R144.64], R18 ;  /* 0x0000001290006986 */ /* 0x0005e2000c101504 */
[----:B0-----:R-:W-:Y:S02]  /*2b40*/  P2R R13, PR, RZ, 0x8 ;  /* 0x00000008ff0d7803 */ /* 0x001fe40000000000 */
[----:B------:R-:W-:-:S04]  /*2b50*/  ISETP.NE.AND P3, PT, R42, RZ, PT ;  /* 0x000000ff2a00720c */ /* 0x000fc80003f65270 */
[----:B------:R-:W-:Y:S02]  /*2b60*/  P2R R19, PR, RZ, 0x8 ;  /* 0x00000008ff137803 */ /* 0x000fe40000000000 */
[----:B-1----:R-:W-:Y:S02]  /*2b70*/  P2R R6, PR, RZ, 0x10 ;  /* 0x00000010ff067803 */ /* 0x002fe40000000000 */
[----:B------:R-:W-:Y:S02]  /*2b80*/  ISETP.NE.AND P4, PT, R44, RZ, PT ;  /* 0x000000ff2c00720c */ /* 0x000fe40003f85270 */
[----:B--2---:R-:W-:-:S03]  /*2b90*/  P2R R18, PR, RZ, 0x40 ;  /* 0x00000040ff127803 */ /* 0x004fc60000000000 */
[----:B------:R-:W-:Y:S02]  /*2ba0*/  @P3 LEA R32, P0, R90, UR36, 0x1 ;  /* 0x000000245a203c11 */ /* 0x000fe4000f8008ff */
[----:B------:R-:W-:Y:S02]  /*2bb0*/  ISETP.NE.AND P6, PT, R46, RZ, PT ;  /* 0x000000ff2e00720c */ /* 0x000fe40003fc5270 */
[----:B------:R-:W-:Y:S02]  /*2bc0*/  @P3 LEA.HI.X R33, R90, UR14, R63, 0x1, P0 ;  /* 0x0000000e5a213c11 */ /* 0x000fe400080f0c3f */
[----:B------:R-:W-:Y:S02]  /*2bd0*/  ISETP.NE.AND P3, PT, R47, RZ, PT ;  /* 0x000000ff2f00720c */ /* 0x000fe40003f65270 */
[----:B------:R-:W-:Y:S02]  /*2be0*/  @P2 LEA R30, P0, R88, UR36, 0x1 ;  /* 0x00000024581e2c11 */ /* 0x000fe4000f8008ff */
[----:B------:R-:W-:-:S02]  /*2bf0*/  P2R R21, PR, RZ, 0x8 ;  /* 0x00000008ff157803 */ /* 0x000fc40000000000 */
[----:B------:R-:W-:Y:S02]  /*2c00*/  ISETP.NE.AND P3, PT, R48, RZ, PT ;  /* 0x000000ff3000720c */ /* 0x000fe40003f65270 */
[----:B------:R-:W-:Y:S02]  /*2c10*/  @P2 LEA.HI.X R31, R88, UR14, R64, 0x1, P0 ;  /* 0x0000000e581f2c11 */ /* 0x000fe400080f0c40 */
[----:B------:R-:W-:Y:S02]  /*2c20*/  ISETP.NE.AND P2, PT, R49, RZ, PT ;  /* 0x000000ff3100720c */ /* 0x000fe40003f45270 */
[----:B------:R-:W-:-:S04]  /*2c30*/  @P1 LEA R34, P0, R86, UR36, 0x1 ;  /* 0x0000002456221c11 */ /* 0x000fc8000f8008ff */
[----:B------:R-:W-:Y:S02]  /*2c40*/  @P1 LEA.HI.X R35, R86, UR14, R65, 0x1, P0 ;  /* 0x0000000e56231c11 */ /* 0x000fe400080f0c41 */
[----:B------:R-:W-:Y:S01]  /*2c50*/  ISETP.NE.AND P0, PT, R43, RZ, PT ;  /* 0x000000ff2b00720c */ /* 0x000fe20003f05270 */
[----:B------:R-:W0:Y:S08]  /*2c60*/  @P3 LDC R29, c[0x0][0x21c] ;  /* 0x00008700ff1d3b82 */ /* 0x000e300000000800 */
[----:B------:R-:W1:Y:S01]  /*2c70*/  @P2 LDC R25, c[0x0][0x21c] ;  /* 0x00008700ff192b82 */ /* 0x000e620000000800 */
[----:B0-----:R-:W-:-:S07]  /*2c80*/  @P3 FMUL R0, R10, R29 ;  /* 0x0000001d0a003220 */ /* 0x001fce0000400000 */
[----:B------:R-:W0:Y:S01]  /*2c90*/  @P4 LDC R10, c[0x0][0x21c] ;  /* 0x00008700ff0a4b82 */ /* 0x000e220000000800 */
[----:B------:R-:W-:-:S04]  /*2ca0*/  @P3 F2FP.F16.F32.PACK_AB R0, RZ, R0 ;  /* 0x00000000ff00323e */ /* 0x000fc800000000ff */
[----:B------:R-:W-:Y:S01]  /*2cb0*/  PRMT R24, R0, 0x7610, R24 ;  /* 0x0000761000187816 */ /* 0x000fe20000000018 */
[----:B-1----:R-:W-:Y:S02]  /*2cc0*/  @P2 FMUL R0, R14, R25 ;  /* 0x000000190e002220 */ /* 0x002fe40000400000 */
[----:B------:R-:W1:Y:S02]  /*2cd0*/  @P6 LDC R14, c[0x0][0x21c] ;  /* 0x00008700ff0e6b82 */ /* 0x000e640000000800 */
[----:B------:R-:W-:Y:S01]  /*2ce0*/  @P3 STG.E.U16 desc[UR4][R142.64], R24 ;  /* 0x000000188e003986 */ /* 0x000fe2000c101504 */
[----:B------:R-:W-:Y:S02]  /*2cf0*/  ISETP.NE.AND P3, PT, R21, RZ, PT ;  /* 0x000000ff1500720c */ /* 0x000fe40003f65270 */
[----:B------:R-:W-:-:S04]  /*2d00*/  @P2 F2FP.F16.F32.PACK_AB R0, RZ, R0 ;  /* 0x00000000ff00223e */ /* 0x000fc800000000ff */
[----:B------:R-:W-:-:S05]  /*2d10*/  PRMT R21, R0, 0x7610, R21 ;  /* 0x0000761000157816 */ /* 0x000fca0000000015 */
[----:B------:R2:W-:Y:S01]  /*2d20*/  @P2 STG.E.U16 desc[UR4][R140.64], R21 ;  /* 0x000000158c002986 */ /* 0x0005e2000c101504 */
[----:B------:R-:W-:Y:S01]  /*2d30*/  ISETP.NE.AND P2, PT, R20, RZ, PT ;  /* 0x000000ff1400720c */ /* 0x000fe20003f45270 */
[----:B------:R-:W3:Y:S01]  /*2d40*/  @P3 LDC R2, c[0x0][0x21c] ;  /* 0x00008700ff023b82 */ /* 0x000ee20000000800 */
[----:B0-----:R-:W-:Y:S01]  /*2d50*/  @P4 FMUL R15, R15, R10 ;  /* 0x0000000a0f0f4220 */ /* 0x001fe20000400000 */
[----:B-1----:R-:W-:-:S06]  /*2d60*/  @P6 FMUL R14, R7, R14 ;  /* 0x0000000e070e6220 */ /* 0x002fcc0000400000 */
[----:B------:R-:W0:Y:S01]  /*2d70*/  @P1 LDC R7, c[0x0][0x21c] ;  /* 0x00008700ff071b82 */ /* 0x000e220000000800 */
[----:B---3--:R-:W-:-:S07]  /*2d80*/  @P3 FMUL R0, R3, R2 ;  /* 0x0000000203003220 */ /* 0x008fce0000400000 */
[----:B--2---:R-:W1:Y:S01]  /*2d90*/  @P2 LDC R21, c[0x0][0x21c] ;  /* 0x00008700ff152b82 */ /* 0x004e620000000800 */
[----:B------:R-:W-:-:S04]  /*2da0*/  @P3 F2FP.F16.F32.PACK_AB R0, RZ, R0 ;  /* 0x00000000ff00323e */ /* 0x000fc800000000ff */
[----:B------:R-:W-:-:S03]  /*2db0*/  PRMT R20, R0, 0x7610, R20 ;  /* 0x0000761000147816 */ /* 0x000fc60000000014 */
[----:B------:R-:W2:Y:S01]  /*2dc0*/  @P5 LDC R2, c[0x0][0x21c] ;  /* 0x00008700ff025b82 */ /* 0x000ea20000000800 */
[----:B0-----:R-:W-:Y:S01]  /*2dd0*/  @P1 FMUL R7, R16, R7 ;  /* 0x0000000710071220 */ /* 0x001fe20000400000 */
[----:B------:R-:W-:Y:S01]  /*2de0*/  @P3 STG.E.U16 desc[UR4][R138.64], R20 ;  /* 0x000000148a003986 */ /* 0x000fe2000c101504 */
[----:B------:R-:W-:-:S05]  /*2df0*/  ISETP.NE.AND P3, PT, R19, RZ, PT ;  /* 0x000000ff1300720c */ /* 0x000fca0003f65270 */
[----:B------:R-:W0:Y:S01]  /*2e00*/  @P0 LDC R19, c[0x0][0x21c] ;  /* 0x00008700ff130b82 */ /* 0x000e220000000800 */
[----:B-1----:R-:W-:-:S07]  /*2e10*/  @P2 FMUL R21, R12, R21 ;  /* 0x000000150c152220 */ /* 0x002fce0000400000 */
[----:B------:R-:W1:Y:S01]  /*2e20*/  @P3 LDC R3, c[0x0][0x21c] ;  /* 0x00008700ff033b82 */ /* 0x000e620000000800 */
[----:B--2---:R-:W-:Y:S01]  /*2e30*/  @P5 FMUL R0, R11, R2 ;  /* 0x000000020b005220 */ /* 0x004fe20000400000 */
[----:B------:R-:W-:-:S04]  /*2e40*/  @P6 F2FP.F16.F32.PACK_AB R2, RZ, R14 ;  /* 0x0000000eff02623e */ /* 0x000fc800000000ff */
[----:B------:R-:W-:Y:S01]  /*2e50*/  @P5 F2FP.F16.F32.PACK_AB R0, RZ, R0 ;  /* 0x00000000ff00523e */ /* 0x000fe200000000ff */
[----:B------:R2:W-:Y:S01]  /*2e60*/  @P6 STG.E.U16 desc[UR4][R26.64], R2 ;  /* 0x000000021a006986 */ /* 0x0005e2000c101504 */
[----:B------:R-:W-:Y:S01]  /*2e70*/  ISETP.NE.AND P6, PT, R18, RZ, PT ;  /* 0x000000ff1200720c */ /* 0x000fe20003fc5270 */
[----:B0-----:R-:W-:Y:S01]  /*2e80*/  @P0 FMUL R19, R4, R19 ;  /* 0x0000001304130220 */ /* 0x001fe20000400000 */
[----:B------:R-:W-:Y:S02]  /*2e90*/  PRMT R10, R0, 0x7610, R10 ;  /* 0x00007610000a7816 */ /* 0x000fe4000000000a */
[----:B------:R-:W-:-:S03]  /*2ea0*/  @P4 F2FP.F16.F32.PACK_AB R0, RZ, R15 ;  /* 0x0000000fff00423e */ /* 0x000fc600000000ff */
[----:B------:R0:W-:Y:S01]  /*2eb0*/  @P5 STG.E.U16 desc[UR4][R38.64], R10 ;  /* 0x0000000a26005986 */ /* 0x0001e2000c101504 */
[----:B------:R-:W-:Y:S02]  /*2ec0*/  PRMT R18, R0, 0x7610, R18 ;  /* 0x0000761000127816 */ /* 0x000fe40000000012 */
[----:B------:R-:W-:Y:S01]  /*2ed0*/  @P0 F2FP.F16.F32.PACK_AB R0, RZ, R19 ;  /* 0x00000013ff00023e */ /* 0x000fe200000000ff */
[----:B-1----:R-:W-:Y:S01]  /*2ee0*/  @P3 FMUL R3, R8, R3 ;  /* 0x0000000308033220 */ /* 0x002fe20000400000 */
[----:B------:R-:W-:Y:S01]  /*2ef0*/  ISETP.NE.AND P5, PT, R17, RZ, PT ;  /* 0x000000ff1100720c */ /* 0x000fe20003fa5270 */
[----:B------:R0:W-:Y:S01]  /*2f00*/  @P4 STG.E.U16 desc[UR4][R36.64], R18 ;  /* 0x0000001224004986 */ /* 0x0001e2000c101504 */
[----:B------:R-:W-:Y:S02]  /*2f10*/  PRMT R11, R0, 0x7610, R11 ;  /* 0x00007610000b7816 */ /* 0x000fe4000000000b */
[----:B------:R-:W-:Y:S02]  /*2f20*/  @P3 F2FP.F16.F32.PACK_AB R3, RZ, R3 ;  /* 0x00000003ff03323e */ /* 0x000fe400000000ff */
[----:B------:R-:W-:Y:S01]  /*2f30*/  @P1 F2FP.F16.F32.PACK_AB R0, RZ, R7 ;  /* 0x00000007ff00123e */ /* 0x000fe200000000ff */
[----:B------:R0:W-:Y:S01]  /*2f40*/  @P0 STG.E.U16 desc[UR4][R22.64], R11 ;  /* 0x0000000b16000986 */ /* 0x0001e2000c101504 */
[----:B------:R-:W-:-:S03]  /*2f50*/  ISETP.NE.AND P4, PT, R6, RZ, PT ;  /* 0x000000ff0600720c */ /* 0x000fc60003f85270 */
[----:B------:R0:W-:Y:S01]  /*2f60*/  @P3 STG.E.U16 desc[UR4][R32.64], R3 ;  /* 0x0000000320003986 */ /* 0x0001e2000c101504 */
[----:B------:R-:W-:Y:S02]  /*2f70*/  ISETP.NE.AND P3, PT, R13, RZ, PT ;  /* 0x000000ff0d00720c */ /* 0x000fe40003f65270 */
[----:B--2---:R-:W-:-:S05]  /*2f80*/  @P2 F2FP.F16.F32.PACK_AB R2, RZ, R21 ;  /* 0x00000015ff02223e */ /* 0x004fca00000000ff */
[----:B------:R0:W-:Y:S01]  /*2f90*/  @P2 STG.E.U16 desc[UR4][R30.64], R2 ;  /* 0x000000021e002986 */ /* 0x0001e2000c101504 */
[----:B------:R-:W-:-:S03]  /*2fa0*/  ISETP.NE.AND P2, PT, R5, RZ, PT ;  /* 0x000000ff0500720c */ /* 0x000fc60003f45270 */
[----:B------:R0:W-:Y:S01]  /*2fb0*/  @P1 STG.E.U16 desc[UR4][R34.64], R0 ;  /* 0x0000000022001986 */ /* 0x0001e2000c101504 */
[----:B------:R-:W-:-:S13]  /*2fc0*/  ISETP.NE.AND P1, PT, R9, RZ, PT ;  /* 0x000000ff0900720c */ /* 0x000fda0003f25270 */
.L_x_124:
[----:B------:R-:W-:Y:S05]  /*2fd0*/  BSYNC B1 ;  /* 0x0000000000017941 */ /* 0x000fea0003800000 */
.L_x_120:
[----:B012---:R-:W0:Y:S01]  /*2fe0*/  LDC R0, c[0x0][0x274] ;  /* 0x00009d00ff007b82 */ /* 0x007e220000000800 */
[----:B------:R-:W-:Y:S01]  /*2ff0*/  ULDC UR9, c[0x0][0x14] ;  /* 0x0000050000097ab9 */ /* 0x000fe20000000800 */
[----:B------:R-:W-:Y:S02]  /*3000*/  UIADD3 UR8, UP2, UR23, UR6, URZ ;  /* 0x0000000617087290 */ /* 0x000fe4000ff5e03f */
[----:B------:R-:W-:Y:S02]  /*3010*/  UIADD3 UR31, UR9, UR31, URZ ;  /* 0x0000001f091f7290 */ /* 0x000fe4000fffe03f */
[----:B------:R-:W-:Y:S02]  /*3020*/  UIADD3 UR22, UP1, UR22, UR6, URZ ;  /* 0x0000000616167290 */ /* 0x000fe4000ff3e03f */
[----:B------:R-:W-:Y:S02]  /*3030*/  ULEA UR33, UP4, UR28, UR33, 0x2 ;  /* 0x000000211c217291 */ /* 0x000fe4000f88103f */
[----:B------:R-:W-:-:S02]  /*3040*/  ULEA UR34, UP3, UR26, UR34, 0x1 ;  /* 0x000000221a227291 */ /* 0x000fc4000f86083f */
[----:B------:R-:W-:Y:S02]  /*3050*/  ULEA UR36, UP0, UR24, UR36, 0x1 ;  /* 0x0000002418247291 */ /* 0x000fe4000f80083f */
[----:B------:R-:W-:Y:S02]  /*3060*/  UIADD3.X UR7, UR30, UR18, URZ, UP2, !UPT ;  /* 0x000000121e077290 */ /* 0x000fe400097fe43f */
[----:B------:R-:W-:Y:S02]  /*3070*/  UIADD3.X UR21, UR21, UR18, URZ, UP1, !UPT ;  /* 0x0000001215157290 */ /* 0x000fe40008ffe43f */
[----:B------:R-:W-:Y:S02]  /*3080*/  UIADD3.X UR12, UR12, UR15, URZ, UP4, !UPT ;  /* 0x0000000f0c0c7290 */ /* 0x000fe4000a7fe43f */
[----:B------:R-:W-:Y:S02]  /*3090*/  UIADD3.X UR13, UR13, UR16, URZ, UP3, !UPT ;  /* 0x000000100d0d7290 */ /* 0x000fe40009ffe43f */
[----:B------:R-:W-:Y:S01]  /*30a0*/  USEL UR23, UR23, UR8, !UP5 ;  /* 0x0000000817177287 */ /* 0x000fe2000e800000 */
[----:B0-----:R-:W-:Y:S01]  /*30b0*/  ISETP.LE.AND P0, PT, R0, UR31, PT ;  /* 0x0000001f00007c0c */ /* 0x001fe2000bf03270 */
[----:B------:R-:W-:-:S02]  /*30c0*/  USEL UR22, UR22, URZ, UP5 ;  /* 0x0000003f16167287 */ /* 0x000fc4000a800000 */
[----:B------:R-:W-:Y:S02]  /*30d0*/  UIADD3.X UR14, UR14, UR17, URZ, UP0, !UPT ;  /* 0x000000110e0e7290 */ /* 0x000fe400087fe43f */
[----:B------:R-:W-:Y:S02]  /*30e0*/  USEL UR30, UR30, UR7, !UP5 ;  /* 0x000000071e1e7287 */ /* 0x000fe4000e800000 */
[----:B------:R-:W-:-:S06]  /*30f0*/  USEL UR21, UR21, URZ, UP5 ;  /* 0x0000003f15157287 */ /* 0x000fcc000a800000 */
[----:B------:R-:W-:Y:S06]  /*3100*/  @P0 BRA `(.L_x_125) ;  /* 0x0000000000040947 */ /* 0x000fec0003800000 */
[----:B------:R-:W-:Y:S05]  /*3110*/  BRA `(.L_x_126) ;  /* 0xffffffdc00287947 */ /* 0x000fea000383ffff */
.L_x_125:
[----:B------:R-:W-:Y:S05]  /*3120*/  EXIT ;  /* 0x000000000000794d */ /* 0x000fea0003800000 */
.L_x_127:
        /* <DEDUP_REMOVED lines=13> */
.L_x_617:


//--------------------- .text._ZN7cutlass9reference6device6kernel11GemmComplexINS_6half_tENS_6layout8RowMajorES4_NS5_11ColumnMajorEfS6_fffNS_16NumericConverterIffLNS_15FloatRoundStyleE2EEENS_12multiply_addIfffEELi4ELi16EEEvNS_4gemm9GemmCoordET5_NS_9TensorRefIT_T0_EENS_16ComplexTransformENSG_IT1_T2_EESK_SF_NSG_IT3_T4_EENSG_IT7_SP_EET6_illll --------------------------
	.section	.text._ZN7cutlass9reference6device6kernel11GemmComplexINS_6half_tENS_6layout8RowMajorES4_NS5_11ColumnMajorEfS6_fffNS_16NumericConverterIffLNS_15FloatRoundStyleE2EEENS_12multiply_addIfffEELi4ELi16EEEvNS_4gemm9GemmCoordET5_NS_9TensorRefIT_T0_EENS_16ComplexTransformENSG_IT1_T2_EESK_SF_NSG_IT3_T4_EENSG_IT7_SP_EET6_illll,"ax",@progbits
	.align	128
        .global         _ZN7cutlass9reference6device6kernel11GemmComplexINS_6half_tENS_6layout8RowMajorES4_NS5_11ColumnMajorEfS6_fffNS_16NumericConverterIffLNS_15FloatRoundStyleE2EEENS_12multiply_addIfffEELi4ELi16EEEvNS_4gemm9GemmCoordET5_NS_9TensorRefIT_T0_EENS_16ComplexTransformENSG_IT1_T2_EESK_SF_NSG_IT3_T4_EENSG_IT7_SP_EET6_illll
        .type           _ZN7cutlass9reference6device6kernel11GemmComplexINS_6half_tENS_6layout8RowMajorES4_NS5_11ColumnMajorEfS6_fffNS_16NumericConverterIffLNS_15FloatRoundStyleE2EEENS_12multiply_addIfffEELi4ELi16EEEvNS_4gemm9GemmCoordET5_NS_9TensorRefIT_T0_EENS_16ComplexTransformENSG_IT1_T2_EESK_SF_NSG_IT3_T4_EENSG_IT7_SP_EET6_illll,@function
        .size           _ZN7cutlass9reference6device6kernel11GemmComplexINS_6half_tENS_6layout8RowMajorES4_NS5_11ColumnMajorEfS6_fffNS_16NumericConverterIffLNS_15FloatRoundStyleE2EEENS_12multiply_addIfffEELi4ELi16EEEvNS_4gemm9GemmCoordET5_NS_9TensorRefIT_T0_EENS_16ComplexTransformENSG_IT1_T2_EESK_SF_NSG_IT3_T4_EENSG_IT7_SP_EET6_illll,(.L_x_618 - _ZN7cutlass9reference6device6kernel11GemmComplexINS_6half_tENS_6layout8RowMajorES4_NS5_11ColumnMajorEfS6_fffNS_16NumericConverterIffLNS_15FloatRoundStyleE2EEENS_12multiply_addIfffEELi4ELi16EEEvNS_4gemm9GemmCoordET5_NS_9TensorRefIT_T0_EENS_16ComplexTransformENSG_IT1_T2_EESK_SF_NSG_IT3_T4_EENSG_IT7_SP_EET6_illll)
        .other          _ZN7cutlass9reference6device6kernel11GemmComplexINS_6half_tENS_6layout8RowMajorES4_NS5_11ColumnMajorEfS6_fffNS_16NumericConverterIffLNS_15FloatRoundStyleE2EEENS_12multiply_addIfffEELi4ELi16EEEvNS_4gemm9GemmCoordET5_NS_9TensorRefIT_T0_EENS_16ComplexTransformENSG_IT1_T2_EESK_SF_NSG_IT3_T4_EENSG_IT7_SP_EET6_illll,@"STO_CUDA_ENTRY STV_DEFAULT"
_ZN7cutlass9reference6device6kernel11GemmComplexINS_6half_tENS_6layout8RowMajorES4_NS5_11ColumnMajorEfS6_fffNS_16NumericConverterIffLNS_15FloatRoundStyleE2EEENS_12multiply_addIfffEELi4ELi16EEEvNS_4gemm9GemmCoordET5_NS_9TensorRefIT_T0_EENS_16ComplexTransformENSG_IT1_T2_EESK_SF_NSG_IT3_T4_EENSG_IT7_SP_EET6_illll:
.text._ZN7cutlass9reference6device6kernel11GemmComplexINS_6half_tENS_6layout8RowMajorES4_NS5_11ColumnMajorEfS6_fffNS_16NumericConverterIffLNS_15FloatRoundStyleE2EEENS_12multiply_addIfffEELi4ELi16EEEvNS_4gemm9GemmCoordET5_NS_9TensorRefIT_T0_EENS_16ComplexTransformENSG_IT1_T2_EESK_SF_NSG_IT3_T4_EENSG_IT7_SP_EET6_illll:
[----:B------:R-:W0:Y:S08]  /*0000*/  LDC R1, c[0x0][0x28] ;  /* 0x00000a00ff017b82 */ /* 0x000e300000000800 */
[----:B------:R-:W1:Y:S01]  /*0010*/  S2UR UR18, SR_CTAID.Z ;  /* 0x00000000001279c3 */ /* 0x000e620000002700 */
[----:B0-----:R-:W-:-:S07]  /*0020*/  IADD3 R1, R1, -0x8, RZ ;  /* 0xfffffff801017810 */ /* 0x001fce0007ffe0ff */
[----:B------:R-:W1:Y:S02]  /*0030*/  LDC R0, c[0x0][0x274] ;  /* 0x00009d00ff007b82 */ /* 0x000e640000000800 */
[----:B-1----:R-:W-:-:S13]  /*0040*/  ISETP.LE.AND P0, PT, R0, UR18, PT ;  /* 0x0000001200007c0c */ /* 0x002fda000bf03270 */
[----:B------:R-:W-:Y:S05]  /*0050*/  @P0 EXIT ;  /* 0x000000000000094d */ /* 0x000fea0003800000 */
[----:B------:R-:W0:Y:S01]  /*0060*/  S2R R2, SR_TID.X ;  /* 0x0000000000027919 */ /* 0x000e220000002100 */
[----:B------:R-:W0:Y:S01]  /*0070*/  S2UR UR7, SR_CTAID.X ;  /* 0x00000000000779c3 */ /* 0x000e220000002500 */
[----:B------:R-:W-:Y:S01]  /*0080*/  USHF.R.S32.HI UR12, URZ, 0x1f, UR18 ;  /* 0x0000001f3f0c7899 */ /* 0x000fe20008011412 */
[----:B------:R-:W1:Y:S01]  /*0090*/  S2R R4, SR_CTAID.Y ;  /* 0x0000000000047919 */ /* 0x000e620000002600 */
[----:B------:R-:W-:Y:S01]  /*00a0*/  ULDC.64 UR4, c[0x0][0x290] ;  /* 0x0000a40000047ab9 */ /* 0x000fe20000000a00 */
[----:B------:R-:W-:Y:S01]  /*00b0*/  ULDC.64 UR20, c[0x0][0x288] ;  /* 0x0000a20000147ab9 */ /* 0x000fe20000000a00 */
[----:B------:R-:W-:Y:S01]  /*00c0*/  UIMAD UR6, UR12, UR4, URZ ;  /* 0x000000040c0672a4 */ /* 0x000fe2000f8e023f */
[----:B------:R-:W1:Y:S02]  /*00d0*/  S2R R3, SR_TID.Y ;  /* 0x0000000000037919 */ /* 0x000e640000002200 */
[----:B------:R-:W0:Y:S01]  /*00e0*/  LDC R0, c[0x0][RZ] ;  /* 0x00000000ff007b82 */ /* 0x000e220000000800 */
[----:B------:R-:W-:-:S02]  /*00f0*/  UIMAD.WIDE.U32 UR8, UR18, UR4, URZ ;  /* 0x00000004120872a5 */ /* 0x000fc4000f8e003f */
[----:B------:R-:W-:Y:S01]  /*0100*/  UIMAD UR4, UR12, UR20, URZ ;  /* 0x000000140c0472a4 */ /* 0x000fe2000f8e023f */
[----:B------:R-:W-:Y:S01]  /*0110*/  ULDC.64 UR10, c[0x0][0x280] ;  /* 0x0000a000000a7ab9 */ /* 0x000fe20000000a00 */
[----:B------:R-:W-:Y:S02]  /*0120*/  UIMAD UR6, UR18, UR5, UR6 ;  /* 0x00000005120672a4 */ /* 0x000fe4000f8e0206 */
[----:B------:R-:W-:Y:S01]  /*0130*/  MOV R5, UR9 ;  /* 0x0000000900057c02 */ /* 0x000fe20008000f00 */
[----:B------:R-:W-:Y:S02]  /*0140*/  UIMAD.WIDE.U32 UR24, UR18, UR10, URZ ;  /* 0x0000000a121872a5 */ /* 0x000fe4000f8e003f */
[----:B------:R-:W-:Y:S02]  /*0150*/  UIMAD UR10, UR12, UR10, URZ ;  /* 0x0000000a0c0a72a4 */ /* 0x000fe4000f8e023f */
[----:B------:R-:W-:Y:S02]  /*0160*/  UIMAD UR21, UR18, UR21, UR4 ;  /* 0x00000015121572a4 */ /* 0x000fe4000f8e0204 */
[----:B------:R-:W-:Y:S01]  /*0170*/  UIMAD UR11, UR18, UR11, UR10 ;  /* 0x0000000b120b72a4 */ /* 0x000fe2000f8e020a */
[----:B------:R-:W-:Y:S01]  /*0180*/  ULDC.64 UR4, c[0x0][0x278] ;  /* 0x00009e0000047ab9 */ /* 0x000fe20000000a00 */
[----:B------:R-:W-:-:S02]  /*0190*/  UIMAD.WIDE.U32 UR22, UR18, UR20, URZ ;  /* 0x00000014121672a5 */ /* 0x000fc4000f8e003f */
[----:B------:R-:W-:Y:S02]  /*01a0*/  UIMAD UR10, UR12, UR4, URZ ;  /* 0x000000040c0a72a4 */ /* 0x000fe4000f8e023f */
[----:B------:R-:W-:Y:S02]  /*01b0*/  UIMAD.WIDE.U32 UR12, UR18, UR4, URZ ;  /* 0x00000004120c72a5 */ /* 0x000fe4000f8e003f */
[----:B------:R-:W-:Y:S01]  /*01c0*/  UIMAD UR10, UR18, UR5, UR10 ;  /* 0x00000005120a72a4 */ /* 0x000fe2000f8e020a */
[----:B0-----:R-:W-:Y:S01]  /*01d0*/  IMAD R0, R0, UR7, R2 ;  /* 0x0000000700007c24 */ /* 0x001fe2000f8e0202 */
[----:B------:R-:W-:Y:S01]  /*01e0*/  UIADD3 UR11, UR25, UR11, URZ ;  /* 0x0000000b190b7290 */ /* 0x000fe2000fffe03f */
[----:B------:R-:W-:Y:S01]  /*01f0*/  ULDC.64 UR4, c[0x0][0x260] ;  /* 0x0000980000047ab9 */ /* 0x000fe20000000a00 */
[----:B------:R-:W-:Y:S02]  /*0200*/  UIADD3 UR10, UR13, UR10, URZ ;  /* 0x0000000a0d0a7290 */ /* 0x000fe4000fffe03f */
[----:B------:R-:W-:Y:S01]  /*0210*/  SHF.L.U32 R0, R0, 0x2, RZ ;  /* 0x0000000200007819 */ /* 0x000fe200000006ff */
[----:B------:R-:W-:-:S02]  /*0220*/  ULEA UR20, UP0, UR8, UR4, 0x2 ;  /* 0x0000000408147291 */ /* 0x000fc4000f80103f */
[----:B------:R-:W-:Y:S01]  /*0230*/  UIADD3 UR4, UR9, UR6, URZ ;  /* 0x0000000609047290 */ /* 0x000fe2000fffe03f */
[----:B------:R-:W-:Y:S01]  /*0240*/  SHF.R.S32.HI R27, RZ, 0x1f, R0 ;  /* 0x0000001fff1b7819 */ /* 0x000fe20000011400 */
[----:B------:R-:W-:Y:S01]  /*0250*/  UIADD3 UR21, UR23, UR21, URZ ;  /* 0x0000001517157290 */ /* 0x000fe2000fffe03f */
[C---:B------:R-:W-:Y:S01]  /*0260*/  IADD3 R228, R0.reuse, 0x1, RZ ;  /* 0x0000000100e47810 */ /* 0x040fe20007ffe0ff */
[----:B------:R-:W-:Y:S01]  /*0270*/  ULDC UR6, c[0x0][0x4] ;  /* 0x0000010000067ab9 */ /* 0x000fe20000000800 */
[----:B------:R-:W-:Y:S01]  /*0280*/  IADD3 R226, R0, 0x2, RZ ;  /* 0x0000000200e27810 */ /* 0x000fe20007ffe0ff */
[----:B-1----:R-:W-:Y:S01]  /*0290*/  IMAD R2, R4, UR6, R3 ;  /* 0x0000000604027c24 */ /* 0x002fe2000f8e0203 */
[----:B------:R-:W-:Y:S01]  /*02a0*/  ULDC.64 UR6, c[0x0][0x268] ;  /* 0x00009a0000067ab9 */ /* 0x000fe20000000a00 */
[----:B------:R-:W-:Y:S01]  /*02b0*/  SHF.R.S32.HI R26, RZ, 0x1f, R228 ;  /* 0x0000001fff1a7819 */ /* 0x000fe200000114e4 */
[----:B------:R-:W-:Y:S01]  /*02c0*/  IMAD R3, R27, UR6, RZ ;  /* 0x000000061b037c24 */ /* 0x000fe2000f8e02ff */
[----:B------:R-:W-:Y:S01]  /*02d0*/  MOV R4, UR8 ;  /* 0x0000000800047c02 */ /* 0x000fe20008000f00 */
[----:B------:R-:W-:Y:S01]  /*02e0*/  ULEA.HI.X UR19, UR8, UR5, UR4, 0x2, UP0 ;  /* 0x0000000508137291 */ /* 0x000fe200080f1404 */
[----:B------:R-:W-:Y:S01]  /*02f0*/  MOV R5, UR4 ;  /* 0x0000000400057c02 */ /* 0x000fe20008000f00 */
[----:B------:R-:W-:Y:S01]  /*0300*/  IMAD R218, R0, UR7, R3 ;  /* 0x0000000700da7c24 */ /* 0x000fe2000f8e0203 */
[----:B------:R-:W-:Y:S01]  /*0310*/  SHF.L.U32 R2, R2, 0x4, RZ ;  /* 0x0000000402027819 */ /* 0x000fe200000006ff */
[----:B------:R-:W-:Y:S01]  /*0320*/  IMAD R3, R26, UR6, RZ ;  /* 0x000000061a037c24 */ /* 0x000fe2000f8e02ff */
[----:B------:R-:W-:Y:S01]  /*0330*/  SHF.R.S32.HI R24, RZ, 0x1f, R226 ;  /* 0x0000001fff187819 */ /* 0x000fe200000114e2 */
[C---:B------:R-:W-:Y:S01]  /*0340*/  IMAD.WIDE.U32 R6, R228.reuse, UR6, R4 ;  /* 0x00000006e4067c25 */ /* 0x040fe2000f8e0004 */
[----:B------:R-:W-:Y:S01]  /*0350*/  ULDC.64 UR8, c[0x0][0x238] ;  /* 0x00008e0000087ab9 */ /* 0x000fe20000000a00 */
[----:B------:R-:W-:Y:S01]  /*0360*/  ULDC.64 UR4, c[0x0][0x220] ;  /* 0x0000880000047ab9 */ /* 0x000fe20000000a00 */
[----:B------:R-:W-:Y:S01]  /*0370*/  ULEA UR15, UP1, UR24, UR8, 0x1 ;  /* 0x00000008180f7291 */ /* 0x000fe2000f82083f */
[----:B------:R-:W-:Y:S01]  /*0380*/  IMAD R219, R228, UR7, R3 ;  /* 0x00000007e4db7c24 */ /* 0x000fe2000f8e0203 */
[----:B------:R-:W-:Y:S01]  /*0390*/  ULEA UR17, UP0, UR12, UR4, 0x1 ;  /* 0x000000040c117291 */ /* 0x000fe2000f80083f */
[----:B------:R-:W-:Y:S01]  /*03a0*/  IADD3 R242, P5, P4, R6, 0x2, R2 ;  /* 0x0000000206f27810 */ /* 0x000fe20007cbe002 */
[----:B------:R-:W-:Y:S01]  /*03b0*/  IMAD R3, R24, UR6, RZ ;  /* 0x0000000618037c24 */ /* 0x000fe2000f8e02ff */
[----:B------:R-:W-:Y:S01]  /*03c0*/  ULEA.HI.X UR14, UR24, UR9, UR11, 0x1, UP1 ;  /* 0x00000009180e7291 */ /* 0x000fe200088f0c0b */
[----:B------:R-:W-:Y:S01]  /*03d0*/  IADD3 R22, R219, R7, RZ ;  /* 0x00000007db167210 */ /* 0x000fe20007ffe0ff */
[----:B------:R-:W-:Y:S01]  /*03e0*/  IMAD.WIDE.U32 R6, R226, UR6, R4 ;  /* 0x00000006e2067c25 */ /* 0x000fe2000f8e0004 */
[----:B------:R-:W-:Y:S01]  /*03f0*/  ULEA.HI.X UR16, UR12, UR5, UR10, 0x1, UP0 ;  /* 0x000000050c107291 */ /* 0x000fe200080f0c0a */
[----:B------:R-:W-:Y:S01]  /*0400*/  IADD3 R158, R2, 0x2, RZ ;  /* 0x00000002029e7810 */ /* 0x000fe20007ffe0ff */
[----:B------:R-:W-:Y:S01]  /*0410*/  ULDC.64 UR8, c[0x0][0x240] ;  /* 0x0000900000087ab9 */ /* 0x000fe20000000a00 */
[----:B------:R-:W-:Y:S01]  /*0420*/  ULDC.64 UR10, c[0x0][0x228] ;  /* 0x00008a00000a7ab9 */ /* 0x000fe20000000a00 */
[----:B------:R-:W-:Y:S01]  /*0430*/  IMAD R220, R226, UR7, R3 ;  /* 0x00000007e2dc7c24 */ /* 0x000fe2000f8e0203 */
[----:B------:R-:W-:Y:S01]  /*0440*/  IADD3 R240, P3, P2, R6, 0x2, R2 ;  /* 0x0000000206f07810 */ /* 0x000fe20007a7e002 */
[----:B------:R-:W-:Y:S01]  /*0450*/  IMAD.WIDE.U32 R8, R0, UR6, R4 ;  /* 0x0000000600087c25 */ /* 0x000fe2000f8e0004 */
[--C-:B------:R-:W-:Y:S01]  /*0460*/  SHF.R.S32.HI R3, RZ, 0x1f, R2.reuse ;  /* 0x0000001fff037819 */ /* 0x100fe20000011402 */
[----:B------:R-:W-:Y:S01]  /*0470*/  ULDC.64 UR4, c[0x0][0x258] ;  /* 0x0000960000047ab9 */ /* 0x000fe20000000a00 */
[----:B------:R-:W-:Y:S01]  /*0480*/  IADD3 R20, R220, R7, RZ ;  /* 0x00000007dc147210 */ /* 0x000fe20007ffe0ff */
[----:B------:R-:W-:Y:S01]  /*0490*/  IMAD R6, R26, UR10, RZ ;  /* 0x0000000a1a067c24 */ /* 0x000fe2000f8e02ff */
[----:B------:R-:W-:Y:S01]  /*04a0*/  IADD3 R9, R218, R9, RZ ;  /* 0x00000009da097210 */ /* 0x000fe20007ffe0ff */
[----:B------:R-:W-:Y:S01]  /*04b0*/  IMAD R7, R27, UR10, RZ ;  /* 0x0000000a1b077c24 */ /* 0x000fe2000f8e02ff */
[----:B------:R-:W-:Y:S01]  /*04c0*/  IADD3 R244, P1, P0, R8, 0x2, R2 ;  /* 0x0000000208f47810 */ /* 0x000fe2000783e002 */
[----:B------:R-:W-:Y:S01]  /*04d0*/  IMAD R176, R228, UR11, R6 ;  /* 0x0000000be4b07c24 */ /* 0x000fe2000f8e0206 */
[----:B------:R-:W-:Y:S01]  /*04e0*/  SHF.R.S32.HI R6, RZ, 0x1f, R158 ;  /* 0x0000001fff067819 */ /* 0x000fe2000001149e */
[----:B------:R-:W-:Y:S01]  /*04f0*/  IMAD R174, R0, UR11, R7 ;  /* 0x0000000b00ae7c24 */ /* 0x000fe2000f8e0207 */
[C---:B------:R-:W-:Y:S01]  /*0500*/  IADD3 R156, R2.reuse, 0x3, RZ ;  /* 0x00000003029c7810 */ /* 0x040fe20007ffe0ff */
[C---:B------:R-:W-:Y:S01]  /*0510*/  VIADD R138, R2.reuse, 0xc ;  /* 0x0000000c028a7836 */ /* 0x040fe20000000000 */
[----:B------:R-:W-:Y:S01]  /*0520*/  IADD3 R152, R2, 0x5, RZ ;  /* 0x0000000502987810 */ /* 0x000fe20007ffe0ff */
[----:B------:R-:W-:Y:S01]  /*0530*/  IMAD R6, R6, UR8, RZ ;  /* 0x0000000806067c24 */ /* 0x000fe2000f8e02ff */
[--C-:B------:R-:W-:Y:S01]  /*0540*/  IADD3.X R245, R9, RZ, R3.reuse, P1, P0 ;  /* 0x000000ff09f57210 */ /* 0x100fe20000fe0403 */
[----:B------:R-:W-:Y:S01]  /*0550*/  IMAD.WIDE.U32 R236, R0, UR4, R2 ;  /* 0x0000000400ec7c25 */ /* 0x000fe2000f8e0002 */
[----:B------:R-:W-:Y:S01]  /*0560*/  SHF.R.S32.HI R7, RZ, 0x1f, R156 ;  /* 0x0000001fff077819 */ /* 0x000fe2000001149c */
[----:B------:R-:W-:Y:S01]  /*0570*/  ULDC.64 UR12, c[0x0][0x250] ;  /* 0x00009400000c7ab9 */ /* 0x000fe20000000a00 */
[----:B------:R-:W-:Y:S01]  /*0580*/  SHF.R.S32.HI R9, RZ, 0x1f, R152 ;  /* 0x0000001fff097819 */ /* 0x000fe20000011498 */
[----:B------:R-:W-:Y:S01]  /*0590*/  IMAD R180, R158, UR9, R6 ;  /* 0x000000099eb47c24 */ /* 0x000fe2000f8e0206 */
[----:B------:R-:W-:Y:S01]  /*05a0*/  IADD3 R224, R0, 0x3, RZ ;  /* 0x0000000300e07810 */ /* 0x000fe20007ffe0ff */
[----:B------:R-:W-:Y:S01]  /*05b0*/  IMAD R7, R7, UR8, RZ ;  /* 0x0000000807077c24 */ /* 0x000fe2000f8e02ff */
[C---:B------:R-:W-:Y:S01]  /*05c0*/  IADD3 R150, R2.reuse, 0x6, RZ ;  /* 0x0000000602967810 */ /* 0x040fe20007ffe0ff */
[----:B------:R-:W-:Y:S01]  /*05d0*/  IMAD R6, R9, UR8, RZ ;  /* 0x0000000809067c24 */ /* 0x000fe2000f8e02ff */
[----:B------:R-:W-:Y:S01]  /*05e0*/  IADD3 R148, R2, 0x7, RZ ;  /* 0x0000000702947810 */ /* 0x000fe20007ffe0ff */
[----:B------:R-:W-:Y:S01]  /*05f0*/  IMAD R181, R156, UR9, R7 ;  /* 0x000000099cb57c24 */ /* 0x000fe2000f8e0207 */
[----:B------:R-:W-:Y:S01]  /*0600*/  SHF.R.S32.HI R25, RZ, 0x1f, R224 ;  /* 0x0000001fff197819 */ /* 0x000fe200000114e0 */
[----:B------:R-:W-:Y:S01]  /*0610*/  IMAD R183, R152, UR9, R6 ;  /* 0x0000000998b77c24 */ /* 0x000fe2000f8e0206 */
[----:B------:R-:W-:Y:S01]  /*0620*/  SHF.R.S32.HI R10, RZ, 0x1f, R150 ;  /* 0x0000001fff0a7819 */ /* 0x000fe20000011496 */
[----:B------:R-:W-:Y:S01]  /*0630*/  IMAD.WIDE.U32 R4, R224, UR6, R4 ;  /* 0x00000006e0047c25 */ /* 0x000fe2000f8e0004 */
[----:B------:R-:W-:Y:S01]  /*0640*/  SHF.R.S32.HI R11, RZ, 0x1f, R148 ;  /* 0x0000001fff0b7819 */ /* 0x000fe20000011494 */
[----:B------:R-:W-:Y:S01]  /*0650*/  UISETP.NE.U32.AND UP1, UPT, UR12, URZ, UPT ;  /* 0x0000003f0c00728c */ /* 0x000fe2000bf25070 */
[C---:B------:R-:W-:Y:S01]  /*0660*/  IADD3 R146, R2.reuse, 0x8, RZ ;  /* 0x0000000802927810 */ /* 0x040fe20007ffe0ff */
[----:B------:R-:W-:Y:S01]  /*0670*/  IMAD R8, R25, UR6, RZ ;  /* 0x0000000619087c24 */ /* 0x000fe2000f8e02ff */
[----:B------:R-:W-:Y:S01]  /*0680*/  IADD3 R144, R2, 0x9, RZ ;  /* 0x0000000902907810 */ /* 0x000fe20007ffe0ff */
[----:B------:R-:W-:Y:S01]  /*0690*/  IMAD R7, R10, UR8, RZ ;  /* 0x000000080a077c24 */ /* 0x000fe2000f8e02ff */
[----:B------:R-:W-:Y:S01]  /*06a0*/  SHF.R.S32.HI R12, RZ, 0x1f, R146 ;  /* 0x0000001fff0c7819 */ /* 0x000fe20000011492 */
[----:B------:R-:W-:Y:S01]  /*06b0*/  IMAD R6, R11, UR8, RZ ;  /* 0x000000080b067c24 */ /* 0x000fe2000f8e02ff */
[----:B------:R-:W-:Y:S01]  /*06c0*/  SHF.R.S32.HI R13, RZ, 0x1f, R144 ;  /* 0x0000001fff0d7819 */ /* 0x000fe20000011490 */
[----:B------:R-:W-:Y:S01]  /*06d0*/  IMAD R221, R224, UR7, R8 ;  /* 0x00000007e0dd7c24 */ /* 0x000fe2000f8e0208 */
[----:B------:R-:W-:Y:S01]  /*06e0*/  IADD3 R142, R2, 0xa, RZ ;  /* 0x0000000a028e7810 */ /* 0x000fe20007ffe0ff */
[----:B------:R-:W-:Y:S01]  /*06f0*/  IMAD R184, R150, UR9, R7 ;  /* 0x0000000996b87c24 */ /* 0x000fe2000f8e0207 */
[----:B------:R-:W-:Y:S01]  /*0700*/  IADD3 R140, R2, 0xb, RZ ;  /* 0x0000000b028c7810 */ /* 0x000fe20007ffe0ff */
[----:B------:R-:W-:Y:S01]  /*0710*/  IMAD R185, R148, UR9, R6 ;  /* 0x0000000994b97c24 */ /* 0x000fe2000f8e0206 */
[----:B------:R-:W-:Y:S01]  /*0720*/  IADD3 R238, P1, P0, R4, 0x2, R2 ;  /* 0x0000000204ee7810 */ /* 0x000fe2000783e002 */
[----:B------:R-:W-:Y:S01]  /*0730*/  IMAD R7, R12, UR8, RZ ;  /* 0x000000080c077c24 */ /* 0x000fe2000f8e02ff */
[----:B------:R-:W-:Y:S01]  /*0740*/  SHF.R.S32.HI R14, RZ, 0x1f, R142 ;  /* 0x0000001fff0e7819 */ /* 0x000fe2000001148e */
[----:B------:R-:W-:Y:S01]  /*0750*/  IMAD R6, R13, UR8, RZ ;  /* 0x000000080d067c24 */ /* 0x000fe2000f8e02ff */
[----:B------:R-:W-:Y:S01]  /*0760*/  SHF.R.S32.HI R15, RZ, 0x1f, R140 ;  /* 0x0000001fff0f7819 */ /* 0x000fe2000001148c */
[----:B------:R-:W-:Y:S01]  /*0770*/  IMAD R4, R25, UR10, RZ ;  /* 0x0000000a19047c24 */ /* 0x000fe2000f8e02ff */
[----:B------:R-:W-:Y:S01]  /*0780*/  IADD3 R154, R2, 0x4, RZ ;  /* 0x00000004029a7810 */ /* 0x000fe20007ffe0ff */
[----:B------:R-:W-:Y:S01]  /*0790*/  IMAD R186, R146, UR9, R7 ;  /* 0x0000000992ba7c24 */ /* 0x000fe2000f8e0207 */
[----:B------:R-:W-:Y:S01]  /*07a0*/  IADD3 R136, R2, 0xd, RZ ;  /* 0x0000000d02887810 */ /* 0x000fe20007ffe0ff */
[----:B------:R-:W-:Y:S01]  /*07b0*/  IMAD R187, R144, UR9, R6 ;  /* 0x0000000990bb7c24 */ /* 0x000fe2000f8e0206 */
[----:B------:R-:W-:Y:S01]  /*07c0*/  IADD3 R19, R221, R5, RZ ;  /* 0x00000005dd137210 */ /* 0x000fe20007ffe0ff */
[----:B------:R-:W-:Y:S01]  /*07d0*/  IMAD R5, R24, UR10, RZ ;  /* 0x0000000a18057c24 */ /* 0x000fe2000f8e02ff */
[----:B------:R-:W-:Y:S01]  /*07e0*/  SHF.R.S32.HI R8, RZ, 0x1f, R154 ;  /* 0x0000001fff087819 */ /* 0x000fe2000001149a */
[----:B------:R-:W-:Y:S01]  /*07f0*/  IMAD R178, R224, UR11, R4 ;  /* 0x0000000be0b27c24 */ /* 0x000fe2000f8e0204 */
        /* <DEDUP_REMOVED lines=8> */
[----:B------:R-:W-:Y:S01]  /*0880*/  IADD3 R4, R2, 0x1, RZ ;  /* 0x0000000102047810 */ /* 0x000fe20007ffe0ff */
[----:B------:R-:W-:Y:S01]  /*0890*/  IMAD R189, R140, UR9, R6 ;  /* 0x000000098cbd7c24 */ /* 0x000fe2000f8e0206 */
[----:B------:R-:W-:Y:S01]  /*08a0*/  SHF.R.S32.HI R21, RZ, 0x1f, R134 ;  /* 0x0000001fff157819 */ /* 0x000fe20000011486 */
[----:B------:R-:W-:Y:S01]  /*08b0*/  IMAD R8, R8, UR8, RZ ;  /* 0x0000000808087c24 */ /* 0x000fe2000f8e02ff */
[----:B------:R-:W-:Y:S01]  /*08c0*/  SHF.R.S32.HI R23, RZ, 0x1f, R132 ;  /* 0x0000001fff177819 */ /* 0x000fe20000011484 */
[----:B------:R-:W-:Y:S01]  /*08d0*/  IMAD R7, R17, UR8, RZ ;  /* 0x0000000811077c24 */ /* 0x000fe2000f8e02ff */
[----:B------:R-:W-:Y:S01]  /*08e0*/  SHF.R.S32.HI R5, RZ, 0x1f, R4 ;  /* 0x0000001fff057819 */ /* 0x000fe20000011404 */
[----:B------:R-:W-:Y:S01]  /*08f0*/  IMAD R6, R18, UR8, RZ ;  /* 0x0000000812067c24 */ /* 0x000fe2000f8e02ff */
[----:B------:R-:W-:Y:S01]  /*0900*/  ULEA UR7, UP0, UR22, UR12, 0x2 ;  /* 0x0000000c16077291 */ /* 0x000fe2000f80103f */
[----:B------:R-:W-:Y:S01]  /*0910*/  IMAD R182, R154, UR9, R8 ;  /* 0x000000099ab67c24 */ /* 0x000fe2000f8e0208 */
[----:B------:R-:W-:Y:S01]  /*0920*/  USHF.L.U64.HI UR21, UR22, 0x2, UR21 ;  /* 0x0000000216157899 */ /* 0x000fe20008010215 */
[----:B------:R-:W-:Y:S01]  /*0930*/  IMAD R190, R138, UR9, R7 ;  /* 0x000000098abe7c24 */ /* 0x000fe2000f8e0207 */
[----:B------:R-:W-:Y:S01]  /*0940*/  UISETP.NE.AND.EX UP1, UPT, UR13, URZ, UPT, UP1 ;  /* 0x0000003f0d00728c */ /* 0x000fe2000bf25310 */
[----:B------:R-:W-:Y:S01]  /*0950*/  IMAD R191, R136, UR9, R6 ;  /* 0x0000000988bf7c24 */ /* 0x000fe2000f8e0206 */
[--C-:B------:R-:W-:Y:S01]  /*0960*/  IADD3.X R243, R22, RZ, R3.reuse, P5, P4 ;  /* 0x000000ff16f37210 */ /* 0x100fe20002fe8403 */
[----:B------:R-:W-:Y:S01]  /*0970*/  IMAD R7, R21, UR8, RZ ;  /* 0x0000000815077c24 */ /* 0x000fe2000f8e02ff */
[--C-:B------:R-:W-:Y:S01]  /*0980*/  IADD3.X R241, R20, RZ, R3.reuse, P3, P2 ;  /* 0x000000ff14f17210 */ /* 0x100fe20001fe4403 */
[----:B------:R-:W-:Y:S01]  /*0990*/  IMAD R8, R23, UR8, RZ ;  /* 0x0000000817087c24 */ /* 0x000fe2000f8e02ff */
[----:B------:R-:W-:Y:S01]  /*09a0*/  IADD3.X R239, R19, RZ, R3, P1, P0 ;  /* 0x000000ff13ef7210 */ /* 0x000fe20000fe0403 */
[----:B------:R-:W-:Y:S01]  /*09b0*/  IMAD R6, R5, UR8, RZ ;  /* 0x0000000805067c24 */ /* 0x000fe2000f8e02ff */
[----:B------:R-:W-:Y:S01]  /*09c0*/  MOV R173, UR20 ;  /* 0x0000001400ad7c02 */ /* 0x000fe20008000f00 */
[----:B------:R-:W-:Y:S01]  /*09d0*/  IMAD R9, R27, UR4, RZ ;  /* 0x000000041b097c24 */ /* 0x000fe2000f8e02ff */
[----:B------:R-:W-:Y:S01]  /*09e0*/  MOV R172, UR19 ;  /* 0x0000001300ac7c02 */ /* 0x000fe20008000f00 */
[----:B------:R-:W-:Y:S01]  /*09f0*/  IMAD R192, R134, UR9, R7 ;  /* 0x0000000986c07c24 */ /* 0x000fe2000f8e0207 */
[----:B------:R-:W-:Y:S01]  /*0a00*/  UMOV UR11, URZ ;  /* 0x0000003f000b7c82 */ /* 0x000fe20008000000 */
[----:B------:R-:W-:-:S02]  /*0a10*/  IMAD R193, R132, UR9, R8 ;  /* 0x0000000984c17c24 */ /* 0x000fc4000f8e0208 */
[----:B------:R-:W-:Y:S02]  /*0a20*/  IMAD R179, R4, UR9, R6 ;  /* 0x0000000904b37c24 */ /* 0x000fe4000f8e0206 */
[----:B------:R-:W-:Y:S02]  /*0a30*/  IMAD R8, R26, UR4, RZ ;  /* 0x000000041a087c24 */ /* 0x000fe4000f8e02ff */
[----:B------:R-:W-:Y:S02]  /*0a40*/  IMAD R7, R24, UR4, RZ ;  /* 0x0000000418077c24 */ /* 0x000fe4000f8e02ff */
[----:B------:R-:W-:Y:S02]  /*0a50*/  IMAD R6, R25, UR4, RZ ;  /* 0x0000000419067c24 */ /* 0x000fe4000f8e02ff */
[----:B------:R-:W-:Y:S02]  /*0a60*/  IMAD R9, R0, UR5, R9 ;  /* 0x0000000500097c24 */ /* 0x000fe4000f8e0209 */
[----:B------:R-:W-:-:S04]  /*0a70*/  IMAD.WIDE.U32 R166, R228, UR10, RZ ;  /* 0x0000000ae4a67c25 */ /* 0x000fc8000f8e00ff */
[----:B------:R-:W-:Y:S01]  /*0a80*/  IMAD.WIDE.U32 R164, R226, UR10, RZ ;  /* 0x0000000ae2a47c25 */ /* 0x000fe2000f8e00ff */
[----:B------:R-:W-:-:S03]  /*0a90*/  IADD3 R176, R167, R176, RZ ;  /* 0x000000b0a7b07210 */ /* 0x000fc60007ffe0ff */
[----:B------:R-:W-:Y:S01]  /*0aa0*/  IMAD.WIDE.U32 R162, R224, UR10, RZ ;  /* 0x0000000ae0a27c25 */ /* 0x000fe2000f8e00ff */
[----:B------:R-:W-:-:S03]  /*0ab0*/  IADD3 R177, R165, R177, RZ ;  /* 0x000000b1a5b17210 */ /* 0x000fc60007ffe0ff */
[----:B------:R-:W-:Y:S01]  /*0ac0*/  IMAD.WIDE.U32 R208, R228, UR6, R2 ;  /* 0x00000006e4d07c25 */ /* 0x000fe2000f8e0002 */
[----:B------:R-:W-:-:S03]  /*0ad0*/  IADD3 R178, R163, R178, RZ ;  /* 0x000000b2a3b27210 */ /* 0x000fc60007ffe0ff */
[----:B------:R-:W-:-:S04]  /*0ae0*/  IMAD.WIDE.U32 R206, R226, UR6, R2 ;  /* 0x00000006e2ce7c25 */ /* 0x000fc8000f8e0002 */
[----:B------:R-:W-:Y:S01]  /*0af0*/  IMAD.WIDE.U32 R204, R224, UR6, R2 ;  /* 0x00000006e0cc7c25 */ /* 0x000fe2000f8e0002 */
[----:B------:R-:W-:-:S03]  /*0b00*/  IADD3 R216, R207, R220, RZ ;  /* 0x000000dccfd87210 */ /* 0x000fc60007ffe0ff */
[----:B------:R-:W-:Y:S01]  /*0b10*/  IMAD.WIDE.U32 R200, R228, UR6, R4 ;  /* 0x00000006e4c87c25 */ /* 0x000fe2000f8e0004 */
[----:B------:R-:W-:-:S03]  /*0b20*/  IADD3 R217, R205, R221, RZ ;  /* 0x000000ddcdd97210 */ /* 0x000fc60007ffe0ff */
[----:B------:R-:W-:-:S04]  /*0b30*/  IMAD.WIDE.U32 R198, R226, UR6, R4 ;  /* 0x00000006e2c67c25 */ /* 0x000fc8000f8e0004 */
[----:B------:R-:W-:Y:S01]  /*0b40*/  IMAD.WIDE.U32 R196, R224, UR6, R4 ;  /* 0x00000006e0c47c25 */ /* 0x000fe2000f8e0004 */
[----:B------:R-:W-:-:S03]  /*0b50*/  IADD3 R220, R220, R199, RZ ;  /* 0x000000c7dcdc7210 */ /* 0x000fc60007ffe0ff */
[----:B------:R-:W-:Y:S01]  /*0b60*/  IMAD R8, R228, UR5, R8 ;  /* 0x00000005e4087c24 */ /* 0x000fe2000f8e0208 */
[----:B------:R-:W-:Y:S01]  /*0b70*/  IADD3 R221, R221, R197, RZ ;  /* 0x000000c5dddd7210 */ /* 0x000fe20007ffe0ff */
[----:B------:R-:W-:Y:S02]  /*0b80*/  IMAD R7, R226, UR5, R7 ;  /* 0x00000005e2077c24 */ /* 0x000fe4000f8e0207 */
[----:B------:R-:W-:Y:S01]  /*0b90*/  IMAD R6, R224, UR5, R6 ;  /* 0x00000005e0067c24 */ /* 0x000fe2000f8e0206 */
[----:B------:R-:W-:Y:S01]  /*0ba0*/  UIADD3.X UR5, UR21, UR13, URZ, UP0, !UPT ;  /* 0x0000000d15057290 */ /* 0x000fe200087fe43f */
[----:B------:R-:W-:-:S03]  /*0bb0*/  IMAD.WIDE.U32 R234, R228, UR4, R2 ;  /* 0x00000004e4ea7c25 */ /* 0x000fc6000f8e0002 */
[----:B------:R-:W-:Y:S01]  /*0bc0*/  USEL UR13, UR5, UR13, UP1 ;  /* 0x0000000d050d7287 */ /* 0x000fe20008800000 */
[----:B------:R-:W-:Y:S01]  /*0bd0*/  IMAD.WIDE.U32 R232, R226, UR4, R2 ;  /* 0x00000004e2e87c25 */ /* 0x000fe2000f8e0002 */
[----:B------:R-:W-:-:S03]  /*0be0*/  USEL UR5, UR5, URZ, UP1 ;  /* 0x0000003f05057287 */ /* 0x000fc60008800000 */
[----:B------:R-:W-:Y:S01]  /*0bf0*/  IMAD.WIDE.U32 R230, R224, UR4, R2 ;  /* 0x00000004e0e67c25 */ /* 0x000fe2000f8e0002 */
[----:B------:R-:W-:Y:S02]  /*0c00*/  IADD3 R10, R233, R7, RZ ;  /* 0x00000007e90a7210 */ /* 0x000fe40007ffe0ff */
[----:B------:R-:W-:Y:S01]  /*0c10*/  MOV R194, UR13 ;  /* 0x0000000d00c27c02 */ /* 0x000fe20008000f00 */
[----:B------:R-:W-:Y:S01]  /*0c20*/  IMAD.WIDE.U32 R160, R4, UR8, RZ ;  /* 0x0000000804a07c25 */ /* 0x000fe2000f8e00ff */
[----:B------:R-:W-:Y:S02]  /*0c30*/  IADD3 R11, R231, R6, RZ ;  /* 0x00000006e70b7210 */ /* 0x000fe40007ffe0ff */
[----:B------:R-:W-:Y:S01]  /*0c40*/  SHF.L.U64.HI R251, R232, 0x2, R10 ;  /* 0x00000002e8fb7819 */ /* 0x000fe2000001020a */
[----:B------:R-:W-:Y:S01]  /*0c50*/  IMAD.WIDE.U32 R202, R0, UR6, R4 ;  /* 0x0000000600ca7c25 */ /* 0x000fe2000f8e0004 */
[----:B------:R-:W-:Y:S02]  /*0c60*/  SHF.L.U64.HI R246, R230, 0x2, R11 ;  /* 0x00000002e6f67819 */ /* 0x000fe4000001020b */
[----:B------:R-:W-:Y:S01]  /*0c70*/  IADD3 R179, R161, R179, RZ ;  /* 0x000000b3a1b37210 */ /* 0x000fe20007ffe0ff */
[----:B------:R-:W-:Y:S01]  /*0c80*/  IMAD.WIDE.U32 R228, R228, UR4, R4 ;  /* 0x00000004e4e47c25 */ /* 0x000fe2000f8e0004 */
[----:B------:R-:W-:-:S03]  /*0c90*/  MOV R213, UR5 ;  /* 0x0000000500d57c02 */ /* 0x000fc60008000f00 */
[----:B------:R-:W-:Y:S01]  /*0ca0*/  IMAD.WIDE.U32 R226, R226, UR4, R4 ;  /* 0x00000004e2e27c25 */ /* 0x000fe2000f8e0004 */
[----:B------:R-:W-:-:S03]  /*0cb0*/  IADD3 R248, R8, R229, RZ ;  /* 0x000000e508f87210 */ /* 0x000fc60007ffe0ff */
[----:B------:R-:W-:Y:S01]  /*0cc0*/  IMAD.WIDE.U32 R224, R224, UR4, R4 ;  /* 0x00000004e0e07c25 */ /* 0x000fe2000f8e0004 */
[----:B------:R-:W-:Y:S02]  /*0cd0*/  IADD3 R249, R7, R227, RZ ;  /* 0x000000e307f97210 */ /* 0x000fe40007ffe0ff */
[----:B------:R-:W-:Y:S01]  /*0ce0*/  SHF.L.U64.HI R248, R228, 0x2, R248 ;  /* 0x00000002e4f87819 */ /* 0x000fe200000102f8 */
[----:B------:R-:W-:Y:S01]  /*0cf0*/  IMAD.WIDE.U32 R222, R0, UR4, R4 ;  /* 0x0000000400de7c25 */ /* 0x000fe2000f8e0004 */
[----:B------:R-:W-:Y:S01]  /*0d00*/  IADD3 R4, R237, R9, RZ ;  /* 0x00000009ed047210 */ /* 0x000fe20007ffe0ff */
[----:B------:R-:W-:Y:S01]  /*0d10*/  ULDC.64 UR4, c[0x0][0x210] ;  /* 0x0000840000047ab9 */ /* 0x000fe20000000a00 */
[----:B------:R-:W-:Y:S01]  /*0d20*/  IADD3 R5, R235, R8, RZ ;  /* 0x00000008eb057210 */ /* 0x000fe20007ffe0ff */
[----:B------:R-:W-:Y:S01]  /*0d30*/  IMAD R16, R3, UR8, RZ ;  /* 0x0000000803107c24 */ /* 0x000fe2000f8e02ff */
[----:B------:R-:W-:Y:S01]  /*0d40*/  SHF.L.U64.HI R4, R236, 0x2, R4 ;  /* 0x00000002ec047819 */ /* 0x000fe20000010204 */
[----:B------:R-:W-:Y:S01]  /*0d50*/  IMAD.WIDE.U32 R168, R2, UR8, RZ ;  /* 0x0000000802a87c25 */ /* 0x000fe2000f8e00ff */
[----:B------:R-:W-:-:S02]  /*0d60*/  IADD3 R247, R9, R223, RZ ;  /* 0x000000df09f77210 */ /* 0x000fc40007ffe0ff */
[----:B------:R-:W-:Y:S01]  /*0d70*/  IADD3 R250, R6, R225, RZ ;  /* 0x000000e106fa7210 */ /* 0x000fe20007ffe0ff */
[----:B------:R0:W-:Y:S01]  /*0d80*/  STL [R1], R4 ;  /* 0x0000000401007387 */ /* 0x0001e20000100800 */
[----:B------:R-:W-:Y:S01]  /*0d90*/  IMAD.WIDE.U32 R158, R158, UR8, RZ ;  /* 0x000000089e9e7c25 */ /* 0x000fe2000f8e00ff */
[----:B------:R-:W-:Y:S02]  /*0da0*/  SHF.L.U64.HI R252, R234, 0x2, R5 ;  /* 0x00000002eafc7819 */ /* 0x000fe40000010205 */
[----:B------:R-:W-:Y:S01]  /*0db0*/  SHF.L.U64.HI R247, R222, 0x2, R247 ;  /* 0x00000002def77819 */ /* 0x000fe200000102f7 */
[----:B------:R-:W-:Y:S01]  /*0dc0*/  IMAD.WIDE.U32 R156, R156, UR8, RZ ;  /* 0x000000089c9c7c25 */ /* 0x000fe2000f8e00ff */
[----:B------:R-:W-:Y:S02]  /*0dd0*/  SHF.L.U64.HI R249, R226, 0x2, R249 ;  /* 0x00000002e2f97819 */ /* 0x000fe400000102f9 */
[----:B------:R-:W-:Y:S01]  /*0de0*/  SHF.L.U64.HI R250, R224, 0x2, R250 ;  /* 0x00000002e0fa7819 */ /* 0x000fe200000102fa */
[----:B------:R-:W-:Y:S01]  /*0df0*/  IMAD.WIDE.U32 R154, R154, UR8, RZ ;  /* 0x000000089a9a7c25 */ /* 0x000fe2000f8e00ff */
[----:B------:R-:W-:-:S03]  /*0e00*/  IADD3 R181, R157, R181, RZ ;  /* 0x000000b59db57210 */ /* 0x000fc60007ffe0ff */
        /* <DEDUP_REMOVED lines=21> */
[----:B------:R-:W-:Y:S01]  /*0f60*/  USEL UR8, UR7, UR12, UP1 ;  /* 0x0000000c07087287 */ /* 0x000fe20008800000 */
[----:B------:R-:W-:Y:S02]  /*0f70*/  IADD3 R192, R135, R192, RZ ;  /* 0x000000c087c07210 */ /* 0x000fe40007ffe0ff */
[C---:B------:R-:W-:Y:S01]  /*0f80*/  IMAD.WIDE.U32 R210, R0.reuse, UR6, R2 ;  /* 0x0000000600d27c25 */ /* 0x040fe2000f8e0002 */
[----:B------:R-:W-:Y:S01]  /*0f90*/  IADD3 R193, R133, R193, RZ ;  /* 0x000000c185c17210 */ /* 0x000fe20007ffe0ff */
[----:B------:R-:W-:Y:S01]  /*0fa0*/  UMOV UR12, URZ ;  /* 0x0000003f000c7c82 */ /* 0x000fe20008000000 */
[----:B------:R-:W-:Y:S01]  /*0fb0*/  MOV R195, UR8 ;  /* 0x0000000800c37c02 */ /* 0x000fe20008000f00 */
[----:B------:R-:W-:Y:S01]  /*0fc0*/  IMAD.WIDE.U32 R170, R0, UR10, RZ ;  /* 0x0000000a00aa7c25 */ /* 0x000fe2000f8e00ff */
[----:B------:R-:W-:Y:S01]  /*0fd0*/  USEL UR10, UR7, URZ, UP1 ;  /* 0x0000003f070a7287 */ /* 0x000fe20008800000 */
[----:B------:R-:W-:-:S02]  /*0fe0*/  IADD3 R214, R211, R218, RZ ;  /* 0x000000dad3d67210 */ /* 0x000fc40007ffe0ff */
[----:B------:R-:W-:Y:S01]  /*0ff0*/  IMAD R16, R2, UR9, R16 ;  /* 0x0000000902107c24 */ /* 0x000fe2000f8e0210 */
[----:B------:R-:W-:Y:S01]  /*1000*/  IADD3 R174, R171, R174, RZ ;  /* 0x000000aeabae7210 */ /* 0x000fe20007ffe0ff */
[----:B------:R-:W-:Y:S01]  /*1010*/  IMAD.IADD R215, R209, 0x1, R219 ;  /* 0x00000001d1d77824 */ /* 0x000fe200078e02db */
[----:B------:R-:W-:Y:S01]  /*1020*/  IADD3 R218, R218, R203, RZ ;  /* 0x000000cbdada7210 */ /* 0x000fe20007ffe0ff */
[----:B------:R-:W-:Y:S01]  /*1030*/  IMAD.IADD R180, R159, 0x1, R180 ;  /* 0x000000019fb47824 */ /* 0x000fe200078e02b4 */
[----:B------:R-:W-:Y:S01]  /*1040*/  IADD3 R175, R169, R16, RZ ;  /* 0x00000010a9af7210 */ /* 0x000fe20007ffe0ff */
[----:B------:R-:W-:Y:S01]  /*1050*/  ULDC.64 UR6, c[0x0][0x208] ;  /* 0x0000820000067ab9 */ /* 0x000fe20000000a00 */
[----:B------:R-:W-:Y:S02]  /*1060*/  IADD3 R219, R219, R201, RZ ;  /* 0x000000c9dbdb7210 */ /* 0x000fe40007ffe0ff */
[----:B------:R-:W-:Y:S01]  /*1070*/  MOV R212, UR10 ;  /* 0x0000000a00d47c02 */ /* 0x000fe20008000f00 */
[----:B0-----:R-:W-:-:S06]  /*1080*/  ULDC UR10, c[0x0][0x270] ;  /* 0x00009c00000a7ab9 */ /* 0x001fcc0000000800 */
.L_x_244:
        /* <DEDUP_REMOVED lines=65> */
[----:B------:R-:W-:Y:S01]  /*14a0*/  MOV R22, UR10 ;  /* 0x0000000a00167c02 */ /* 0x000fe20008000f00 */
[----:B------:R-:W-:Y:S06]  /*14b0*/  @!P0 BRA `(.L_x_128) ;  /* 0x0000002000c48947 */ /* 0x000fec0003800000 */
        /* <DEDUP_REMOVED lines=63> */
[C---:B------:R-:W-:Y:S01]  /*18b0*/  IADD3 R20, R2.reuse, 0xe, RZ ;  /* 0x0000000e02147810 */ /* 0x040fe20007ffe0ff */
[----:B------:R-:W-:Y:S01]  /*18c0*/  IMAD.U32 R22, RZ, RZ, UR10 ;  /* 0x0000000aff167e24 */ /* 0x000fe2000f8e00ff */
[----:B------:R-:W-:Y:S01]  /*18d0*/  IADD3 R21, R2, 0xf, RZ ;  /* 0x0000000f02157810 */ /* 0x000fe20007ffe0ff */
[C---:B------:R-:W-:Y:S01]  /*18e0*/  VIADD R19, R0.reuse, 0x3 ;  /* 0x0000000300137836 */ /* 0x040fe20000000000 */
[C---:B------:R-:W-:Y:S01]  /*18f0*/  IADD3 R17, R0.reuse, 0x2, RZ ;  /* 0x0000000200117810 */ /* 0x040fe20007ffe0ff */
[----:B------:R-:W-:Y:S01]  /*1900*/  VIADD R18, R0, 0x1 ;  /* 0x0000000100127836 */ /* 0x000fe20000000000 */
[C---:B------:R-:W-:Y:S01]  /*1910*/  IADD3 R15, R2.reuse, 0x2, RZ ;  /* 0x00000002020f7810 */ /* 0x040fe20007ffe0ff */
[C---:B------:R-:W-:Y:S01]  /*1920*/  VIADD R16, R2.reuse, 0x1 ;  /* 0x0000000102107836 */ /* 0x040fe20000000000 */
        /* <DEDUP_REMOVED lines=8> */
[----:B------:R-:W-:-:S02]  /*19b0*/  IADD3 R6, R2, 0xb, RZ ;  /* 0x0000000b02067810 */ /* 0x000fc40007ffe0ff */
[C---:B------:R-:W-:Y:S01]  /*19c0*/  IADD3 R5, R2.reuse, 0xc, RZ ;  /* 0x0000000c02057810 */ /* 0x040fe20007ffe0ff */
[----:B------:R-:W-:Y:S01]  /*19d0*/  UMOV UR9, URZ ;  /* 0x0000003f00097c82 */ /* 0x000fe20008000000 */
[----:B------:R-:W-:-:S07]  /*19e0*/  IADD3 R4, R2, 0xd, RZ ;  /* 0x0000000d02047810 */ /* 0x000fce0007ffe0ff */
.L_x_129:
[----:B------:R-:W-:Y:S01]  /*19f0*/  ISETP.GE.AND P3, PT, R0, UR4, PT ;  /* 0x0000000400007c0c */ /* 0x000fe2000bf66270 */
[----:B------:R-:W-:Y:S01]  /*1a00*/  USHF.R.S32.HI UR8, URZ, 0x1f, UR9 ;  /* 0x0000001f3f087899 */ /* 0x000fe20008011409 */
[----:B------:R-:W-:Y:S02]  /*1a10*/  IADD3 R86, P2, R170, UR9, RZ ;  /* 0x00000009aa567c10 */ /* 0x000fe4000ff5e0ff */
[----:B------:R-:W-:Y:S02]  /*1a20*/  IADD3 R87, P1, R168, UR9, RZ ;  /* 0x00000009a8577c10 */ /* 0x000fe4000ff3e0ff */
[----:B------:R-:W-:Y:S02]  /*1a30*/  ISETP.LT.AND P0, PT, R2, UR5, !P3 ;  /* 0x0000000502007c0c */ /* 0x000fe4000df01270 */
[----:B------:R-:W-:Y:S02]  /*1a40*/  IADD3.X R89, R174, UR8, RZ, P2, !PT ;  /* 0x00000008ae597c10 */ /* 0x000fe400097fe4ff */
[C---:B------:R-:W-:Y:S02]  /*1a50*/  LEA R96, P2, R86.reuse, UR17, 0x1 ;  /* 0x0000001156607c11 */ /* 0x040fe4000f8408ff */
[----:B------:R-:W-:Y:S02]  /*1a60*/  IADD3.X R90, R175, UR8, RZ, P1, !PT ;  /* 0x00000008af5a7c10 */ /* 0x000fe40008ffe4ff */
[C---:B------:R-:W-:Y:S02]  /*1a70*/  LEA R88, P1, R87.reuse, UR15, 0x1 ;  /* 0x0000000f57587c11 */ /* 0x040fe4000f8208ff */
[----:B------:R-:W-:Y:S02]  /*1a80*/  LEA.HI.X R97, R86, UR16, R89, 0x1, P2 ;  /* 0x0000001056617c11 */ /* 0x000fe400090f0c59 */
[----:B------:R-:W-:Y:S02]  /*1a90*/  LEA.HI.X R89, R87, UR14, R90, 0x1, P1 ;  /* 0x0000000e57597c11 */ /* 0x000fe400088f0c5a */
[----:B------:R-:W-:Y:S01]  /*1aa0*/  ISETP.GE.AND P4, PT, R18, UR4, PT ;  /* 0x0000000412007c0c */ /* 0x000fe2000bf86270 */
[----:B------:R-:W2:Y:S01]  /*1ab0*/  @P0 LDG.E.U16 R86, desc[UR6][R96.64] ;  /* 0x0000000660560981 */ /* 0x000ea2000c1e1500 */
[----:B------:R-:W-:Y:S02]  /*1ac0*/  IADD3 R90, P2, R166, UR9, RZ ;  /* 0x00000009a65a7c10 */ /* 0x000fe4000ff5e0ff */
[----:B------:R-:W-:Y:S01]  /*1ad0*/  ISETP.LT.AND P1, PT, R2, UR5, !P4 ;  /* 0x0000000502007c0c */ /* 0x000fe2000e721270 */
[----:B------:R-:W3:Y:S01]  /*1ae0*/  @P0 LDG.E.U16 R87, desc[UR6][R88.64] ;  /* 0x0000000658570981 */ /* 0x000ee2000c1e1500 */
[----:B------:R-:W-:Y:S02]  /*1af0*/  IADD3.X R92, R176, UR8, RZ, P2, !PT ;  /* 0x00000008b05c7c10 */ /* 0x000fe400097fe4ff */
[C---:B------:R-:W-:Y:S02]  /*1b00*/  LEA R94, P2, R90.reuse, UR17, 0x1 ;  /* 0x000000115a5e7c11 */ /* 0x040fe4000f8408ff */
[----:B------:R-:W-:Y:S02]  /*1b10*/  ISETP.GE.AND P5, PT, R17, UR4, PT ;  /* 0x0000000411007c0c */ /* 0x000fe4000bfa6270 */
[----:B------:R-:W-:Y:S02]  /*1b20*/  LEA.HI.X R95, R90, UR16, R92, 0x1, P2 ;  /* 0x000000105a5f7c11 */ /* 0x000fe400090f0c5c */
[----:B------:R-:W-:Y:S02]  /*1b30*/  ISETP.LT.AND P2, PT, R2, UR5, !P5 ;  /* 0x0000000502007c0c */ /* 0x000fe4000ef41270 */
[----:B------:R-:W-:Y:S01]  /*1b40*/  IADD3 R91, P6, R164, UR9, RZ ;  /* 0x00000009a45b7c10 */ /* 0x000fe2000ffde0ff */
[----:B------:R-:W4:Y:S03]  /*1b50*/  @P1 LDG.E.U16 R122, desc[UR6][R94.64] ;  /* 0x000000065e7a1981 */ /* 0x000f26000c1e1500 */
[----:B------:R-:W-:Y:S01]  /*1b60*/  IADD3.X R90, R177, UR8, RZ, P6, !PT ;  /* 0x00000008b15a7c10 */ /* 0x000fe2000b7fe4ff */
[----:B------:R-:W5:Y:S01]  /*1b70*/  @P1 LDG.E.U16 R123, desc[UR6][R88.64] ;  /* 0x00000006587b1981 */ /* 0x000f62000c1e1500 */
[C---:B------:R-:W-:Y:S04]  /*1b80*/  LEA R92, P6, R91.reuse, UR17, 0x1 ;  /* 0x000000115b5c7c11 */ /* 0x040fe8000f8c08ff */
[----:B------:R-:W-:Y:S01]  /*1b90*/  LEA.HI.X R93, R91, UR16, R90, 0x1, P6 ;  /* 0x000000105b5d7c11 */ /* 0x000fe2000b0f0c5a */
[----:B------:R-:W5:Y:S01]  /*1ba0*/  @P2 LDG.E.U16 R127, desc[UR6][R88.64] ;  /* 0x00000006587f2981 */ /* 0x000f62000c1e1500 */
[----:B------:R-:W-:Y:S03]  /*1bb0*/  IADD3 R91, P6, R162, UR9, RZ ;  /* 0x00000009a25b7c10 */ /* 0x000fe6000ffde0ff */
[----:B------:R-:W5:Y:S01]  /*1bc0*/  @P2 LDG.E.U16 R126, desc[UR6][R92.64] ;  /* 0x000000065c7e2981 */ /* 0x000f62000c1e1500 */
[----:B------:R-:W-:Y:S02]  /*1bd0*/  IADD3.X R98, R178, UR8, RZ, P6, !PT ;  /* 0x00000008b2627c10 */ /* 0x000fe4000b7fe4ff */
[C---:B------:R-:W-:Y:S04]  /*1be0*/  LEA R90, P6, R91.reuse, UR17, 0x1 ;  /* 0x000000115b5a7c11 */ /* 0x040fe8000f8c08ff */
[----:B------:R-:W-:Y:S02]  /*1bf0*/  LEA.HI.X R91, R91, UR16, R98, 0x1, P6 ;  /* 0x000000105b5b7c11 */ /* 0x000fe4000b0f0c62 */
[----:B------:R-:W-:Y:S04]  /*1c00*/  IADD3 R99, P6, R160, UR9, RZ ;  /* 0x00000009a0637c10 */ /* 0x000fe8000ffde0ff */
        /* <DEDUP_REMOVED lines=47> */
[----:B------:R-:W-:Y:S01]  /*1f00*/  IADD3 R125, P6, R136, UR9, RZ ;  /* 0x00000009887d7c10 */ /* 0x000fe2000ffde0ff */
[----:B--2---:R-:W-:Y:S02]  /*1f10*/  @P0 HADD2.F32 R86, -RZ, R86.H0_H0 ;  /* 0x20000056ff560230 */ /* 0x004fe40000004100 */
[----:B---3--:R-:W-:Y:S05]  /*1f20*/  @P0 HADD2.F32 R87, -RZ, R87.H0_H0 ;  /* 0x20000057ff570230 */ /* 0x008fea0000004100 */
[----:B------:R-:W-:Y:S01]  /*1f30*/  @P0 FFMA R22, R86, R87, R22 ;  /* 0x0000005756160223 */ /* 0x000fe20000000016 */
[----:B------:R-:W-:Y:S02]  /*1f40*/  LEA R124, P0, R125, UR15, 0x1 ;  /* 0x0000000f7d7c7c11 */ /* 0x000fe4000f8008ff */
[----:B------:R-:W-:Y:S02]  /*1f50*/  IADD3.X R86, R191, UR8, RZ, P6, !PT ;  /* 0x00000008bf567c10 */ /* 0x000fe4000b7fe4ff */
[----:B------:R-:W-:Y:S02]  /*1f60*/  ISETP.GE.AND P6, PT, R19, UR4, PT ;  /* 0x0000000413007c0c */ /* 0x000fe4000bfc6270 */
[----:B------:R-:W-:Y:S01]  /*1f70*/  LEA.HI.X R125, R125, UR14, R86, 0x1, P0 ;  /* 0x0000000e7d7d7c11 */ /* 0x000fe200080f0c56 */
[----:B----4-:R-:W-:Y:S01]  /*1f80*/  @P1 HADD2.F32 R86, -RZ, R122.H0_H0 ;  /* 0x2000007aff561230 */ /* 0x010fe20000004100 */
[----:B------:R-:W-:Y:S01]  /*1f90*/  ISETP.LT.AND P0, PT, R2, UR5, !P6 ;  /* 0x0000000502007c0c */ /* 0x000fe2000f701270 */
[----:B-----5:R-:W-:Y:S05]  /*1fa0*/  @P1 HADD2.F32 R87, -RZ, R123.H0_H0 ;  /* 0x2000007bff571230 */ /* 0x020fea0000004100 */
[----:B------:R-:W-:Y:S01]  /*1fb0*/  @P1 FFMA R38, R86, R87, R38 ;  /* 0x0000005756261223 */ /* 0x000fe20000000026 */
[----:B------:R-:W-:Y:S01]  /*1fc0*/  ISETP.LT.AND P1, PT, R16, UR5, !P3 ;  /* 0x0000000510007c0c */ /* 0x000fe2000df21270 */
[----:B------:R-:W-:Y:S02]  /*1fd0*/  @P2 HADD2.F32 R87, -RZ, R127.H0_H0 ;  /* 0x2000007fff572230 */ /* 0x000fe40000004100 */
[----:B------:R-:W-:Y:S03]  /*1fe0*/  @P2 HADD2.F32 R86, -RZ, R126.H0_H0 ;  /* 0x2000007eff562230 */ /* 0x000fe60000004100 */
[----:B------:R-:W2:Y:S04]  /*1ff0*/  @P0 LDG.E.U16 R89, desc[UR6][R88.64] ;  /* 0x0000000658590981 */ /* 0x000ea8000c1e1500 */
[----:B------:R-:W3:Y:S01]  /*2000*/  @P0 LDG.E.U16 R129, desc[UR6][R90.64] ;  /* 0x000000065a810981 */ /* 0x000ee2000c1e1500 */
[----:B------:R-:W-:Y:S01]  /*2010*/  @P2 FFMA R54, R86, R87, R54 ;  /* 0x0000005756362223 */ /* 0x000fe20000000036 */
[----:B------:R-:W-:Y:S02]  /*2020*/  ISETP.LT.AND P2, PT, R16, UR5, !P4 ;  /* 0x0000000510007c0c */ /* 0x000fe4000e741270 */
[----:B------:R-:W4:Y:S11]  /*2030*/  @P1 LDG.E.U16 R126, desc[UR6][R98.64] ;  /* 0x00000006627e1981 */ /* 0x000f36000c1e1500 */
[----:B------:R-:W5:Y:S04]  /*2040*/  @P2 LDG.E.U16 R127, desc[UR6][R94.64] ;  /* 0x000000065e7f2981 */ /* 0x000f68000c1e1500 */
[----:B------:R-:W5:Y:S04]  /*2050*/  @P2 LDG.E.U16 R128, desc[UR6][R98.64] ;  /* 0x0000000662802981 */ /* 0x000f68000c1e1500 */
[----:B------:R-:W5:Y:S01]  /*2060*/  @P1 LDG.E.U16 R88, desc[UR6][R96.64] ;  /* 0x0000000660581981 */ /* 0x000f62000c1e1500 */
[----:B--2---:R-:W-:Y:S02]  /*2070*/  @P0 HADD2.F32 R87, -RZ, R89.H0_H0 ;  /* 0x20000059ff570230 */ /* 0x004fe40000004100 */
[----:B---3--:R-:W-:Y:S02]  /*2080*/  @P0 HADD2.F32 R86, -RZ, R129.H0_H0 ;  /* 0x20000081ff560230 */ /* 0x008fe40000004100 */
[----:B------:R-:W0:Y:S03]  /*2090*/  LDC R129, c[0x0][0x218] ;  /* 0x00008600ff817b82 */ /* 0x000e260000000800 */
[----:B------:R-:W-:Y:S01]  /*20a0*/  @P0 FFMA R70, R86, R87, R70 ;  /* 0x0000005756460223 */ /* 0x000fe20000000046 */
[----:B------:R-:W-:Y:S04]  /*20b0*/  IADD3 R86, P0, R134, UR9, RZ ;  /* 0x0000000986567c10 */ /* 0x000fe8000ff1e0ff */
[----:B------:R-:W-:Y:S02]  /*20c0*/  IADD3.X R87, R192, UR8, RZ, P0, !PT ;  /* 0x00000008c0577c10 */ /* 0x000fe400087fe4ff */
[C---:B------:R-:W-:Y:S04]  /*20d0*/  LEA R122, P0, R86.reuse, UR15, 0x1 ;  /* 0x0000000f567a7c11 */ /* 0x040fe8000f8008ff */
[----:B------:R-:W-:Y:S01]  /*20e0*/  LEA.HI.X R123, R86, UR14, R87, 0x1, P0 ;  /* 0x0000000e567b7c11 */ /* 0x000fe200080f0c57 */
[----:B----4-:R-:W-:Y:S01]  /*20f0*/  @P1 HADD2.F32 R87, -RZ, R126.H0_H0 ;  /* 0x2000007eff571230 */ /* 0x010fe20000004100 */
[----:B------:R-:W-:Y:S01]  /*2100*/  ISETP.LT.AND P0, PT, R16, UR5, !P5 ;  /* 0x0000000510007c0c */ /* 0x000fe2000ef01270 */
[----:B-----5:R-:W-:Y:S05]  /*2110*/  @P1 HADD2.F32 R86, -RZ, R88.H0_H0 ;  /* 0x20000058ff561230 */ /* 0x020fea0000004100 */
[----:B------:R-:W-:Y:S01]  /*2120*/  @P1 FFMA R23, R86, R87, R23 ;  /* 0x0000005756171223 */ /* 0x000fe20000000017 */
[----:B------:R-:W-:Y:S01]  /*2130*/  ISETP.LT.AND P1, PT, R16, UR5, !P6 ;  /* 0x0000000510007c0c */ /* 0x000fe2000f721270 */
[----:B------:R-:W-:Y:S05]  /*2140*/  @P2 HADD2.F32 R86, -RZ, R127.H0_H0 ;  /* 0x2000007fff562230 */ /* 0x000fea0000004100 */
[----:B------:R-:W2:Y:S01]  /*2150*/  @P0 LDG.E.U16 R126, desc[UR6][R98.64] ;  /* 0x00000006627e0981 */ /* 0x000ea2000c1e1500 */
[----:B------:R-:W-:Y:S03]  /*2160*/  @P2 HADD2.F32 R87, -RZ, R128.H0_H0 ;  /* 0x20000080ff572230 */ /* 0x000fe60000004100 */
[----:B------:R-:W3:Y:S02]  /*2170*/  @P0 LDG.E.U16 R88, desc[UR6][R92.64] ;  /* 0x000000065c580981 */ /* 0x000ee4000c1e1500 */
[----:B------:R-:W-:Y:S01]  /*2180*/  @P2 FFMA R39, R86, R87, R39 ;  /* 0x0000005756272223 */ /* 0x000fe20000000027 */
[----:B------:R-:W-:Y:S01]  /*2190*/  ISETP.LT.AND P2, PT, R15, UR5, !P3 ;  /* 0x000000050f007c0c */ /* 0x000fe2000df41270 */
[----:B------:R-:W4:Y:S11]  /*21a0*/  @P1 LDG.E.U16 R89, desc[UR6][R90.64] ;  /* 0x000000065a591981 */ /* 0x000f36000c1e1500 */
[----:B------:R-:W-:Y:S01]  /*21b0*/  @!UPT UIADD3 URZ, URZ, URZ, URZ ;  /* 0x0000003f3f3ff290 */ /* 0x000fe2000fffe03f */
[----:B------:R-:W5:Y:S04]  /*21c0*/  @P2 LDG.E.U16 R127, desc[UR6][R96.64] ;  /* 0x00000006607f2981 */ /* 0x000f68000c1e1500 */
[----:B------:R-:W5:Y:S04]  /*21d0*/  @P2 LDG.E.U16 R128, desc[UR6][R100.64] ;  /* 0x0000000664802981 */ /* 0x000f68000c1e1500 */
[----:B------:R1:W5:Y:S01]  /*21e0*/  @P1 LDG.E.U16 R99, desc[UR6][R98.64] ;  /* 0x0000000662631981 */ /* 0x000362000c1e1500 */
[----:B--2---:R-:W-:Y:S02]  /*21f0*/  @P0 HADD2.F32 R87, -RZ, R126.H0_H0 ;  /* 0x2000007eff570230 */ /* 0x004fe40000004100 */
[----:B---3--:R-:W-:Y:S05]  /*2200*/  @P0 HADD2.F32 R86, -RZ, R88.H0_H0 ;  /* 0x20000058ff560230 */ /* 0x008fea0000004100 */
[----:B------:R-:W-:Y:S01]  /*2210*/  @P0 FFMA R55, R86, R87, R55 ;  /* 0x0000005756370223 */ /* 0x000fe20000000037 */
[----:B------:R-:W-:Y:S01]  /*2220*/  IADD3 R88, P0, R132, UR9, RZ ;  /* 0x0000000984587c10 */ /* 0x000fe2000ff1e0ff */
[----:B----4-:R-:W-:Y:S01]  /*2230*/  @P1 HADD2.F32 R86, -RZ, R89.H0_H0 ;  /* 0x20000059ff561230 */ /* 0x010fe20000004100 */
[----:B------:R-:W-:Y:S02]  /*2240*/  UIADD3 UR9, UR9, 0x1, URZ ;  /* 0x0000000109097890 */ /* 0x000fe4000fffe03f */
[----:B------:R-:W-:Y:S02]  /*2250*/  IADD3.X R126, R193, UR8, RZ, P0, !PT ;  /* 0x00000008c17e7c10 */ /* 0x000fe400087fe4ff */
[C---:B-1----:R-:W-:Y:S01]  /*2260*/  LEA R98, P0, R88.reuse, UR15, 0x1 ;  /* 0x0000000f58627c11 */ /* 0x042fe2000f8008ff */
[----:B-----5:R-:W-:Y:S03]  /*2270*/  @P1 HADD2.F32 R87, -RZ, R99.H0_H0 ;  /* 0x20000063ff571230 */ /* 0x020fe60000004100 */
[----:B------:R-:W-:Y:S02]  /*2280*/  LEA.HI.X R99, R88, UR14, R126, 0x1, P0 ;  /* 0x0000000e58637c11 */ /* 0x000fe400080f0c7e */
[C---:B------:R-:W-:Y:S01]  /*2290*/  ISETP.LT.AND P0, PT, R15.reuse, UR5, !P4 ;  /* 0x000000050f007c0c */ /* 0x040fe2000e701270 */
[----:B------:R-:W-:Y:S01]  /*22a0*/  @P1 FFMA R71, R86, R87, R71 ;  /* 0x0000005756471223 */ /* 0x000fe20000000047 */
[C---:B------:R-:W-:Y:S01]  /*22b0*/  ISETP.LT.AND P1, PT, R15.reuse, UR5, !P5 ;  /* 0x000000050f007c0c */ /* 0x040fe2000ef21270 */
[----:B------:R-:W-:Y:S02]  /*22c0*/  @P2 HADD2.F32 R86, -RZ, R127.H0_H0 ;  /* 0x2000007fff562230 */ /* 0x000fe40000004100 */
[----:B------:R-:W-:Y:S05]  /*22d0*/  @P2 HADD2.F32 R87, -RZ, R128.H0_H0 ;  /* 0x20000080ff572230 */ /* 0x000fea0000004100 */
[----:B------:R-:W-:Y:S01]  /*22e0*/  @P2 FFMA R24, R86, R87, R24 ;  /* 0x0000005756182223 */ /* 0x000fe20000000018 */
[----:B------:R-:W-:Y:S02]  /*22f0*/  ISETP.LT.AND P2, PT, R15, UR5, !P6 ;  /* 0x000000050f007c0c */ /* 0x000fe4000f741270 */
[----:B------:R-:W2:Y:S04]  /*2300*/  @P0 LDG.E.U16 R87, desc[UR6][R100.64] ;  /* 0x0000000664570981 */ /* 0x000ea8000c1e1500 */
[----:B------:R-:W3:Y:S04]  /*2310*/  @P1 LDG.E.U16 R89, desc[UR6][R100.64] ;  /* 0x0000000664591981 */ /* 0x000ee8000c1e1500 */
[----:B------:R-:W4:Y:S04]  /*2320*/  @P0 LDG.E.U16 R86, desc[UR6][R94.64] ;  /* 0x000000065e560981 */ /* 0x000f28000c1e1500 */
[----:B------:R-:W5:Y:S04]  /*2330*/  @P1 LDG.E.U16 R88, desc[UR6][R92.64] ;  /* 0x000000065c581981 */ /* 0x000f68000c1e1500 */
[----:B------:R-:W5:Y:S04]  /*2340*/  @P2 LDG.E.U16 R100, desc[UR6][R100.64] ;  /* 0x0000000664642981 */ /* 0x000f68000c1e1500 */
[----:B------:R-:W5:Y:S01]  /*2350*/  @P2 LDG.E.U16 R101, desc[UR6][R90.64] ;  /* 0x000000065a652981 */ /* 0x000f62000c1e1500 */
[----:B--2---:R-:W-:Y:S02]  /*2360*/  @P0 HADD2.F32 R87, -RZ, R87.H0_H0 ;  /* 0x20000057ff570230 */ /* 0x004fe40000004100 */
[----:B---3--:R-:W-:Y:S02]  /*2370*/  @P1 HADD2.F32 R89, -RZ, R89.H0_H0 ;  /* 0x20000059ff591230 */ /* 0x008fe40000004100 */
[----:B----4-:R-:W-:Y:S02]  /*2380*/  @P0 HADD2.F32 R86, -RZ, R86.H0_H0 ;  /* 0x20000056ff560230 */ /* 0x010fe40000004100 */
[----:B-----5:R-:W-:Y:S03]  /*2390*/  @P1 HADD2.F32 R88, -RZ, R88.H0_H0 ;  /* 0x20000058ff581230 */ /* 0x020fe60000004100 */
[----:B------:R-:W-:Y:S01]  /*23a0*/  @P0 FFMA R40, R86, R87, R40 ;  /* 0x0000005756280223 */ /* 0x000fe20000000028 */
[----:B------:R-:W-:Y:S01]  /*23b0*/  ISETP.LT.AND P0, PT, R14, UR5, !P3 ;  /* 0x000000050e007c0c */ /* 0x000fe2000df01270 */
[----:B------:R-:W-:Y:S01]  /*23c0*/  @P1 FFMA R56, R88, R89, R56 ;  /* 0x0000005958381223 */ /* 0x000fe20000000038 */
[----:B------:R-:W-:Y:S01]  /*23d0*/  ISETP.LT.AND P1, PT, R14, UR5, !P4 ;  /* 0x000000050e007c0c */ /* 0x000fe2000e721270 */
[----:B------:R-:W-:Y:S11]  /*23e0*/  @P2 HADD2.F32 R87, -RZ, R100.H0_H0 ;  /* 0x20000064ff572230 */ /* 0x000ff60000004100 */
[----:B------:R-:W-:Y:S01]  /*23f0*/  @!UPT UIADD3 URZ, URZ, URZ, URZ ;  /* 0x0000003f3f3ff290 */ /* 0x000fe2000fffe03f */
[----:B------:R-:W2:Y:S04]  /*2400*/  @P1 LDG.E.U16 R88, desc[UR6][R94.64] ;  /* 0x000000065e581981 */ /* 0x000ea8000c1e1500 */
[----:B------:R-:W3:Y:S01]  /*2410*/  @P1 LDG.E.U16 R89, desc[UR6][R102.64] ;  /* 0x0000000666591981 */ /* 0x000ee2000c1e1500 */
[----:B------:R-:W-:Y:S05]  /*2420*/  @P2 HADD2.F32 R86, -RZ, R101.H0_H0 ;  /* 0x20000065ff562230 */ /* 0x000fea0000004100 */
[----:B------:R-:W-:Y:S01]  /*2430*/  @P2 FFMA R72, R86, R87, R72 ;  /* 0x0000005756482223 */ /* 0x000fe20000000048 */
[----:B------:R-:W-:Y:S01]  /*2440*/  ISETP.LT.AND P2, PT, R14, UR5, !P5 ;  /* 0x000000050e007c0c */ /* 0x000fe2000ef41270 */
[----:B------:R-:W4:Y:S04]  /*2450*/  @P0 LDG.E.U16 R86, desc[UR6][R96.64] ;  /* 0x0000000660560981 */ /* 0x000f28000c1e1500 */
[----:B------:R-:W5:Y:S08]  /*2460*/  @P0 LDG.E.U16 R87, desc[UR6][R102.64] ;  /* 0x0000000666570981 */ /* 0x000f70000c1e1500 */
[----:B------:R-:W5:Y:S04]  /*2470*/  @P2 LDG.E.U16 R100, desc[UR6][R92.64] ;  /* 0x000000065c642981 */ /* 0x000f68000c1e1500 */
[----:B------:R-:W5:Y:S01]  /*2480*/  @P2 LDG.E.U16 R101, desc[UR6][R102.64] ;  /* 0x0000000666652981 */ /* 0x000f62000c1e1500 */
[----:B--2---:R-:W-:Y:S02]  /*2490*/  @P1 HADD2.F32 R88, -RZ, R88.H0_H0 ;  /* 0x20000058ff581230 */ /* 0x004fe40000004100 */
[----:B---3--:R-:W-:Y:S02]  /*24a0*/  @P1 HADD2.F32 R89, -RZ, R89.H0_H0 ;  /* 0x20000059ff591230 */ /* 0x008fe40000004100 */
[----:B----4-:R-:W-:Y:S02]  /*24b0*/  @P0 HADD2.F32 R86, -RZ, R86.H0_H0 ;  /* 0x20000056ff560230 */ /* 0x010fe40000004100 */
[----:B-----5:R-:W-:Y:S05]  /*24c0*/  @P0 HADD2.F32 R87, -RZ, R87.H0_H0 ;  /* 0x20000057ff570230 */ /* 0x020fea0000004100 */
[----:B------:R-:W-:Y:S01]  /*24d0*/  @P0 FFMA R25, R86, R87, R25 ;  /* 0x0000005756190223 */ /* 0x000fe20000000019 */
[----:B------:R-:W-:Y:S01]  /*24e0*/  ISETP.LT.AND P0, PT, R14, UR5, !P6 ;  /* 0x000000050e007c0c */ /* 0x000fe2000f701270 */
[----:B------:R-:W-:Y:S01]  /*24f0*/  @P1 FFMA R41, R88, R89, R41 ;  /* 0x0000005958291223 */ /* 0x000fe20000000029 */
[C---:B------:R-:W-:Y:S01]  /*2500*/  ISETP.LT.AND P1, PT, R13.reuse, UR5, !P3 ;  /* 0x000000050d007c0c */ /* 0x040fe2000df21270 */
[----:B------:R-:W-:Y:S02]  /*2510*/  @P2 HADD2.F32 R86, -RZ, R100.H0_H0 ;  /* 0x20000064ff562230 */ /* 0x000fe40000004100 */
[----:B------:R-:W-:Y:S05]  /*2520*/  @P2 HADD2.F32 R87, -RZ, R101.H0_H0 ;  /* 0x20000065ff572230 */ /* 0x000fea0000004100 */
[----:B------:R-:W-:Y:S01]  /*2530*/  @P2 FFMA R57, R86, R87, R57 ;  /* 0x0000005756392223 */ /* 0x000fe20000000039 */
[C---:B------:R-:W-:Y:S02]  /*2540*/  ISETP.LT.AND P2, PT, R13.reuse, UR5, !P4 ;  /* 0x000000050d007c0c */ /* 0x040fe4000e741270 */
        /* <DEDUP_REMOVED lines=8> */
[----:B----4-:R-:W-:Y:S03]  /*25d0*/  @P1 HADD2.F32 R88, -RZ, R88.H0_H0 ;  /* 0x20000058ff581230 */ /* 0x010fe60000004100 */
[----:B------:R-:W-:Y:S01]  /*25e0*/  @P0 FFMA R73, R86, R87, R73 ;  /* 0x0000005756490223 */ /* 0x000fe20000000049 */
[C---:B------:R-:W-:Y:S01]  /*25f0*/  ISETP.LT.AND P0, PT, R13.reuse, UR5, !P5 ;  /* 0x000000050d007c0c */ /* 0x040fe2000ef01270 */
[----:B-----5:R-:W-:Y:S02]  /*2600*/  @P1 HADD2.F32 R89, -RZ, R89.H0_H0 ;  /* 0x20000059ff591230 */ /* 0x020fe40000004100 */
[----:B------:R-:W-:Y:S03]  /*2610*/  @P2 HADD2.F32 R86, -RZ, R100.H0_H0 ;  /* 0x20000064ff562230 */ /* 0x000fe60000004100 */
[----:B------:R-:W-:Y:S01]  /*2620*/  @P1 FFMA R26, R88, R89, R26 ;  /* 0x00000059581a1223 */ /* 0x000fe2000000001a */
[----:B------:R-:W-:Y:S01]  /*2630*/  ISETP.LT.AND P1, PT, R13, UR5, !P6 ;  /* 0x000000050d007c0c */ /* 0x000fe2000f721270 */
[----:B------:R-:W-:Y:S05]  /*2640*/  @P2 HADD2.F32 R87, -RZ, R101.H0_H0 ;  /* 0x20000065ff572230 */ /* 0x000fea0000004100 */
[----:B------:R-:W-:Y:S01]  /*2650*/  @P2 FFMA R42, R86, R87, R42 ;  /* 0x00000057562a2223 */ /* 0x000fe2000000002a */
[----:B------:R-:W-:Y:S01]  /*2660*/  ISETP.LT.AND P2, PT, R12, UR5, !P3 ;  /* 0x000000050c007c0c */ /* 0x000fe2000df41270 */
        /* <DEDUP_REMOVED lines=10> */
[----:B------:R-:W-:Y:S01]  /*2710*/  ISETP.LT.AND P0, PT, R12, UR5, !P4 ;  /* 0x000000050c007c0c */ /* 0x000fe2000e701270 */
[----:B-----5:R-:W-:Y:S02]  /*2720*/  @P1 HADD2.F32 R88, -RZ, R88.H0_H0 ;  /* 0x20000058ff581230 */ /* 0x020fe40000004100 */
[----:B------:R-:W-:Y:S03]  /*2730*/  @P2 HADD2.F32 R86, -RZ, R100.H0_H0 ;  /* 0x20000064ff562230 */ /* 0x000fe60000004100 */
[----:B------:R-:W-:Y:S01]  /*2740*/  @P1 FFMA R74, R88, R89, R74 ;  /* 0x00000059584a1223 */ /* 0x000fe2000000004a */
[----:B------:R-:W-:Y:S01]  /*2750*/  ISETP.LT.AND P1, PT, R12, UR5, !P5 ;  /* 0x000000050c007c0c */ /* 0x000fe2000ef21270 */
[----:B------:R-:W-:Y:S05]  /*2760*/  @P2 HADD2.F32 R87, -RZ, R101.H0_H0 ;  /* 0x20000065ff572230 */ /* 0x000fea0000004100 */
[----:B------:R-:W-:Y:S01]  /*2770*/  @P2 FFMA R27, R86, R87, R27 ;  /* 0x00000057561b2223 */ /* 0x000fe2000000001b */
[----:B------:R-:W-:Y:S01]  /*2780*/  ISETP.LT.AND P2, PT, R12, UR5, !P6 ;  /* 0x000000050c007c0c */ /* 0x000fe2000f741270 */
[----:B------:R-:W2:Y:S05]  /*2790*/  @P0 LDG.E.U16 R87, desc[UR6][R106.64] ;  /* 0x000000066a570981 */ /* 0x000eaa000c1e1500 */
        /* <DEDUP_REMOVED lines=10> */
[C---:B------:R-:W-:Y:S01]  /*2840*/  ISETP.LT.AND P0, PT, R11.reuse, UR5, !P3 ;  /* 0x000000050b007c0c */ /* 0x040fe2000df01270 */
[----:B------:R-:W-:Y:S02]  /*2850*/  @P2 HADD2.F32 R86, -RZ, R100.H0_H0 ;  /* 0x20000064ff562230 */ /* 0x000fe40000004100 */
[----:B------:R-:W-:Y:S01]  /*2860*/  @P1 FFMA R59, R88, R89, R59 ;  /* 0x00000059583b1223 */ /* 0x000fe2000000003b */
[C---:B------:R-:W-:Y:S01]  /*2870*/  ISETP.LT.AND P1, PT, R11.reuse, UR5, !P4 ;  /* 0x000000050b007c0c */ /* 0x040fe2000e721270 */
[----:B------:R-:W-:Y:S11]  /*2880*/  @P2 HADD2.F32 R87, -RZ, R106.H0_H0 ;  /* 0x2000006aff572230 */ /* 0x000ff60000004100 */
[----:B------:R-:W-:Y:S01]  /*2890*/  @!UPT UIADD3 URZ, URZ, URZ, URZ ;  /* 0x0000003f3f3ff290 */ /* 0x000fe2000fffe03f */
[----:B------:R-:W2:Y:S01]  /*28a0*/  @P1 LDG.E.U16 R88, desc[UR6][R94.64] ;  /* 0x000000065e581981 */ /* 0x000ea2000c1e1500 */
[----:B------:R-:W-:Y:S03]  /*28b0*/  @P2 FFMA R75, R86, R87, R75 ;  /* 0x00000057564b2223 */ /* 0x000fe6000000004b */
[----:B------:R-:W3:Y:S01]  /*28c0*/  @P1 LDG.E.U16 R89, desc[UR6][R108.64] ;  /* 0x000000066c591981 */ /* 0x000ee2000c1e1500 */
[C---:B------:R-:W-:Y:S03]  /*28d0*/  ISETP.LT.AND P2, PT, R11.reuse, UR5, !P5 ;  /* 0x000000050b007c0c */ /* 0x040fe6000ef41270 */
[----:B------:R-:W4:Y:S04]  /*28e0*/  @P0 LDG.E.U16 R86, desc[UR6][R96.64] ;  /* 0x0000000660560981 */ /* 0x000f28000c1e1500 */
[----:B------:R-:W5:Y:S06]  /*28f0*/  @P0 LDG.E.U16 R87, desc[UR6][R108.64] ;  /* 0x000000066c570981 */ /* 0x000f6c000c1e1500 */
        /* <DEDUP_REMOVED lines=9> */
[----:B------:R-:W-:Y:S01]  /*2990*/  ISETP.LT.AND P1, PT, R10, UR5, !P3 ;  /* 0x000000050a007c0c */ /* 0x000fe2000df21270 */
        /* <DEDUP_REMOVED lines=21> */
[C---:B------:R-:W-:Y:S01]  /*2af0*/  ISETP.LT.AND P2, PT, R9.reuse, UR5, !P3 ;  /* 0x0000000509007c0c */ /* 0x040fe2000df41270 */
        /* <DEDUP_REMOVED lines=14> */
[C---:B------:R-:W-:Y:S01]  /*2be0*/  ISETP.LT.AND P1, PT, R9.reuse, UR5, !P5 ;  /* 0x0000000509007c0c */ /* 0x040fe2000ef21270 */
        /* <DEDUP_REMOVED lines=15> */
[----:B------:R-:W-:Y:S02]  /*2ce0*/  @P2 HADD2.F32 R86, -RZ, R100.H0_H0 ;  /* 0x20000064ff562230 */ /* 0x000fe40000004100 */
[----:B------:R-:W-:Y:S01]  /*2cf0*/  @P1 FFMA R62, R88, R89, R62 ;  /* 0x00000059583e1223 */ /* 0x000fe2000000003e */
[----:B------:R-:W-:Y:S01]  /*2d00*/  ISETP.LT.AND P1, PT, R8, UR5, !P4 ;  /* 0x0000000508007c0c */ /* 0x000fe2000e721270 */
[----:B------:R-:W-:Y:S11]  /*2d10*/  @P2 HADD2.F32 R87, -RZ, R112.H0_H0 ;  /* 0x20000070ff572230 */ /* 0x000ff60000004100 */
[----:B------:R-:W-:Y:S01]  /*2d20*/  @!UPT UIADD3 URZ, URZ, URZ, URZ ;  /* 0x0000003f3f3ff290 */ /* 0x000fe2000fffe03f */
[----:B------:R-:W2:Y:S01]  /*2d30*/  @P1 LDG.E.U16 R88, desc[UR6][R94.64] ;  /* 0x000000065e581981 */ /* 0x000ea2000c1e1500 */
[----:B------:R-:W-:Y:S03]  /*2d40*/  @P2 FFMA R78, R86, R87, R78 ;  /* 0x00000057564e2223 */ /* 0x000fe6000000004e */
[----:B------:R-:W3:Y:S01]  /*2d50*/  @P1 LDG.E.U16 R89, desc[UR6][R114.64] ;  /* 0x0000000672591981 */ /* 0x000ee2000c1e1500 */
[----:B------:R-:W-:Y:S03]  /*2d60*/  ISETP.LT.AND P2, PT, R8, UR5, !P5 ;  /* 0x0000000508007c0c */ /* 0x000fe6000ef41270 */
        /* <DEDUP_REMOVED lines=83> */
[----:B------:R-:W-:Y:S02]  /*32a0*/  @P2 HADD2.F32 R86, -RZ, R100.H0_H0 ;  /* 0x20000064ff562230 */ /* 0x000fe40000004100 */
[----:B------:R-:W-:Y:S01]  /*32b0*/  @P1 FFMA R50, R88, R89, R50 ;  /* 0x0000005958321223 */ /* 0x000fe20000000032 */
[----:B------:R-:W-:Y:S01]  /*32c0*/  ISETP.LT.AND P1, PT, R4, UR5, !P3 ;  /* 0x0000000504007c0c */ /* 0x000fe2000df21270 */
        /* <DEDUP_REMOVED lines=21> */
[----:B------:R-:W2:Y:S01]  /*3420*/  @P0 LDG.E.U16 R86, desc[UR6][R92.64] ;  /* 0x000000065c560981 */ /* 0x000ea2000c1e1500 */
[C---:B------:R-:W-:Y:S03]  /*3430*/  ISETP.LT.AND P3, PT, R21.reuse, UR5, !P3 ;  /* 0x0000000515007c0c */ /* 0x040fe6000df61270 */
        /* <DEDUP_REMOVED lines=10> */
[----:B-----5:R-:W-:Y:S01]  /*34e0*/  @P2 HADD2.F32 R87, -RZ, R101.H0_H0 ;  /* 0x20000065ff572230 */ /* 0x020fe20000004100 */
[C---:B------:R-:W-:Y:S01]  /*34f0*/  ISETP.LT.AND P4, PT, R21.reuse, UR5, !P4 ;  /* 0x0000000515007c0c */ /* 0x040fe2000e781270 */
[----:B------:R-:W2:Y:S01]  /*3500*/  @P3 LDG.E.U16 R101, desc[UR6][R96.64] ;  /* 0x0000000660653981 */ /* 0x000ea2000c1e1500 */
[----:B------:R-:W-:Y:S02]  /*3510*/  @P1 HADD2.F32 R88, -RZ, R88.H0_H0 ;  /* 0x20000058ff581230 */ /* 0x000fe40000004100 */
[----:B------:R-:W-:Y:S03]  /*3520*/  @P2 HADD2.F32 R86, -RZ, R100.H0_H0 ;  /* 0x20000064ff562230 */ /* 0x000fe60000004100 */
[----:B------:R-:W-:Y:S01]  /*3530*/  @P1 FFMA R83, R88, R89, R83 ;  /* 0x0000005958531223 */ /* 0x000fe20000000053 */
[----:B------:R-:W-:Y:S02]  /*3540*/  ISETP.LT.AND P1, PT, R20, UR5, !P5 ;  /* 0x0000000514007c0c */ /* 0x000fe4000ef21270 */
[C---:B------:R-:W-:Y:S01]  /*3550*/  ISETP.LT.AND P5, PT, R21.reuse, UR5, !P5 ;  /* 0x0000000515007c0c */ /* 0x040fe2000efa1270 */
[----:B------:R-:W-:Y:S01]  /*3560*/  @P2 FFMA R36, R86, R87, R36 ;  /* 0x0000005756242223 */ /* 0x000fe20000000024 */
[----:B------:R-:W-:Y:S01]  /*3570*/  ISETP.LT.AND P2, PT, R20, UR5, !P6 ;  /* 0x0000000514007c0c */ /* 0x000fe2000f741270 */
[----:B------:R-:W3:Y:S01]  /*3580*/  @P0 LDG.E.U16 R86, desc[UR6][R94.64] ;  /* 0x000000065e560981 */ /* 0x000ee2000c1e1500 */
[----:B------:R-:W-:Y:S03]  /*3590*/  ISETP.LT.AND P6, PT, R21, UR5, !P6 ;  /* 0x0000000515007c0c */ /* 0x000fe6000f7c1270 */
[----:B------:R-:W4:Y:S04]  /*35a0*/  @P0 LDG.E.U16 R87, desc[UR6][R122.64] ;  /* 0x000000067a570981 */ /* 0x000f28000c1e1500 */
[----:B------:R-:W5:Y:S04]  /*35b0*/  @P1 LDG.E.U16 R88, desc[UR6][R92.64] ;  /* 0x000000065c581981 */ /* 0x000f68000c1e1500 */
[----:B------:R-:W2:Y:S04]  /*35c0*/  @P4 LDG.E.U16 R96, desc[UR6][R94.64] ;  /* 0x000000065e604981 */ /* 0x000ea8000c1e1500 */
[----:B------:R-:W2:Y:S04]  /*35d0*/  @P1 LDG.E.U16 R89, desc[UR6][R122.64] ;  /* 0x000000067a591981 */ /* 0x000ea8000c1e1500 */
[----:B------:R-:W2:Y:S04]  /*35e0*/  @P2 LDG.E.U16 R97, desc[UR6][R90.64] ;  /* 0x000000065a612981 */ /* 0x000ea8000c1e1500 */
[----:B------:R-:W2:Y:S04]  /*35f0*/  @P5 LDG.E.U16 R100, desc[UR6][R98.64] ;  /* 0x0000000662645981 */ /* 0x000ea8000c1e1500 */
[----:B------:R-:W2:Y:S04]  /*3600*/  @P5 LDG.E.U16 R92, desc[UR6][R92.64] ;  /* 0x000000065c5c5981 */ /* 0x000ea8000c1e1500 */
[----:B------:R2:W2:Y:S04]  /*3610*/  @P6 LDG.E.U16 R94, desc[UR6][R90.64] ;  /* 0x000000065a5e6981 */ /* 0x0004a8000c1e1500 */
[----:B------:R-:W2:Y:S04]  /*3620*/  @P2 LDG.E.U16 R122, desc[UR6][R122.64] ;  /* 0x000000067a7a2981 */ /* 0x000ea8000c1e1500 */
[----:B------:R-:W2:Y:S04]  /*3630*/  @P6 LDG.E.U16 R95, desc[UR6][R98.64] ;  /* 0x00000006625f6981 */ /* 0x000ea8000c1e1500 */
[----:B------:R-:W2:Y:S04]  /*3640*/  @P4 LDG.E.U16 R93, desc[UR6][R98.64] ;  /* 0x00000006625d4981 */ /* 0x000ea8000c1e1500 */
[----:B------:R-:W2:Y:S01]  /*3650*/  @P3 LDG.E.U16 R91, desc[UR6][R98.64] ;  /* 0x00000006625b3981 */ /* 0x000ea2000c1e1500 */
[----:B---3--:R-:W-:Y:S02]  /*3660*/  @P0 HADD2.F32 R86, -RZ, R86.H0_H0 ;  /* 0x20000056ff560230 */ /* 0x008fe40000004100 */
[----:B----4-:R-:W-:Y:S02]  /*3670*/  @P0 HADD2.F32 R87, -RZ, R87.H0_H0 ;  /* 0x20000057ff570230 */ /* 0x010fe40000004100 */
[----:B-----5:R-:W-:Y:S03]  /*3680*/  @P1 HADD2.F32 R88, -RZ, R88.H0_H0 ;  /* 0x20000058ff581230 */ /* 0x020fe60000004100 */
[----:B------:R-:W-:Y:S01]  /*3690*/  @P0 FFMA R52, R86, R87, R52 ;  /* 0x0000005756340223 */ /* 0x000fe20000000034 */
[----:B0-----:R-:W-:Y:S01]  /*36a0*/  ISETP.LE.AND P0, PT, R129, UR9, PT ;  /* 0x0000000981007c0c */ /* 0x001fe2000bf03270 */
[----:B--2---:R-:W-:Y:S02]  /*36b0*/  @P4 HADD2.F32 R90, -RZ, R96.H0_H0 ;  /* 0x20000060ff5a4230 */ /* 0x004fe40000004100 */
[----:B------:R-:W-:Y:S02]  /*36c0*/  @P1 HADD2.F32 R89, -RZ, R89.H0_H0 ;  /* 0x20000059ff591230 */ /* 0x000fe40000004100 */
[----:B------:R-:W-:Y:S03]  /*36d0*/  @P2 HADD2.F32 R86, -RZ, R97.H0_H0 ;  /* 0x20000061ff562230 */ /* 0x000fe60000004100 */
[----:B------:R-:W-:Y:S01]  /*36e0*/  @P1 FFMA R68, R88, R89, R68 ;  /* 0x0000005958441223 */ /* 0x000fe20000000044 */
[----:B------:R-:W-:Y:S02]  /*36f0*/  @P3 HADD2.F32 R88, -RZ, R101.H0_H0 ;  /* 0x20000065ff583230 */ /* 0x000fe40000004100 */
[----:B------:R-:W-:Y:S02]  /*3700*/  @P5 HADD2.F32 R92, -RZ, R92.H0_H0 ;  /* 0x2000005cff5c5230 */ /* 0x000fe40000004100 */
[----:B------:R-:W-:Y:S02]  /*3710*/  @P6 HADD2.F32 R94, -RZ, R94.H0_H0 ;  /* 0x2000005eff5e6230 */ /* 0x000fe40000004100 */
[----:B------:R-:W-:Y:S02]  /*3720*/  @P2 HADD2.F32 R87, -RZ, R122.H0_H0 ;  /* 0x2000007aff572230 */ /* 0x000fe40000004100 */
[----:B------:R-:W-:Y:S03]  /*3730*/  @P6 HADD2.F32 R95, -RZ, R95.H0_H0 ;  /* 0x2000005fff5f6230 */ /* 0x000fe60000004100 */
[----:B------:R-:W-:Y:S01]  /*3740*/  @P2 FFMA R84, R86, R87, R84 ;  /* 0x0000005756542223 */ /* 0x000fe20000000054 */
[----:B------:R-:W-:Y:S02]  /*3750*/  @P3 HADD2.F32 R89, -RZ, R91.H0_H0 ;  /* 0x2000005bff593230 */ /* 0x000fe40000004100 */
[----:B------:R-:W-:Y:S02]  /*3760*/  @P4 HADD2.F32 R91, -RZ, R93.H0_H0 ;  /* 0x2000005dff5b4230 */ /* 0x000fe40000004100 */
[----:B------:R-:W-:Y:S02]  /*3770*/  @P5 HADD2.F32 R93, -RZ, R100.H0_H0 ;  /* 0x20000064ff5d5230 */ /* 0x000fe40000004100 */
[----:B------:R-:W-:Y:S01]  /*3780*/  @P3 FFMA R37, R88, R89, R37 ;  /* 0x0000005958253223 */ /* 0x000fe20000000025 */
[----:B------:R-:W-:Y:S02]  /*3790*/  @P4 FFMA R53, R90, R91, R53 ;  /* 0x0000005b5a354223 */ /* 0x000fe40000000035 */
[----:B------:R-:W-:Y:S01]  /*37a0*/  @P5 FFMA R69, R92, R93, R69 ;  /* 0x0000005d5c455223 */ /* 0x000fe20000000045 */
[----:B------:R-:W-:Y:S01]  /*37b0*/  @P6 FFMA R85, R94, R95, R85 ;  /* 0x0000005f5e556223 */ /* 0x000fe20000000055 */
[----:B------:R-:W-:Y:S09]  /*37c0*/  @!P0 BRA `(.L_x_129) ;  /* 0xffffffe000888947 */ /* 0x000ff2000383ffff */
.L_x_128:
[----:B------:R-:W0:Y:S01]  /*37d0*/  LDC R4, c[0x0][0x14] ;  /* 0x00000500ff047b82 */ /* 0x000e220000000800 */
[----:B------:R-:W-:Y:S01]  /*37e0*/  ULDC.64 UR8, c[0x0][0x260] ;  /* 0x0000980000087ab9 */ /* 0x000fe20000000a00 */
[----:B------:R-:W-:Y:S01]  /*37f0*/  VIADD R89, R2, 0x8 ;  /* 0x0000000802597836 */ /* 0x000fe20000000000 */
[----:B------:R-:W-:Y:S01]  /*3800*/  LOP3.LUT R130, R130, 0xdfffffff, RZ, 0xc0, !PT ;  /* 0xdfffffff82827812 */ /* 0x000fe200078ec0ff */
[C---:B------:R-:W-:Y:S01]  /*3810*/  VIADD R87, R2.reuse, 0x9 ;  /* 0x0000000902577836 */ /* 0x040fe20000000000 */
[----:B------:R-:W-:Y:S01]  /*3820*/  LOP3.LUT R131, R131, 0xfffffffd, RZ, 0xc0, !PT ;  /* 0xfffffffd83837812 */ /* 0x000fe200078ec0ff */
[C---:B------:R-:W-:Y:S01]  /*3830*/  VIADD R86, R2.reuse, 0xa ;  /* 0x0000000a02567836 */ /* 0x040fe20000000000 */
[----:B------:R-:W-:Y:S01]  /*3840*/  BSSY B1, `(.L_x_130) ;  /* 0x0000493000017945 */ /* 0x000fe20003800000 */
[----:B------:R-:W0:Y:S01]  /*3850*/  LDC.64 R6, c[0x0][0x290] ;  /* 0x0000a400ff067b82 */ /* 0x000e220000000a00 */
[C---:B------:R-:W-:Y:S02]  /*3860*/  VIADD R91, R2.reuse, 0x2 ;  /* 0x00000002025b7836 */ /* 0x040fe40000000000 */
[----:B------:R-:W-:-:S02]  /*3870*/  VIADD R92, R2, 0x6 ;  /* 0x00000006025c7836 */ /* 0x000fc40000000000 */
[C---:B------:R-:W-:Y:S02]  /*3880*/  VIADD R88, R2.reuse, 0x3 ;  /* 0x0000000302587836 */ /* 0x040fe40000000000 */
[----:B------:R-:W-:Y:S02]  /*3890*/  VIADD R90, R2, 0x7 ;  /* 0x00000007025a7836 */ /* 0x000fe40000000000 */
[C---:B------:R-:W-:Y:S02]  /*38a0*/  VIADD R94, R0.reuse, 0x1 ;  /* 0x00000001005e7836 */ /* 0x040fe40000000000 */
[C---:B------:R-:W-:Y:S02]  /*38b0*/  VIADD R95, R0.reuse, 0x2 ;  /* 0x00000002005f7836 */ /* 0x040fe40000000000 */
[----:B------:R-:W-:Y:S02]  /*38c0*/  VIADD R93, R0, 0x3 ;  /* 0x00000003005d7836 */ /* 0x000fe40000000000 */
[----:B0-----:R-:W-:-:S04]  /*38d0*/  IMAD.WIDE.U32 R20, R4, R6, RZ ;  /* 0x0000000604147225 */ /* 0x001fc800078e00ff */
[----:B------:R-:W-:Y:S02]  /*38e0*/  IMAD R96, R4, R7, R21 ;  /* 0x0000000704607224 */ /* 0x000fe400078e0215 */
[----:B------:R-:W-:-:S04]  /*38f0*/  IMAD.WIDE.U32 R18, R20, UR12, R244 ;  /* 0x0000000c14127c25 */ /* 0x000fc8000f8e00f4 */
[----:B------:R-:W-:Y:S01]  /*3900*/  IMAD R5, R96, UR12, RZ ;  /* 0x0000000c60057c24 */ /* 0x000fe2000f8e02ff */
[----:B------:R-:W-:Y:S01]  /*3910*/  LEA R10, P3, R18, UR8, 0x2 ;  /* 0x00000008120a7c11 */ /* 0x000fe2000f8610ff */
[----:B------:R-:W-:-:S04]  /*3920*/  IMAD.WIDE.U32 R16, R20, UR12, R242 ;  /* 0x0000000c14107c25 */ /* 0x000fc8000f8e00f2 */
[----:B------:R-:W-:Y:S01]  /*3930*/  IMAD.WIDE.U32 R14, R20, UR12, R240 ;  /* 0x0000000c140e7c25 */ /* 0x000fe2000f8e00f0 */
[----:B------:R-:W-:-:S03]  /*3940*/  LEA R8, P2, R16, UR8, 0x2 ;  /* 0x0000000810087c11 */ /* 0x000fc6000f8410ff */
[----:B------:R-:W-:Y:S01]  /*3950*/  IMAD R5, R20, UR11, R5 ;  /* 0x0000000b14057c24 */ /* 0x000fe2000f8e0205 */
[----:B------:R-:W-:Y:S01]  /*3960*/  LEA R6, P1, R14, UR8, 0x2 ;  /* 0x000000080e067c11 */ /* 0x000fe2000f8210ff */
[----:B------:R-:W-:-:S04]  /*3970*/  IMAD.WIDE.U32 R12, R20, UR12, R238 ;  /* 0x0000000c140c7c25 */ /* 0x000fc8000f8e00ee */
[----:B------:R-:W-:Y:S01]  /*3980*/  IMAD.IADD R7, R19, 0x1, R5 ;  /* 0x0000000113077824 */ /* 0x000fe200078e0205 */
[----:B------:R-:W-:Y:S01]  /*3990*/  LEA R4, P0, R12, UR8, 0x2 ;  /* 0x000000080c047c11 */ /* 0x000fe2000f8010ff */
[C---:B------:R-:W-:Y:S02]  /*39a0*/  IMAD.IADD R9, R5.reuse, 0x1, R17 ;  /* 0x0000000105097824 */ /* 0x040fe400078e0211 */
[C---:B------:R-:W-:Y:S01]  /*39b0*/  IMAD.IADD R15, R5.reuse, 0x1, R15 ;  /* 0x00000001050f7824 */ /* 0x040fe200078e020f */
[----:B------:R-:W-:Y:S01]  /*39c0*/  LEA.HI.X R11, R18, UR9, R7, 0x2, P3 ;  /* 0x00000009120b7c11 */ /* 0x000fe200098f1407 */
[----:B------:R-:W-:Y:S01]  /*39d0*/  IMAD.IADD R5, R5, 0x1, R13 ;  /* 0x0000000105057824 */ /* 0x000fe200078e020d */
[----:B------:R-:W-:Y:S01]  /*39e0*/  LEA.HI.X R9, R16, UR9, R9, 0x2, P2 ;  /* 0x0000000910097c11 */ /* 0x000fe200090f1409 */
[----:B------:R-:W-:Y:S01]  /*39f0*/  VIADD R19, R2, 0x4 ;  /* 0x0000000402137836 */ /* 0x000fe20000000000 */
[----:B------:R-:W-:Y:S01]  /*3a00*/  LEA.HI.X R7, R14, UR9, R15, 0x2, P1 ;  /* 0x000000090e077c11 */ /* 0x000fe200088f140f */
[----:B------:R-:W-:Y:S01]  /*3a10*/  VIADD R15, R2, 0x5 ;  /* 0x00000005020f7836 */ /* 0x000fe20000000000 */
[----:B------:R-:W-:Y:S01]  /*3a20*/  LEA.HI.X R5, R12, UR9, R5, 0x2, P0 ;  /* 0x000000090c057c11 */ /* 0x000fe200080f1405 */
[----:B------:R-:W-:Y:S01]  /*3a30*/  VIADD R18, R2, 0xb ;  /* 0x0000000b02127836 */ /* 0x000fe20000000000 */
[----:B------:R-:W-:Y:S01]  /*3a40*/  ISETP.GE.AND P0, PT, R0, UR4, PT ;  /* 0x0000000400007c0c */ /* 0x000fe2000bf06270 */
[----:B------:R-:W-:-:S02]  /*3a50*/  VIADD R16, R2, 0xc ;  /* 0x0000000c02107836 */ /* 0x000fc40000000000 */
[C---:B------:R-:W-:Y:S01]  /*3a60*/  VIADD R17, R2.reuse, 0x1 ;  /* 0x0000000102117836 */ /* 0x040fe20000000000 */
[----:B------:R-:W-:Y:S01]  /*3a70*/  ISETP.LT.AND P3, PT, R89, UR5, !P0 ;  /* 0x0000000559007c0c */ /* 0x000fe2000c761270 */
[C---:B------:R-:W-:Y:S01]  /*3a80*/  VIADD R14, R2.reuse, 0xd ;  /* 0x0000000d020e7836 */ /* 0x040fe20000000000 */
[----:B------:R-:W-:Y:S01]  /*3a90*/  ISETP.LT.AND P2, PT, R19, UR5, !P0 ;  /* 0x0000000513007c0c */ /* 0x000fe2000c741270 */
[C---:B------:R-:W-:Y:S01]  /*3aa0*/  VIADD R12, R2.reuse, 0xe ;  /* 0x0000000e020c7836 */ /* 0x040fe20000000000 */
[----:B------:R-:W-:Y:S01]  /*3ab0*/  ISETP.LT.AND P1, PT, R87, UR5, !P0 ;  /* 0x0000000557007c0c */ /* 0x000fe2000c721270 */
[C---:B------:R-:W-:Y:S01]  /*3ac0*/  VIADD R13, R2.reuse, 0xf ;  /* 0x0000000f020d7836 */ /* 0x040fe20000000000 */
[----:B------:R-:W-:-:S07]  /*3ad0*/  ISETP.LT.AND P4, PT, R2, UR5, !P0 ;  /* 0x0000000502007c0c */ /* 0x000fce000c781270 */
[----:B------:R-:W-:Y:S02]  /*3ae0*/  @P3 LOP3.LUT R130, R130, 0x20000000, RZ, 0xfc, !PT ;  /* 0x2000000082823812 */ /* 0x000fe400078efcff */
[----:B------:R-:W-:Y:S02]  /*3af0*/  ISETP.LT.AND P3, PT, R86, UR5, !P0 ;  /* 0x0000000556007c0c */ /* 0x000fe4000c761270 */
[----:B------:R-:W-:Y:S02]  /*3b00*/  LOP3.LUT R130, R130, 0xffffdfff, RZ, 0xc0, !PT ;  /* 0xffffdfff82827812 */ /* 0x000fe400078ec0ff */
[----:B------:R-:W-:Y:S02]  /*3b10*/  @P1 LOP3.LUT R131, R131, 0x2, RZ, 0xfc, !PT ;  /* 0x0000000283831812 */ /* 0x000fe400078efcff */
[----:B------:R-:W-:Y:S02]  /*3b20*/  @P2 LOP3.LUT R130, R130, 0x2000, RZ, 0xfc, !PT ;  /* 0x0000200082822812 */ /* 0x000fe400078efcff */
[----:B------:R-:W-:-:S02]  /*3b30*/  ISETP.LT.AND P2, PT, R91, UR5, !P0 ;  /* 0x000000055b007c0c */ /* 0x000fc4000c741270 */
[----:B------:R-:W-:Y:S02]  /*3b40*/  LOP3.LUT R131, R131, 0xffffffdf, RZ, 0xc0, !PT ;  /* 0xffffffdf83837812 */ /* 0x000fe400078ec0ff */
[----:B------:R-:W-:Y:S02]  /*3b50*/  ISETP.LT.AND P1, PT, R15, UR5, !P0 ;  /* 0x000000050f007c0c */ /* 0x000fe4000c721270 */
[----:B------:R-:W-:Y:S02]  /*3b60*/  @P3 LOP3.LUT R131, R131, 0x20, RZ, 0xfc, !PT ;  /* 0x0000002083833812 */ /* 0x000fe400078efcff */
[----:B------:R-:W-:Y:S02]  /*3b70*/  LOP3.LUT R130, R130, 0xffffffdf, RZ, 0xc0, !PT ;  /* 0xffffffdf82827812 */ /* 0x000fe400078ec0ff */
[----:B------:R-:W-:Y:S02]  /*3b80*/  ISETP.LT.AND P3, PT, R18, UR5, !P0 ;  /* 0x0000000512007c0c */ /* 0x000fe4000c761270 */
[----:B------:R-:W-:-:S02]  /*3b90*/  LOP3.LUT R131, R131, 0xfffffdff, RZ, 0xc0, !PT ;  /* 0xfffffdff83837812 */ /* 0x000fc400078ec0ff */
[----:B------:R-:W-:Y:S02]  /*3ba0*/  @P2 LOP3.LUT R130, R130, 0x20, RZ, 0xfc, !PT ;  /* 0x0000002082822812 */ /* 0x000fe400078efcff */
[----:B------:R-:W-:Y:S02]  /*3bb0*/  ISETP.LT.AND P2, PT, R16, UR5, !P0 ;  /* 0x0000000510007c0c */ /* 0x000fe4000c741270 */
[----:B------:R-:W-:-:S04]  /*3bc0*/  LOP3.LUT R130, R130, 0xfffdffff, RZ, 0xc0, !PT ;  /* 0xfffdffff82827812 */ /* 0x000fc800078ec0ff */
[----:B------:R-:W-:Y:S02]  /*3bd0*/  @P1 LOP3.LUT R130, R130, 0x20000, RZ, 0xfc, !PT ;  /* 0x0002000082821812 */ /* 0x000fe400078efcff */
[----:B------:R-:W-:Y:S02]  /*3be0*/  ISETP.LT.AND P1, PT, R92, UR5, !P0 ;  /* 0x000000055c007c0c */ /* 0x000fe4000c721270 */
[----:B------:R-:W-:Y:S02]  /*3bf0*/  @P3 LOP3.LUT R131, R131, 0x200, RZ, 0xfc, !PT ;  /* 0x0000020083833812 */ /* 0x000fe400078efcff */
[----:B------:R-:W-:Y:S02]  /*3c00*/  ISETP.LT.AND P3, PT, R17, UR5, !P0 ;  /* 0x0000000511007c0c */ /* 0x000fe4000c761270 */
[----:B------:R-:W-:Y:S02]  /*3c10*/  LOP3.LUT R131, R131, 0xffffbfff, RZ, 0xc0, !PT ;  /* 0xffffbfff83837812 */ /* 0x000fe400078ec0ff */
[----:B------:R-:W-:-:S02]  /*3c20*/  LOP3.LUT R130, R130, 0xffdfffff, RZ, 0xc0, !PT ;  /* 0xffdfffff82827812 */ /* 0x000fc400078ec0ff */
        /* <DEDUP_REMOVED lines=14> */
[----:B------:R-:W-:Y:S02]  /*3d10*/  LOP3.LUT R130, R130, 0xfdffffff, RZ, 0xc0, !PT ;  /* 0xfdffffff82827812 */ /* 0x000fe400078ec0ff */
[----:B------:R-:W-:Y:S02]  /*3d20*/  ISETP.NE.U32.AND P0, PT, R212, RZ, PT ;  /* 0x000000ffd400720c */ /* 0x000fe40003f05070 */
[----:B------:R-:W-:Y:S02]  /*3d30*/  @P3 LOP3.LUT R131, R131, 0x2000000, RZ, 0xfc, !PT ;  /* 0x0200000083833812 */ /* 0x000fe400078efcff */
[----:B------:R-:W-:-:S02]  /*3d40*/  @P2 LOP3.LUT R130, R130, 0x2000000, RZ, 0xfc, !PT ;  /* 0x0200000082822812 */ /* 0x000fc400078efcff */
[----:B------:R-:W-:Y:S02]  /*3d50*/  ISETP.NE.AND.EX P2, PT, R213, RZ, PT, P0 ;  /* 0x000000ffd500720c */ /* 0x000fe40003f45300 */
[----:B------:R-:W-:Y:S02]  /*3d60*/  LOP3.LUT R131, R131, 0xfbffffff, RZ, 0xc0, !PT ;  /* 0xfbffffff83837812 */ /* 0x000fe400078ec0ff */
[----:B------:R-:W-:Y:S02]  /*3d70*/  ISETP.GE.AND P0, PT, R94, UR4, PT ;  /* 0x000000045e007c0c */ /* 0x000fe4000bf06270 */
[----:B------:R-:W-:Y:S02]  /*3d80*/  @P1 LOP3.LUT R131, R131, 0x4000000, RZ, 0xfc, !PT ;  /* 0x0400000083831812 */ /* 0x000fe400078efcff */
[----:B------:R-:W-:Y:S02]  /*3d90*/  ISETP.LT.AND P1, PT, R89, UR5, !P0 ;  /* 0x0000000559007c0c */ /* 0x000fe4000c721270 */
[----:B------:R-:W-:-:S02]  /*3da0*/  LOP3.LUT R131, R131, 0xffffdfff, RZ, 0xc0, !PT ;  /* 0xffffdfff83837812 */ /* 0x000fc400078ec0ff */
[----:B------:R-:W-:Y:S02]  /*3db0*/  LOP3.LUT R130, R130, 0xefffffff, RZ, 0xc0, !PT ;  /* 0xefffffff82827812 */ /* 0x000fe400078ec0ff */
[----:B------:R-:W-:Y:S02]  /*3dc0*/  @P2 LOP3.LUT R131, R131, 0x2000, RZ, 0xfc, !PT ;  /* 0x0000200083832812 */ /* 0x000fe400078efcff */
[----:B------:R-:W-:Y:S02]  /*3dd0*/  ISETP.LT.AND P2, PT, R19, UR5, !P0 ;  /* 0x0000000513007c0c */ /* 0x000fe4000c741270 */
[----:B------:R-:W-:Y:S02]  /*3de0*/  ISETP.LT.AND P3, PT, R87, UR5, !P0 ;  /* 0x0000000557007c0c */ /* 0x000fe4000c761270 */
[----:B------:R-:W-:Y:S02]  /*3df0*/  LOP3.LUT R131, R131, 0xfffffffe, RZ, 0xc0, !PT ;  /* 0xfffffffe83837812 */ /* 0x000fe400078ec0ff */
[----:B------:R-:W-:-:S02]  /*3e00*/  @P1 LOP3.LUT R130, R130, 0x10000000, RZ, 0xfc, !PT ;  /* 0x1000000082821812 */ /* 0x000fc400078efcff */
[----:B------:R-:W-:Y:S02]  /*3e10*/  ISETP.LT.AND P1, PT, R86, UR5, !P0 ;  /* 0x0000000556007c0c */ /* 0x000fe4000c721270 */
[----:B------:R-:W-:Y:S02]  /*3e20*/  LOP3.LUT R130, R130, 0xffffefff, RZ, 0xc0, !PT ;  /* 0xffffefff82827812 */ /* 0x000fe400078ec0ff */
[----:B------:R-:W-:Y:S02]  /*3e30*/  ISETP.LT.AND P5, PT, R2, UR5, !P0 ;  /* 0x0000000502007c0c */ /* 0x000fe4000c7a1270 */
[----:B------:R-:W-:Y:S02]  /*3e40*/  @P2 LOP3.LUT R130, R130, 0x1000, RZ, 0xfc, !PT ;  /* 0x0000100082822812 */ /* 0x000fe400078efcff */
[----:B------:R-:W-:Y:S02]  /*3e50*/  ISETP.LT.AND P2, PT, R91, UR5, !P0 ;  /* 0x000000055b007c0c */ /* 0x000fe4000c741270 */
[----:B------:R-:W-:-:S02]  /*3e60*/  @P3 LOP3.LUT R131, R131, 0x1, RZ, 0xfc, !PT ;  /* 0x0000000183833812 */ /* 0x000fc400078efcff */
[----:B------:R-:W-:Y:S02]  /*3e70*/  ISETP.LT.AND P3, PT, R15, UR5, !P0 ;  /* 0x000000050f007c0c */ /* 0x000fe4000c761270 */
[----:B------:R-:W-:Y:S02]  /*3e80*/  LOP3.LUT R131, R131, 0xffffffef, RZ, 0xc0, !PT ;  /* 0xffffffef83837812 */ /* 0x000fe400078ec0ff */
[----:B------:R-:W-:Y:S02]  /*3e90*/  LOP3.LUT R130, R130, 0xffffffef, RZ, 0xc0, !PT ;  /* 0xffffffef82827812 */ /* 0x000fe400078ec0ff */
        /* <DEDUP_REMOVED lines=15> */
[----:B------:R-:W-:Y:S02]  /*3f90*/  LOP3.LUT R131, R131, 0xfffdffff, RZ, 0xc0, !PT ;  /* 0xfffdffff83837812 */ /* 0x000fe400078ec0ff */
[----:B------:R-:W-:Y:S02]  /*3fa0*/  LOP3.LUT R130, R130, 0xfffffffe, RZ, 0xc0, !PT ;  /* 0xfffffffe82827812 */ /* 0x000fe400078ec0ff */
[----:B------:R-:W-:Y:S02]  /*3fb0*/  ISETP.LT.AND P3, PT, R88, UR5, !P0 ;  /* 0x0000000558007c0c */ /* 0x000fe4000c761270 */
[----:B------:R-:W-:Y:S02]  /*3fc0*/  @P1 LOP3.LUT R130, R130, 0x1, RZ, 0xfc, !PT ;  /* 0x0000000182821812 */ /* 0x000fe400078efcff */
[----:B------:R-:W-:Y:S02]  /*3fd0*/  ISETP.LT.AND P1, PT, R12, UR5, !P0 ;  /* 0x000000050c007c0c */ /* 0x000fe4000c721270 */
[----:B------:R-:W-:-:S02]  /*3fe0*/  @P2 LOP3.LUT R131, R131, 0x20000, RZ, 0xfc, !PT ;  /* 0x0002000083832812 */ /* 0x000fc400078efcff */
[----:B------:R-:W-:Y:S02]  /*3ff0*/  ISETP.LT.AND P2, PT, R90, UR5, !P0 ;  /* 0x000000055a007c0c */ /* 0x000fe4000c741270 */
[----:B------:R-:W-:Y:S02]  /*4000*/  LOP3.LUT R131, R131, 0xfeffffff, RZ, 0xc0, !PT ;  /* 0xfeffffff83837812 */ /* 0x000fe400078ec0ff */
[----:B------:R-:W-:-:S04]  /*4010*/  LOP3.LUT R130, R130, 0xfffffeff, RZ, 0xc0, !PT ;  /* 0xfffffeff82827812 */ /* 0x000fc800078ec0ff */
[----:B------:R-:W-:Y:S02]  /*4020*/  @P3 LOP3.LUT R130, R130, 0x100, RZ, 0xfc, !PT ;  /* 0x0000010082823812 */ /* 0x000fe400078efcff */
[----:B------:R-:W-:Y:S02]  /*4030*/  @P1 LOP3.LUT R131, R131, 0x1000000, RZ, 0xfc, !PT ;  /* 0x0100000083831812 */ /* 0x000fe400078efcff */
[----:B------:R-:W-:Y:S02]  /*4040*/  ISETP.LT.AND P1, PT, R13, UR5, !P0 ;  /* 0x000000050d007c0c */ /* 0x000fe4000c721270 */
[----:B------:R-:W-:Y:S02]  /*4050*/  ISETP.GE.AND P0, PT, R95, UR4, PT ;  /* 0x000000045f007c0c */ /* 0x000fe4000bf06270 */
[----:B------:R-:W-:Y:S02]  /*4060*/  LOP3.LUT R130, R130, 0xfeffffff, RZ, 0xc0, !PT ;  /* 0xfeffffff82827812 */ /* 0x000fe400078ec0ff */
[----:B------:R-:W-:-:S02]  /*4070*/  ISETP.LT.AND P3, PT, R89, UR5, !P0 ;  /* 0x0000000559007c0c */ /* 0x000fc4000c761270 */
[----:B------:R-:W-:Y:S02]  /*4080*/  LOP3.LUT R131, R131, 0xffbfffff, RZ, 0xc0, !PT ;  /* 0xffbfffff83837812 */ /* 0x000fe400078ec0ff */
[----:B------:R-:W-:Y:S02]  /*4090*/  @P2 LOP3.LUT R130, R130, 0x1000000, RZ, 0xfc, !PT ;  /* 0x0100000082822812 */ /* 0x000fe400078efcff */
[----:B------:R-:W-:Y:S02]  /*40a0*/  ISETP.LT.AND P2, PT, R87, UR5, !P0 ;  /* 0x0000000557007c0c */ /* 0x000fe4000c741270 */
[----:B------:R-:W-:Y:S02]  /*40b0*/  @P1 LOP3.LUT R131, R131, 0x400000, RZ, 0xfc, !PT ;  /* 0x0040000083831812 */ /* 0x000fe400078efcff */
[----:B------:R-:W-:Y:S02]  /*40c0*/  ISETP.LT.AND P1, PT, R19, UR5, !P0 ;  /* 0x0000000513007c0c */ /* 0x000fe4000c721270 */
[----:B------:R-:W-:-:S02]  /*40d0*/  LOP3.LUT R130, R130, 0xf7ffffff, RZ, 0xc0, !PT ;  /* 0xf7ffffff82827812 */ /* 0x000fc400078ec0ff */
[----:B------:R-:W-:Y:S02]  /*40e0*/  LOP3.LUT R131, R131, 0xfffffff7, RZ, 0xc0, !PT ;  /* 0xfffffff783837812 */ /* 0x000fe400078ec0ff */
[----:B------:R-:W-:Y:S02]  /*40f0*/  @P3 LOP3.LUT R130, R130, 0x8000000, RZ, 0xfc, !PT ;  /* 0x0800000082823812 */ /* 0x000fe400078efcff */
[----:B------:R-:W-:Y:S02]  /*4100*/  ISETP.LT.AND P3, PT, R86, UR5, !P0 ;  /* 0x0000000556007c0c */ /* 0x000fe4000c761270 */
[----:B------:R-:W-:Y:S02]  /*4110*/  LOP3.LUT R130, R130, 0xfffff7ff, RZ, 0xc0, !PT ;  /* 0xfffff7ff82827812 */ /* 0x000fe400078ec0ff */
[----:B------:R-:W-:Y:S02]  /*4120*/  ISETP.LT.AND P6, PT, R17, UR5, !P0 ;  /* 0x0000000511007c0c */ /* 0x000fe4000c7c1270 */
[----:B------:R-:W-:-:S02]  /*4130*/  @P1 LOP3.LUT R130, R130, 0x800, RZ, 0xfc, !PT ;  /* 0x0000080082821812 */ /* 0x000fc400078efcff */
[----:B------:R-:W-:Y:S02]  /*4140*/  ISETP.LT.AND P1, PT, R91, UR5, !P0 ;  /* 0x000000055b007c0c */ /* 0x000fe4000c721270 */
[----:B------:R-:W-:-:S03]  /*4150*/  LOP3.LUT R130, R130, 0x7fffffff, RZ, 0xc0, !PT ;  /* 0x7fffffff82827812 */ /* 0x000fc600078ec0ff */
[----:B------:R-:W-:Y:S02]  /*4160*/  @P3 LOP3.LUT R131, R131, 0x8, RZ, 0xfc, !PT ;  /* 0x0000000883833812 */ /* 0x000fe400078efcff */
[----:B------:R-:W-:Y:S02]  /*4170*/  @P2 LOP3.LUT R130, R130, 0x80000000, RZ, 0xfc, !PT ;  /* 0x8000000082822812 */ /* 0x000fe400078efcff */
[----:B------:R-:W-:Y:S02]  /*4180*/  ISETP.LT.AND P3, PT, R18, UR5, !P0 ;  /* 0x0000000512007c0c */ /* 0x000fe4000c761270 */
[----:B------:R-:W-:Y:S02]  /*4190*/  ISETP.LT.AND P2, PT, R15, UR5, !P0 ;  /* 0x000000050f007c0c */ /* 0x000fe4000c741270 */
[----:B------:R-:W-:Y:S02]  /*41a0*/  LOP3.LUT R130, R130, 0xfffffff7, RZ, 0xc0, !PT ;  /* 0xfffffff782827812 */ /* 0x000fe400078ec0ff */
[----:B------:R-:W-:-:S02]  /*41b0*/  LOP3.LUT R131, R131, 0xffffff7f, RZ, 0xc0, !PT ;  /* 0xffffff7f83837812 */ /* 0x000fc400078ec0ff */
[----:B------:R-:W-:Y:S02]  /*41c0*/  @P1 LOP3.LUT R130, R130, 0x8, RZ, 0xfc, !PT ;  /* 0x0000000882821812 */ /* 0x000fe400078efcff */
[----:B------:R-:W-:Y:S02]  /*41d0*/  ISETP.LT.AND P1, PT, R16, UR5, !P0 ;  /* 0x0000000510007c0c */ /* 0x000fe4000c721270 */
[----:B------:R-:W-:Y:S02]  /*41e0*/  LOP3.LUT R130, R130, 0xffff7fff, RZ, 0xc0, !PT ;  /* 0xffff7fff82827812 */ /* 0x000fe400078ec0ff */
[----:B------:R-:W-:Y:S02]  /*41f0*/  @P3 LOP3.LUT R131, R131, 0x80, RZ, 0xfc, !PT ;  /* 0x0000008083833812 */ /* 0x000fe400078efcff */
[----:B------:R-:W-:Y:S02]  /*4200*/  @P2 LOP3.LUT R130, R130, 0x8000, RZ, 0xfc, !PT ;  /* 0x0000800082822812 */ /* 0x000fe400078efcff */
[----:B------:R-:W-:-:S02]  /*4210*/  ISETP.LT.AND P2, PT, R92, UR5, !P0 ;  /* 0x000000055c007c0c */ /* 0x000fc4000c741270 */
[----:B------:R-:W-:Y:S02]  /*4220*/  LOP3.LUT R131, R131, 0xfffff7ff, RZ, 0xc0, !PT ;  /* 0xfffff7ff83837812 */ /* 0x000fe400078ec0ff */
[----:B------:R-:W-:Y:S02]  /*4230*/  LOP3.LUT R130, R130, 0xfff7ffff, RZ, 0xc0, !PT ;  /* 0xfff7ffff82827812 */ /* 0x000fe400078ec0ff */
[----:B------:R-:W-:Y:S02]  /*4240*/  @P1 LOP3.LUT R131, R131, 0x800, RZ, 0xfc, !PT ;  /* 0x0000080083831812 */ /* 0x000fe400078efcff */
[----:B------:R-:W-:Y:S02]  /*4250*/  ISETP.LT.AND P1, PT, R14, UR5, !P0 ;  /* 0x000000050e007c0c */ /* 0x000fe4000c721270 */
[----:B------:R-:W-:Y:S02]  /*4260*/  ISETP.LT.AND P3, PT, R88, UR5, !P0 ;  /* 0x0000000558007c0c */ /* 0x000fe4000c761270 */
[----:B------:R-:W-:-:S02]  /*4270*/  LOP3.LUT R131, R131, 0xfffeffff, RZ, 0xc0, !PT ;  /* 0xfffeffff83837812 */ /* 0x000fc400078ec0ff */
[----:B------:R-:W-:Y:S02]  /*4280*/  @P2 LOP3.LUT R130, R130, 0x80000, RZ, 0xfc, !PT ;  /* 0x0008000082822812 */ /* 0x000fe400078efcff */
[----:B------:R-:W-:Y:S02]  /*4290*/  ISETP.LT.AND P2, PT, R12, UR5, !P0 ;  /* 0x000000050c007c0c */ /* 0x000fe4000c741270 */
[----:B------:R-:W-:-:S03]  /*42a0*/  LOP3.LUT R130, R130, 0xffffff7f, RZ, 0xc0, !PT ;  /* 0xffffff7f82827812 */ /* 0x000fc600078ec0ff */
[----:B------:R-:W-:Y:S02]  /*42b0*/  @P1 LOP3.LUT R131, R131, 0x10000, RZ, 0xfc, !PT ;  /* 0x0001000083831812 */ /* 0x000fe400078efcff */
[----:B------:R-:W-:Y:S02]  /*42c0*/  ISETP.LT.AND P1, PT, R90, UR5, !P0 ;  /* 0x000000055a007c0c */ /* 0x000fe4000c721270 */
[----:B------:R-:W-:Y:S02]  /*42d0*/  LOP3.LUT R131, R131, 0xff7fffff, RZ, 0xc0, !PT ;  /* 0xff7fffff83837812 */ /* 0x000fe400078ec0ff */
[----:B------:R-:W-:Y:S02]  /*42e0*/  @P3 LOP3.LUT R130, R130, 0x80, RZ, 0xfc, !PT ;  /* 0x0000008082823812 */ /* 0x000fe400078efcff */
[----:B------:R-:W-:Y:S02]  /*42f0*/  @P2 LOP3.LUT R131, R131, 0x800000, RZ, 0xfc, !PT ;  /* 0x0080000083832812 */ /* 0x000fe400078efcff */
[----:B------:R-:W-:-:S02]  /*4300*/  ISETP.LT.AND P2, PT, R13, UR5, !P0 ;  /* 0x000000050d007c0c */ /* 0x000fc4000c741270 */
[----:B------:R-:W-:Y:S02]  /*4310*/  ISETP.LT.AND P3, PT, R2, UR5, !P0 ;  /* 0x0000000502007c0c */ /* 0x000fe4000c761270 */
        /* <DEDUP_REMOVED lines=46> */
[----:B------:R-:W-:-:S13]  /*4600*/  ISETP.LT.AND P1, PT, R13, UR5, !P0 ;  /* 0x000000050d007c0c */ /* 0x000fda000c721270 */
[----:B------:R-:W-:Y:S02]  /*4610*/  @P1 LOP3.LUT R131, R131, 0x80000, RZ, 0xfc, !PT ;  /* 0x0008000083831812 */ /* 0x000fe400078efcff */
[----:B------:R-:W-:Y:S02]  /*4620*/  ISETP.LT.AND P1, PT, R2, UR5, !P0 ;  /* 0x0000000502007c0c */ /* 0x000fe4000c721270 */
[----:B------:R-:W-:-:S13]  /*4630*/  LOP3.LUT P0, RZ, R131, 0x2000, RZ, 0xc0, !PT ;  /* 0x0000200083ff7812 */ /* 0x000fda000780c0ff */
[----:B------:R-:W-:Y:S05]  /*4640*/  @!P0 BRA `(.L_x_131) ;  /* 0x0000002800088947 */ /* 0x000fea0003800000 */
[----:B------:R-:W2:Y:S01]  /*4650*/  LDL R97, [R1] ;  /* 0x0000000001617983 */ /* 0x000ea20000100800 */
[----:B------:R-:W-:Y:S01]  /*4660*/  @P4 LEA R14, P0, R236, R195, 0x2 ;  /* 0x000000c3ec0e4211 */ /* 0x000fe200078010ff */
[----:B------:R-:W0:Y:S04]  /*4670*/  @P4 LDC R86, c[0x0][0x21c] ;  /* 0x00008700ff564b82 */ /* 0x000e280000000800 */
[----:B--2---:R-:W-:Y:S01]  /*4680*/  @P4 IMAD.X R15, R194, 0x1, R97, P0 ;  /* 0x00000001c20f4824 */ /* 0x004fe200000e0661 */
[----:B------:R-:W-:-:S04]  /*4690*/  @P4 LEA R12, P0, R210, R173, 0x2 ;  /* 0x000000add20c4211 */ /* 0x000fc800078010ff */
[----:B------:R-:W-:Y:S01]  /*46a0*/  @P4 LEA.HI.X R13, R210, R172, R214, 0x2, P0 ;  /* 0x000000acd20d4211 */ /* 0x000fe200000f14d6 */
[----:B------:R1:W2:Y:S01]  /*46b0*/  @P4 LDG.E R15, desc[UR6][R14.64] ;  /* 0x000000060e0f4981 */ /* 0x0002a2000c1e1900 */
[----:B------:R-:W-:-:S05]  /*46c0*/  @P5 LEA R18, P0, R234, R195, 0x2 ;  /* 0x000000c3ea125211 */ /* 0x000fca00078010ff */
[----:B------:R-:W-:Y:S01]  /*46d0*/  @P5 IMAD.X R19, R194, 0x1, R252, P0 ;  /* 0x00000001c2135824 */ /* 0x000fe200000e06fc */
[----:B------:R-:W-:-:S04]  /*46e0*/  @P5 LEA R16, P0, R208, R173, 0x2 ;  /* 0x000000add0105211 */ /* 0x000fc800078010ff */
[----:B------:R-:W-:Y:S01]  /*46f0*/  @P5 LEA.HI.X R17, R208, R172, R215, 0x2, P0 ;  /* 0x000000acd0115211 */ /* 0x000fe200000f14d7 */
[----:B-1----:R-:W2:Y:S02]  /*4700*/  @P4 LDC R14, c[0x0][0x24c] ;  /* 0x00009300ff0e4b82 */ /* 0x002ea40000000800 */
[----:B--2---:R-:W-:-:S04]  /*4710*/  @P4 FMUL R14, R15, R14 ;  /* 0x0000000e0f0e4220 */ /* 0x004fc80000400000 */
[----:B0-----:R-:W-:-:S05]  /*4720*/  @P4 FFMA R22, R22, R86, R14 ;  /* 0x0000005616164223 */ /* 0x001fca000000000e */
[----:B------:R0:W-:Y:S04]  /*4730*/  @P4 STG.E desc[UR6][R12.64], R22 ;  /* 0x000000160c004986 */ /* 0x0001e8000c101906 */
[----:B------:R1:W2:Y:S01]  /*4740*/  @P5 LDG.E R19, desc[UR6][R18.64] ;  /* 0x0000000612135981 */ /* 0x0002a2000c1e1900 */
[----:B------:R-:W-:Y:S01]  /*4750*/  @P3 LEA R14, P0, R232, R195, 0x2 ;  /* 0x000000c3e80e3211 */ /* 0x000fe200078010ff */
[----:B0-----:R-:W0:Y:S08]  /*4760*/  @P5 LDC R22, c[0x0][0x21c] ;  /* 0x00008700ff165b82 */ /* 0x001e300000000800 */
[----:B-1----:R-:W2:Y:S01]  /*4770*/  @P5 LDC R18, c[0x0][0x24c] ;  /* 0x00009300ff125b82 */ /* 0x002ea20000000800 */
[----:B------:R-:W-:-:S02]  /*4780*/  @P3 IMAD.X R15, R194, 0x1, R251, P0 ;  /* 0x00000001c20f3824 */ /* 0x000fc400000e06fb */
[----:B--2---:R-:W-:-:S04]  /*4790*/  @P5 FMUL R18, R19, R18 ;  /* 0x0000001213125220 */ /* 0x004fc80000400000 */
[----:B0-----:R-:W-:Y:S02]  /*47a0*/  @P5 FFMA R38, R38, R22, R18 ;  /* 0x0000001626265223 */ /* 0x001fe40000000012 */
[----:B------:R-:W0:Y:S03]  /*47b0*/  @P3 LDC R18, c[0x0][0x21c] ;  /* 0x00008700ff123b82 */ /* 0x000e260000000800 */
[----:B------:R1:W-:Y:S04]  /*47c0*/  @P5 STG.E desc[UR6][R16.64], R38 ;  /* 0x0000002610005986 */ /* 0x0003e8000c101906 */
[----:B------:R2:W3:Y:S01]  /*47d0*/  @P3 LDG.E R15, desc[UR6][R14.64] ;  /* 0x000000060e0f3981 */ /* 0x0004e2000c1e1900 */
[C---:B------:R-:W-:Y:S01]  /*47e0*/  @P3 LEA R12, P0, R206.reuse, R173, 0x2 ;  /* 0x000000adce0c3211 */ /* 0x040fe200078010ff */
[----:B-1----:R-:W1:Y:S08]  /*47f0*/  @P6 LDC R38, c[0x0][0x24c] ;  /* 0x00009300ff266b82 */ /* 0x002e700000000800 */
[----:B--2---:R-:W3:Y:S01]  /*4800*/  @P3 LDC R14, c[0x0][0x24c] ;  /* 0x00009300ff0e3b82 */ /* 0x004ee20000000800 */
[----:B------:R-:W-:-:S02]  /*4810*/  @P3 LEA.HI.X R13, R206, R172, R216, 0x2, P0 ;  /* 0x000000acce0d3211 */ /* 0x000fc400000f14d8 */
[----:B------:R-:W-:-:S05]  /*4820*/  @P1 LEA R86, P0, R230, R195, 0x2 ;  /* 0x000000c3e6561211 */ /* 0x000fca00078010ff */
[----:B------:R-:W-:Y:S02]  /*4830*/  @P1 IMAD.X R87, R194, 0x1, R246, P0 ;  /* 0x00000001c2571824 */ /* 0x000fe400000e06f6 */
[----:B---3--:R-:W-:Y:S02]  /*4840*/  @P3 FMUL R14, R15, R14 ;  /* 0x0000000e0f0e3220 */ /* 0x008fe40000400000 */
[----:B------:R-:W2:Y:S02]  /*4850*/  @P1 LDC R15, c[0x0][0x21c] ;  /* 0x00008700ff0f1b82 */ /* 0x000ea40000000800 */
[----:B0-----:R-:W-:-:S05]  /*4860*/  @P3 FFMA R54, R54, R18, R14 ;  /* 0x0000001236363223 */ /* 0x001fca000000000e */
[----:B------:R0:W-:Y:S01]  /*4870*/  @P3 STG.E desc[UR6][R12.64], R54 ;  /* 0x000000360c003986 */ /* 0x0001e2000c101906 */
[----:B------:R-:W3:Y:S03]  /*4880*/  @P1 LDC R14, c[0x0][0x24c] ;  /* 0x00009300ff0e1b82 */ /* 0x000ee60000000800 */
[----:B------:R-:W3:Y:S01]  /*4890*/  @P1 LDG.E R86, desc[UR6][R86.64] ;  /* 0x0000000656561981 */ /* 0x000ee2000c1e1900 */
[----:B------:R-:W-:Y:S02]  /*48a0*/  @P1 LEA R16, P0, R204, R173, 0x2 ;  /* 0x000000adcc101211 */ /* 0x000fe400078010ff */
[----:B------:R-:W-:Y:S02]  /*48b0*/  LOP3.LUT P3, RZ, R130, 0x2, RZ, 0xc0, !PT ;  /* 0x0000000282ff7812 */ /* 0x000fe4000786c0ff */
[----:B------:R-:W-:Y:S02]  /*48c0*/  @P1 LEA.HI.X R17, R204, R172, R217, 0x2, P0 ;  /* 0x000000accc111211 */ /* 0x000fe400000f14d9 */
[----:B------:R-:W-:-:S05]  /*48d0*/  LEA R18, P0, R222, R195, 0x2 ;  /* 0x000000c3de127211 */ /* 0x000fca00078010ff */
[----:B------:R-:W-:-:S04]  /*48e0*/  IMAD.X R19, R194, 0x1, R247, P0 ;  /* 0x00000001c2137824 */ /* 0x000fc800000e06f7 */
[----:B------:R-:W4:Y:S01]  /*48f0*/  @P3 LDC R22, c[0x0][0x21c] ;  /* 0x00008700ff163b82 */ /* 0x000f220000000800 */
[----:B------:R-:W-:-:S07]  /*4900*/  LOP3.LUT P5, RZ, R130, 0x1, RZ, 0xc0, !PT ;  /* 0x0000000182ff7812 */ /* 0x000fce00078ac0ff */
[----:B0-----:R-:W0:Y:S01]  /*4910*/  @P6 LDC R54, c[0x0][0x21c] ;  /* 0x00008700ff366b82 */ /* 0x001e220000000800 */
[----:B---3--:R-:W-:-:S04]  /*4920*/  @P1 FMUL R14, R86, R14 ;  /* 0x0000000e560e1220 */ /* 0x008fc80000400000 */
[----:B--2---:R-:W-:-:S03]  /*4930*/  @P1 FFMA R70, R70, R15, R14 ;  /* 0x0000000f46461223 */ /* 0x004fc6000000000e */
[----:B------:R-:W2:Y:S02]  /*4940*/  @P3 LDC R14, c[0x0][0x24c] ;  /* 0x00009300ff0e3b82 */ /* 0x000ea40000000800 */
[----:B------:R3:W-:Y:S04]  /*4950*/  @P1 STG.E desc[UR6][R16.64], R70 ;  /* 0x0000004610001986 */ /* 0x0007e8000c101906 */
[----:B------:R-:W2:Y:S01]  /*4960*/  @P3 LDG.E R15, desc[UR6][R18.64] ;  /* 0x00000006120f3981 */ /* 0x000ea2000c1e1900 */
[----:B------:R-:W-:-:S04]  /*4970*/  @P3 LEA R12, P0, R202, R173, 0x2 ;  /* 0x000000adca0c3211 */ /* 0x000fc800078010ff */
[----:B------:R-:W-:Y:S02]  /*4980*/  @P3 LEA.HI.X R13, R202, R172, R218, 0x2, P0 ;  /* 0x000000acca0d3211 */ /* 0x000fe400000f14da */
[----:B---3--:R-:W-:-:S05]  /*4990*/  LEA R16, P0, R228, R195, 0x2 ;  /* 0x000000c3e4107211 */ /* 0x008fca00078010ff */
[----:B------:R-:W-:Y:S02]  /*49a0*/  IMAD.X R17, R194, 0x1, R248, P0 ;  /* 0x00000001c2117824 */ /* 0x000fe400000e06f8 */
[----:B--2---:R-:W-:-:S04]  /*49b0*/  @P3 FMUL R14, R15, R14 ;  /* 0x0000000e0f0e3220 */ /* 0x004fc80000400000 */
[----:B----4-:R-:W-:Y:S02]  /*49c0*/  @P3 FFMA R23, R23, R22, R14 ;  /* 0x0000001617173223 */ /* 0x010fe4000000000e */
[----:B------:R-:W2:Y:S03]  /*49d0*/  @P5 LDC R22, c[0x0][0x21c] ;  /* 0x00008700ff165b82 */ /* 0x000ea60000000800 */
[----:B------:R3:W-:Y:S04]  /*49e0*/  @P3 STG.E desc[UR6][R12.64], R23 ;  /* 0x000000170c003986 */ /* 0x0007e8000c101906 */
[----:B---3--:R-:W3:Y:S01]  /*49f0*/  @P5 LDG.E R13, desc[UR6][R16.64] ;  /* 0x00000006100d5981 */ /* 0x008ee2000c1e1900 */
[----:B------:R-:W3:Y:S01]  /*4a00*/  @P5 LDC R12, c[0x0][0x24c] ;  /* 0x00009300ff0c5b82 */ /* 0x000ee20000000800 */
[----:B------:R-:W-:-:S04]  /*4a10*/  @P5 LEA R88, P0, R200, R173, 0x2 ;  /* 0x000000adc8585211 */ /* 0x000fc800078010ff */
[----:B------:R-:W-:Y:S02]  /*4a20*/  @P5 LEA.HI.X R89, R200, R172, R219, 0x2, P0 ;  /* 0x000000acc8595211 */ /* 0x000fe400000f14db */
[----:B------:R-:W-:-:S05]  /*4a30*/  LEA R14, P0, R226, R195, 0x2 ;  /* 0x000000c3e20e7211 */ /* 0x000fca00078010ff */
[----:B------:R-:W-:Y:S02]  /*4a40*/  IMAD.X R15, R194, 0x1, R249, P0 ;  /* 0x00000001c20f7824 */ /* 0x000fe400000e06f9 */
[----:B---3--:R-:W-:-:S04]  /*4a50*/  @P5 FMUL R12, R13, R12 ;  /* 0x0000000c0d0c5220 */ /* 0x008fc80000400000 */
[----:B--2---:R-:W-:-:S05]  /*4a60*/  @P5 FFMA R39, R39, R22, R12 ;  /* 0x0000001627275223 */ /* 0x004fca000000000c */
[----:B------:R2:W-:Y:S04]  /*4a70*/  @P5 STG.E desc[UR6][R88.64], R39 ;  /* 0x0000002758005986 */ /* 0x0005e8000c101906 */
[----:B--2---:R-:W1:Y:S01]  /*4a80*/  @P6 LDG.E R39, desc[UR6][R14.64] ;  /* 0x000000060e276981 */ /* 0x004e62000c1e1900 */
[----:B------:R-:W-:-:S04]  /*4a90*/  @P6 LEA R86, P0, R198, R173, 0x2 ;  /* 0x000000adc6566211 */ /* 0x000fc800078010ff */
[----:B------:R-:W-:Y:S02]  /*4aa0*/  @P6 LEA.HI.X R87, R198, R172, R220, 0x2, P0 ;  /* 0x000000acc6576211 */ /* 0x000fe400000f14dc */
[----:B------:R-:W-:-:S05]  /*4ab0*/  LEA R12, P0, R224, R195, 0x2 ;  /* 0x000000c3e00c7211 */ /* 0x000fca00078010ff */
[----:B------:R-:W-:Y:S02]  /*4ac0*/  IMAD.X R13, R194, 0x1, R250, P0 ;  /* 0x00000001c20d7824 */ /* 0x000fe400000e06fa */
[----:B-1----:R-:W-:-:S04]  /*4ad0*/  @P6 FMUL R38, R39, R38 ;  /* 0x0000002627266220 */ /* 0x002fc80000400000 */
[----:B0-----:R-:W-:Y:S02]  /*4ae0*/  @P6 FFMA R55, R55, R54, R38 ;  /* 0x0000003637376223 */ /* 0x001fe40000000026 */
[----:B------:R-:W0:Y:S03]  /*4af0*/  @P2 LDC R38, c[0x0][0x24c] ;  /* 0x00009300ff262b82 */ /* 0x000e260000000800 */
[----:B------:R1:W-:Y:S04]  /*4b00*/  @P6 STG.E desc[UR6][R86.64], R55 ;  /* 0x0000003756006986 */ /* 0x0003e8000c101906 */
[----:B------:R-:W0:Y:S01]  /*4b10*/  @P2 LDG.E R39, desc[UR6][R12.64] ;  /* 0x000000060c272981 */ /* 0x000e22000c1e1900 */
[----:B------:R-:W2:Y:S01]  /*4b20*/  @P2 LDC R54, c[0x0][0x21c] ;  /* 0x00008700ff362b82 */ /* 0x000ea20000000800 */
[----:B------:R-:W-:-:S04]  /*4b30*/  @P2 LEA R22, P0, R196, R173, 0x2 ;  /* 0x000000adc4162211 */ /* 0x000fc800078010ff */
[----:B------:R-:W-:Y:S02]  /*4b40*/  @P2 LEA.HI.X R23, R196, R172, R221, 0x2, P0 ;  /* 0x000000acc4172211 */ /* 0x000fe400000f14dd */
[----:B------:R-:W-:Y:S01]  /*4b50*/  LOP3.LUT P4, RZ, R130, 0x20, RZ, 0xc0, !PT ;  /* 0x0000002082ff7812 */ /* 0x000fe2000788c0ff */
[----:B------:R-:W-:Y:S01]  /*4b60*/  BSSY B0, `(.L_x_132) ;  /* 0x000000b000007945 */ /* 0x000fe20003800000 */
[----:B0-----:R-:W-:-:S04]  /*4b70*/  @P2 FMUL R38, R39, R38 ;  /* 0x0000002627262220 */ /* 0x001fc80000400000 */
[----:B--2---:R-:W-:-:S05]  /*4b80*/  @P2 FFMA R71, R71, R54, R38 ;  /* 0x0000003647472223 */ /* 0x004fca0000000026 */
[----:B------:R1:W-:Y:S02]  /*4b90*/  @P2 STG.E desc[UR6][R22.64], R71 ;  /* 0x0000004716002986 */ /* 0x0003e4000c101906 */
[----:B------:R-:W-:Y:S05]  /*4ba0*/  @!P4 BRA `(.L_x_133) ;  /* 0x000000000018c947 */ /* 0x000fea0003800000 */
[----:B-1----:R-:W2:Y:S01]  /*4bb0*/  LDG.E R22, desc[UR6][R18.64+0x4] ;  /* 0x0000040612167981 */ /* 0x002ea2000c1e1900 */
[----:B------:R-:W-:Y:S02]  /*4bc0*/  ULDC UR8, c[0x0][0x24c] ;  /* 0x0000930000087ab9 */ /* 0x000fe40000000800 */
[----:B--2---:R-:W-:Y:S01]  /*4bd0*/  FMUL R22, R22, UR8 ;  /* 0x0000000816167c20 */ /* 0x004fe20008400000 */
[----:B------:R-:W-:-:S03]  /*4be0*/  ULDC UR8, c[0x0][0x21c] ;  /* 0x0000870000087ab9 */ /* 0x000fc60000000800 */
[----:B------:R-:W-:-:S05]  /*4bf0*/  FFMA R24, R24, UR8, R22 ;  /* 0x0000000818187c23 */ /* 0x000fca0008000016 */
[----:B------:R0:W-:Y:S02]  /*4c00*/  STG.E desc[UR6][R10.64], R24 ;  /* 0x000000180a007986 */ /* 0x0001e4000c101906 */
.L_x_133:
[----:B------:R-:W-:Y:S05]  /*4c10*/  BSYNC B0 ;  /* 0x0000000000007941 */ /* 0x000fea0003800000 */
.L_x_132:
[----:B------:R-:W-:Y:S01]  /*4c20*/  LOP3.LUT P0, RZ, R130, 0x10, RZ, 0xc0, !PT ;  /* 0x0000001082ff7812 */ /* 0x000fe2000780c0ff */
[----:B------:R-:W-:-:S12]  /*4c30*/  BSSY B0, `(.L_x_134) ;  /* 0x0000008000007945 */ /* 0x000fd80003800000 */
[----:B------:R-:W-:Y:S05]  /*4c40*/  @!P0 BRA `(.L_x_135) ;  /* 0x0000000000188947 */ /* 0x000fea0003800000 */
[----:B-1----:R-:W2:Y:S01]  /*4c50*/  LDG.E R22, desc[UR6][R16.64+0x4] ;  /* 0x0000040610167981 */ /* 0x002ea2000c1e1900 */
[----:B------:R-:W-:Y:S02]  /*4c60*/  ULDC UR8, c[0x0][0x24c] ;  /* 0x0000930000087ab9 */ /* 0x000fe40000000800 */
[----:B--2---:R-:W-:Y:S01]  /*4c70*/  FMUL R22, R22, UR8 ;  /* 0x0000000816167c20 */ /* 0x004fe20008400000 */
[----:B------:R-:W-:-:S03]  /*4c80*/  ULDC UR8, c[0x0][0x21c] ;  /* 0x0000870000087ab9 */ /* 0x000fc60000000800 */
[----:B------:R-:W-:-:S05]  /*4c90*/  FFMA R40, R40, UR8, R22 ;  /* 0x0000000828287c23 */ /* 0x000fca0008000016 */
[----:B------:R2:W-:Y:S02]  /*4ca0*/  STG.E desc[UR6][R8.64], R40 ;  /* 0x0000002808007986 */ /* 0x0005e4000c101906 */
.L_x_135:
[----:B------:R-:W-:Y:S05]  /*4cb0*/  BSYNC B0 ;  /* 0x0000000000007941 */ /* 0x000fea0003800000 */
.L_x_134:
[----:B------:R-:W-:Y:S01]  /*4cc0*/  LOP3.LUT P0, RZ, R130, 0x8, RZ, 0xc0, !PT ;  /* 0x0000000882ff7812 */ /* 0x000fe2000780c0ff */
[----:B------:R-:W-:-:S12]  /*4cd0*/  BSSY B0, `(.L_x_136) ;  /* 0x0000008000007945 */ /* 0x000fd80003800000 */
[----:B------:R-:W-:Y:S05]  /*4ce0*/  @!P0 BRA `(.L_x_137) ;  /* 0x0000000000188947 */ /* 0x000fea0003800000 */
[----:B-1----:R-:W3:Y:S01]  /*4cf0*/  LDG.E R22, desc[UR6][R14.64+0x4] ;  /* 0x000004060e167981 */ /* 0x002ee2000c1e1900 */
[----:B------:R-:W-:Y:S02]  /*4d00*/  ULDC UR8, c[0x0][0x24c] ;  /* 0x0000930000087ab9 */ /* 0x000fe40000000800 */
[----:B---3--:R-:W-:Y:S01]  /*4d10*/  FMUL R22, R22, UR8 ;  /* 0x0000000816167c20 */ /* 0x008fe20008400000 */
[----:B------:R-:W-:-:S03]  /*4d20*/  ULDC UR8, c[0x0][0x21c] ;  /* 0x0000870000087ab9 */ /* 0x000fc60000000800 */
[----:B------:R-:W-:-:S05]  /*4d30*/  FFMA R56, R56, UR8, R22 ;  /* 0x0000000838387c23 */ /* 0x000fca0008000016 */
[----:B------:R3:W-:Y:S02]  /*4d40*/  STG.E desc[UR6][R6.64], R56 ;  /* 0x0000003806007986 */ /* 0x0007e4000c101906 */
.L_x_137:
[----:B------:R-:W-:Y:S05]  /*4d50*/  BSYNC B0 ;  /* 0x0000000000007941 */ /* 0x000fea0003800000 */
.L_x_136:
[----:B------:R-:W-:Y:S01]  /*4d60*/  LOP3.LUT P0, RZ, R130, 0x4, RZ, 0xc0, !PT ;  /* 0x0000000482ff7812 */ /* 0x000fe2000780c0ff */
[----:B------:R-:W-:-:S12]  /*4d70*/  BSSY B0, `(.L_x_138) ;  /* 0x0000008000007945 */ /* 0x000fd80003800000 */
[----:B------:R-:W-:Y:S05]  /*4d80*/  @!P0 BRA `(.L_x_139) ;  /* 0x0000000000188947 */ /* 0x000fea0003800000 */
[----:B-1----:R-:W4:Y:S01]  /*4d90*/  LDG.E R22, desc[UR6][R12.64+0x4] ;  /* 0x000004060c167981 */ /* 0x002f22000c1e1900 */
[----:B------:R-:W-:Y:S02]  /*4da0*/  ULDC UR8, c[0x0][0x24c] ;  /* 0x0000930000087ab9 */ /* 0x000fe40000000800 */
[----:B----4-:R-:W-:Y:S01]  /*4db0*/  FMUL R22, R22, UR8 ;  /* 0x0000000816167c20 */ /* 0x010fe20008400000 */
[----:B------:R-:W-:-:S03]  /*4dc0*/  ULDC UR8, c[0x0][0x21c] ;  /* 0x0000870000087ab9 */ /* 0x000fc60000000800 */
[----:B------:R-:W-:-:S05]  /*4dd0*/  FFMA R72, R72, UR8, R22 ;  /* 0x0000000848487c23 */ /* 0x000fca0008000016 */
[----:B------:R4:W-:Y:S02]  /*4de0*/  STG.E desc[UR6][R4.64], R72 ;  /* 0x0000004804007986 */ /* 0x0009e4000c101906 */
.L_x_139:
[----:B------:R-:W-:Y:S05]  /*4df0*/  BSYNC B0 ;  /* 0x0000000000007941 */ /* 0x000fea0003800000 */
.L_x_138:
[----:B------:R-:W-:Y:S01]  /*4e00*/  LOP3.LUT P0, RZ, R130, 0x200, RZ, 0xc0, !PT ;  /* 0x0000020082ff7812 */ /* 0x000fe2000780c0ff */
[----:B------:R-:W-:-:S12]  /*4e10*/  BSSY B0, `(.L_x_140) ;  /* 0x0000008000007945 */ /* 0x000fd80003800000 */
[----:B------:R-:W-:Y:S05]  /*4e20*/  @!P0 BRA `(.L_x_141) ;  /* 0x0000000000188947 */ /* 0x000fea0003800000 */
[----:B-1----:R-:W5:Y:S01]  /*4e30*/  LDG.E R22, desc[UR6][R18.64+0x8] ;  /* 0x0000080612167981 */ /* 0x002f62000c1e1900 */
[----:B------:R-:W-:Y:S02]  /*4e40*/  ULDC UR8, c[0x0][0x24c] ;  /* 0x0000930000087ab9 */ /* 0x000fe40000000800 */
[----:B-----5:R-:W-:Y:S01]  /*4e50*/  FMUL R22, R22, UR8 ;  /* 0x0000000816167c20 */ /* 0x020fe20008400000 */
[----:B------:R-:W-:-:S03]  /*4e60*/  ULDC UR8, c[0x0][0x21c] ;  /* 0x0000870000087ab9 */ /* 0x000fc60000000800 */
[----:B------:R-:W-:-:S05]  /*4e70*/  FFMA R25, R25, UR8, R22 ;  /* 0x0000000819197c23 */ /* 0x000fca0008000016 */
[----:B------:R1:W-:Y:S02]  /*4e80*/  STG.E desc[UR6][R10.64+0x4], R25 ;  /* 0x000004190a007986 */ /* 0x0003e4000c101906 */
.L_x_141:
[----:B------:R-:W-:Y:S05]  /*4e90*/  BSYNC B0 ;  /* 0x0000000000007941 */ /* 0x000fea0003800000 */
.L_x_140:
        /* <DEDUP_REMOVED lines=9> */
.L_x_143:
[----:B------:R-:W-:Y:S05]  /*4f30*/  BSYNC B0 ;  /* 0x0000000000007941 */ /* 0x000fea0003800000 */
.L_x_142:
        /* <DEDUP_REMOVED lines=9> */
.L_x_145:
[----:B------:R-:W-:Y:S05]  /*4fd0*/  BSYNC B0 ;  /* 0x0000000000007941 */ /* 0x000fea0003800000 */
.L_x_144:
        /* <DEDUP_REMOVED lines=9> */
.L_x_147:
[----:B------:R-:W-:Y:S05]  /*5070*/  BSYNC B0 ;  /* 0x0000000000007941 */ /* 0x000fea0003800000 */
.L_x_146:
        /* <DEDUP_REMOVED lines=9> */
.L_x_149:
[----:B------:R-:W-:Y:S05]  /*5110*/  BSYNC B0 ;  /* 0x0000000000007941 */ /* 0x000fea0003800000 */
.L_x_148:
        /* <DEDUP_REMOVED lines=9> */
.L_x_151:
[----:B------:R-:W-:Y:S05]  /*51b0*/  BSYNC B0 ;  /* 0x0000000000007941 */ /* 0x000fea0003800000 */
.L_x_150:
        /* <DEDUP_REMOVED lines=9> */
.L_x_153:
[----:B------:R-:W-:Y:S05]  /*5250*/  BSYNC B0 ;  /* 0x0000000000007941 */ /* 0x000fea0003800000 */
.L_x_152:
        /* <DEDUP_REMOVED lines=9> */
.L_x_155:
[----:B------:R-:W-:Y:S05]  /*52f0*/  BSYNC B0 ;  /* 0x0000000000007941 */ /* 0x000fea0003800000 */
.L_x_154:
        /* <DEDUP_REMOVED lines=9> */
.L_x_157:
[----:B------:R-:W-:Y:S05]  /*5390*/  BSYNC B0 ;  /* 0x0000000000007941 */ /* 0x000fea0003800000 */
.L_x_156:
        /* <DEDUP_REMOVED lines=9> */
.L_x_159:
[----:B------:R-:W-:Y:S05]  /*5430*/  BSYNC B0 ;  /* 0x0000000000007941 */ /* 0x000fea0003800000 */
.L_x_158:
        /* <DEDUP_REMOVED lines=9> */
.L_x_161:
[----:B------:R-:W-:Y:S05]  /*54d0*/  BSYNC B0 ;  /* 0x0000000000007941 */ /* 0x000fea0003800000 */
.L_x_160:
        /* <DEDUP_REMOVED lines=9> */
.L_x_163:
[----:B------:R-:W-:Y:S05]  /*5570*/  BSYNC B0 ;  /* 0x0000000000007941 */ /* 0x000fea0003800000 */
.L_x_162:
        /* <DEDUP_REMOVED lines=9> */
.L_x_165:
[----:B------:R-:W-:Y:S05]  /*5610*/  BSYNC B0 ;  /* 0x0000000000007941 */ /* 0x000fea0003800000 */
.L_x_164:
        /* <DEDUP_REMOVED lines=9> */
.L_x_167:
[----:B------:R-:W-:Y:S05]  /*56b0*/  BSYNC B0 ;  /* 0x0000000000007941 */ /* 0x000fea0003800000 */
.L_x_166:
        /* <DEDUP_REMOVED lines=9> */
.L_x_169:
[----:B------:R-:W-:Y:S05]  /*5750*/  BSYNC B0 ;  /* 0x0000000000007941 */ /* 0x000fea0003800000 */
.L_x_168:
        /* <DEDUP_REMOVED lines=9> */
.L_x_171:
[----:B------:R-:W-:Y:S05]  /*57f0*/  BSYNC B0 ;  /* 0x0000000000007941 */ /* 0x000fea0003800000 */
.L_x_170:
        /* <DEDUP_REMOVED lines=9> */
.L_x_173:
[----:B------:R-:W-:Y:S05]  /*5890*/  BSYNC B0 ;  /* 0x0000000000007941 */ /* 0x000fea0003800000 */
.L_x_172:
        /* <DEDUP_REMOVED lines=9> */
.L_x_175:
[----:B------:R-:W-:Y:S05]  /*5930*/  BSYNC B0 ;  /* 0x0000000000007941 */ /* 0x000fea0003800000 */
.L_x_174:
        /* <DEDUP_REMOVED lines=9> */
.L_x_177:
[----:B------:R-:W-:Y:S05]  /*59d0*/  BSYNC B0 ;  /* 0x0000000000007941 */ /* 0x000fea0003800000 */
.L_x_176:
        /* <DEDUP_REMOVED lines=9> */
.L_x_179:
[----:B------:R-:W-:Y:S05]  /*5a70*/  BSYNC B0 ;  /* 0x0000000000007941 */ /* 0x000fea0003800000 */
.L_x_178:
        /* <DEDUP_REMOVED lines=9> */
.L_x_181:
[----:B------:R-:W-:Y:S05]  /*5b10*/  BSYNC B0 ;  /* 0x0000000000007941 */ /* 0x000fea0003800000 */
.L_x_180:
        /* <DEDUP_REMOVED lines=9> */
.L_x_183:
[----:B------:R-:W-:Y:S05]  /*5bb0*/  BSYNC B0 ;  /* 0x0000000000007941 */ /* 0x000fea0003800000 */
.L_x_182:
        /* <DEDUP_REMOVED lines=9> */
.L_x_185:
[----:B------:R-:W-:Y:S05]  /*5c50*/  BSYNC B0 ;  /* 0x0000000000007941 */ /* 0x000fea0003800000 */
.L_x_184:
        /* <DEDUP_REMOVED lines=9> */
.L_x_187:
[----:B------:R-:W-:Y:S05]  /*5cf0*/  BSYNC B0 ;  /* 0x0000000000007941 */ /* 0x000fea0003800000 */
.L_x_186:
        /* <DEDUP_REMOVED lines=9> */
.L_x_189:
[----:B------:R-:W-:Y:S05]  /*5d90*/  BSYNC B0 ;  /* 0x0000000000007941 */ /* 0x000fea0003800000 */
.L_x_188:
        /* <DEDUP_REMOVED lines=9> */
.L_x_191:
[----:B------:R-:W-:Y:S05]  /*5e30*/  BSYNC B0 ;  /* 0x0000000000007941 */ /* 0x000fea0003800000 */
.L_x_190:
        /* <DEDUP_REMOVED lines=9> */
.L_x_193:
[----:B------:R-:W-:Y:S05]  /*5ed0*/  BSYNC B0 ;  /* 0x0000000000007941 */ /* 0x000fea0003800000 */
.L_x_192:
        /* <DEDUP_REMOVED lines=9> */
.L_x_195:
[----:B------:R-:W-:Y:S05]  /*5f70*/  BSYNC B0 ;  /* 0x0000000000007941 */ /* 0x000fea0003800000 */
.L_x_194:
        /* <DEDUP_REMOVED lines=9> */
.L_x_197:
[----:B------:R-:W-:Y:S05]  /*6010*/  BSYNC B0 ;  /* 0x0000000000007941 */ /* 0x000fea0003800000 */
.L_x_196:
        /* <DEDUP_REMOVED lines=9> */
.L_x_199:
[----:B------:R-:W-:Y:S05]  /*60b0*/  BSYNC B0 ;  /* 0x0000000000007941 */ /* 0x000fea0003800000 */
.L_x_198:
        /* <DEDUP_REMOVED lines=9> */
.L_x_201:
[----:B------:R-:W-:Y:S05]  /*6150*/  BSYNC B0 ;  /* 0x0000000000007941 */ /* 0x000fea0003800000 */
.L_x_200:
        /* <DEDUP_REMOVED lines=9> */
.L_x_203:
[----:B------:R-:W-:Y:S05]  /*61f0*/  BSYNC B0 ;  /* 0x0000000000007941 */ /* 0x000fea0003800000 */
.L_x_202:
        /* <DEDUP_REMOVED lines=9> */
.L_x_205:
[----:B------:R-:W-:Y:S05]  /*6290*/  BSYNC B0 ;  /* 0x0000000000007941 */ /* 0x000fea0003800000 */
.L_x_204:
        /* <DEDUP_REMOVED lines=9> */
.L_x_207:
[----:B------:R-:W-:Y:S05]  /*6330*/  BSYNC B0 ;  /* 0x0000000000007941 */ /* 0x000fea0003800000 */
.L_x_206:
        /* <DEDUP_REMOVED lines=9> */
.L_x_209:
[----:B------:R-:W-:Y:S05]  /*63d0*/  BSYNC B0 ;  /* 0x0000000000007941 */ /* 0x000fea0003800000 */
.L_x_208:
        /* <DEDUP_REMOVED lines=9> */
.L_x_211:
[----:B------:R-:W-:Y:S05]  /*6470*/  BSYNC B0 ;  /* 0x0000000000007941 */ /* 0x000fea0003800000 */
.L_x_210:
        /* <DEDUP_REMOVED lines=9> */
.L_x_213:
[----:B------:R-:W-:Y:S05]  /*6510*/  BSYNC B0 ;  /* 0x0000000000007941 */ /* 0x000fea0003800000 */
.L_x_212:
        /* <DEDUP_REMOVED lines=9> */
.L_x_215:
[----:B------:R-:W-:Y:S05]  /*65b0*/  BSYNC B0 ;  /* 0x0000000000007941 */ /* 0x000fea0003800000 */
.L_x_214:
        /* <DEDUP_REMOVED lines=9> */
.L_x_217:
[----:B------:R-:W-:Y:S05]  /*6650*/  BSYNC B0 ;  /* 0x0000000000007941 */ /* 0x000fea0003800000 */
.L_x_216:
        /* <DEDUP_REMOVED lines=9> */
.L_x_219:
[----:B------:R-:W-:Y:S05]  /*66f0*/  BSYNC B0 ;  /* 0x0000000000007941 */ /* 0x000fea0003800000 */
.L_x_218:
        /* <DEDUP_REMOVED lines=9> */
.L_x_221:
[----:B------:R-:W-:Y:S05]  /*6790*/  BSYNC B0 ;  /* 0x0000000000007941 */ /* 0x000fea0003800000 */
.L_x_220:
        /* <DEDUP_REMOVED lines=9> */
.L_x_223:
[----:B------:R-:W-:Y:S05]  /*6830*/  BSYNC B0 ;  /* 0x0000000000007941 */ /* 0x000fea0003800000 */
.L_x_222:
        /* <DEDUP_REMOVED lines=9> */
.L_x_225:
[----:B------:R-:W-:Y:S05]  /*68d0*/  BSYNC B0 ;  /* 0x0000000000007941 */ /* 0x000fea0003800000 */
.L_x_224:
        /* <DEDUP_REMOVED lines=9> */
.L_x_227:
[----:B------:R-:W-:Y:S05]  /*6970*/  BSYNC B0 ;  /* 0x0000000000007941 */ /* 0x000fea0003800000 */
.L_x_226:
        /* <DEDUP_REMOVED lines=9> */
.L_x_229:
[----:B------:R-:W-:Y:S05]  /*6a10*/  BSYNC B0 ;  /* 0x0000000000007941 */ /* 0x000fea0003800000 */
.L_x_228:
        /* <DEDUP_REMOVED lines=9> */
.L_x_231:
[----:B------:R-:W-:Y:S05]  /*6ab0*/  BSYNC B0 ;  /* 0x0000000000007941 */ /* 0x000fea0003800000 */
.L_x_230:
        /* <DEDUP_REMOVED lines=9> */
.L_x_233:
[----:B------:R-:W-:Y:S05]  /*6b50*/  BSYNC B0 ;  /* 0x0000000000007941 */ /* 0x000fea0003800000 */
.L_x_232:
        /* <DEDUP_REMOVED lines=9> */
.L_x_235:
[----:B------:R-:W-:Y:S05]  /*6bf0*/  BSYNC B0 ;  /* 0x0000000000007941 */ /* 0x000fea0003800000 */
.L_x_234:
[----:B------:R-:W-:Y:S01]  /*6c00*/  LOP3.LUT P0, RZ, R131, 0x4000000, RZ, 0xc0, !PT ;  /* 0x0400000083ff7812 */ /* 0x000fe2000780c0ff */
[----:B------:R-:W-:-:S12]  /*6c10*/  BSSY B0, `(.L_x_236) ;  /* 0x0000008000007945 */ /* 0x000fd80003800000 */
[----:B------:R-:W-:Y:S05]  /*6c20*/  @!P0 BRA `(.L_x_237) ;  /* 0x0000000000188947 */ /* 0x000fea0003800000 */
[----:B------:R-:W5:Y:S01]  /*6c30*/  LDG.E R18, desc[UR6][R18.64+0x38] ;  /* 0x0000380612127981 */ /* 0x000f62000c1e1900 */
[----:B------:R-:W-:Y:S02]  /*6c40*/  ULDC UR8, c[0x0][0x24c] ;  /* 0x0000930000087ab9 */ /* 0x000fe40000000800 */
[----:B-----5:R-:W-:Y:S01]  /*6c50*/  FMUL R18, R18, UR8 ;  /* 0x0000000812127c20 */ /* 0x020fe20008400000 */
[----:B------:R-:W-:-:S03]  /*6c60*/  ULDC UR8, c[0x0][0x21c] ;  /* 0x0000870000087ab9 */ /* 0x000fc60000000800 */
[----:B------:R-:W-:-:S05]  /*6c70*/  FFMA R37, R37, UR8, R18 ;  /* 0x0000000825257c23 */ /* 0x000fca0008000012 */
[----:B------:R0:W-:Y:S02]  /*6c80*/  STG.E desc[UR6][R10.64+0x34], R37 ;  /* 0x000034250a007986 */ /* 0x0001e4000c101906 */
.L_x_237:
[----:B------:R-:W-:Y:S05]  /*6c90*/  BSYNC B0 ;  /* 0x0000000000007941 */ /* 0x000fea0003800000 */
.L_x_236:
        /* <DEDUP_REMOVED lines=9> */
.L_x_239:
[----:B------:R-:W-:Y:S05]  /*6d30*/  BSYNC B0 ;  /* 0x0000000000007941 */ /* 0x000fea0003800000 */
.L_x_238:
        /* <DEDUP_REMOVED lines=9> */
.L_x_241:
[----:B------:R-:W-:Y:S05]  /*6dd0*/  BSYNC B0 ;  /* 0x0000000000007941 */ /* 0x000fea0003800000 */
.L_x_240:
[----:B------:R-:W-:-:S13]  /*6de0*/  LOP3.LUT P0, RZ, R131, 0x80000, RZ, 0xc0, !PT ;  /* 0x0008000083ff7812 */ /* 0x000fda000780c0ff */
[----:B------:R-:W-:Y:S05]  /*6df0*/  @!P0 BRA `(.L_x_242) ;  /* 0x0000001000dc8947 */ /* 0x000fea0003800000 */
[----:B------:R-:W5:Y:S01]  /*6e00*/  LDG.E R12, desc[UR6][R12.64+0x38] ;  /* 0x000038060c0c7981 */ /* 0x000f62000c1e1900 */
[----:B------:R-:W-:Y:S02]  /*6e10*/  ULDC UR8, c[0x0][0x24c] ;  /* 0x0000930000087ab9 */ /* 0x000fe40000000800 */
[----:B-----5:R-:W-:Y:S01]  /*6e20*/  FMUL R12, R12, UR8 ;  /* 0x000000080c0c7c20 */ /* 0x020fe20008400000 */
[----:B------:R-:W-:-:S03]  /*6e30*/  ULDC UR8, c[0x0][0x21c] ;  /* 0x0000870000087ab9 */ /* 0x000fc60000000800 */
[----:B------:R-:W-:-:S05]  /*6e40*/  FFMA R85, R85, UR8, R12 ;  /* 0x0000000855557c23 */ /* 0x000fca000800000c */
[----:B------:R0:W-:Y:S01]  /*6e50*/  STG.E desc[UR6][R4.64+0x34], R85 ;  /* 0x0000345504007986 */ /* 0x0001e2000c101906 */
[----:B------:R-:W-:Y:S05]  /*6e60*/  BRA `(.L_x_242) ;  /* 0x0000001000c07947 */ /* 0x000fea0003800000 */
.L_x_131:
[----:B------:R-:W0:Y:S01]  /*6e70*/  @P4 LDC R14, c[0x0][0x21c] ;  /* 0x00008700ff0e4b82 */ /* 0x000e220000000800 */
[----:B------:R-:W-:-:S04]  /*6e80*/  @P4 LEA R12, P0, R210, R173, 0x2 ;  /* 0x000000add20c4211 */ /* 0x000fc800078010ff */
[----:B------:R-:W-:Y:S02]  /*6e90*/  @P4 LEA.HI.X R13, R210, R172, R214, 0x2, P0 ;  /* 0x000000acd20d4211 */ /* 0x000fe400000f14d6 */
[----:B------:R-:W-:-:S04]  /*6ea0*/  @P5 LEA R16, P0, R208, R173, 0x2 ;  /* 0x000000add0105211 */ /* 0x000fc800078010ff */
[----:B------:R-:W-:Y:S02]  /*6eb0*/  @P5 LEA.HI.X R17, R208, R172, R215, 0x2, P0 ;  /* 0x000000acd0115211 */ /* 0x000fe400000f14d7 */
[----:B------:R-:W-:-:S04]  /*6ec0*/  @P3 LEA R18, P0, R206, R173, 0x2 ;  /* 0x000000adce123211 */ /* 0x000fc800078010ff */
[----:B------:R-:W-:Y:S01]  /*6ed0*/  @P3 LEA.HI.X R19, R206, R172, R216, 0x2, P0 ;  /* 0x000000acce133211 */ /* 0x000fe200000f14d8 */
[----:B0-----:R-:W-:Y:S01]  /*6ee0*/  @P4 FMUL R22, R22, R14 ;  /* 0x0000000e16164220 */ /* 0x001fe20000400000 */
[----:B------:R-:W-:-:S04]  /*6ef0*/  @P1 LEA R14, P0, R204, R173, 0x2 ;  /* 0x000000adcc0e1211 */ /* 0x000fc800078010ff */
[----:B------:R0:W-:Y:S01]  /*6f00*/  @P4 STG.E desc[UR6][R12.64], R22 ;  /* 0x000000160c004986 */ /* 0x0001e2000c101906 */
[----:B------:R-:W-:Y:S02]  /*6f10*/  LOP3.LUT P4, RZ, R130, 0x2, RZ, 0xc0, !PT ;  /* 0x0000000282ff7812 */ /* 0x000fe4000788c0ff */
[----:B------:R-:W-:Y:S01]  /*6f20*/  @P1 LEA.HI.X R15, R204, R172, R217, 0x2, P0 ;  /* 0x000000accc0f1211 */ /* 0x000fe200000f14d9 */
[----:B0-----:R-:W0:Y:S02]  /*6f30*/  @P5 LDC R12, c[0x0][0x21c] ;  /* 0x00008700ff0c5b82 */ /* 0x001e240000000800 */
[----:B0-----:R-:W-:-:S08]  /*6f40*/  @P5 FMUL R38, R38, R12 ;  /* 0x0000000c26265220 */ /* 0x001fd00000400000 */
[C---:B------:R-:W-:Y:S01]  /*6f50*/  @P4 LEA R12, P0, R202.reuse, R173, 0x2 ;  /* 0x000000adca0c4211 */ /* 0x040fe200078010ff */
[----:B------:R0:W-:Y:S03]  /*6f60*/  @P5 STG.E desc[UR6][R16.64], R38 ;  /* 0x0000002610005986 */ /* 0x0001e6000c101906 */
[----:B------:R-:W-:Y:S02]  /*6f70*/  @P4 LEA.HI.X R13, R202, R172, R218, 0x2, P0 ;  /* 0x000000acca0d4211 */ /* 0x000fe400000f14da */
[----:B------:R-:W-:Y:S01]  /*6f80*/  LOP3.LUT P5, RZ, R130, 0x200, RZ, 0xc0, !PT ;  /* 0x0000020082ff7812 */ /* 0x000fe200078ac0ff */
[----:B0-----:R-:W0:Y:S02]  /*6f90*/  @P3 LDC R16, c[0x0][0x21c] ;  /* 0x00008700ff103b82 */ /* 0x001e240000000800 */
[----:B0-----:R-:W-:-:S05]  /*6fa0*/  @P3 FMUL R54, R54, R16 ;  /* 0x0000001036363220 */ /* 0x001fca0000400000 */
[----:B------:R0:W-:Y:S01]  /*6fb0*/  @P3 STG.E desc[UR6][R18.64], R54 ;  /* 0x0000003612003986 */ /* 0x0001e2000c101906 */
[----:B------:R-:W-:-:S04]  /*6fc0*/  LOP3.LUT P3, RZ, R130, 0x4, RZ, 0xc0, !PT ;  /* 0x0000000482ff7812 */ /* 0x000fc8000786c0ff */
[----:B------:R-:W-:Y:S02]  /*6fd0*/  P2R R38, PR, RZ, 0x8 ;  /* 0x00000008ff267803 */ /* 0x000fe40000000000 */
[----:B------:R-:W-:-:S04]  /*6fe0*/  LOP3.LUT P3, RZ, R130, 0x8, RZ, 0xc0, !PT ;  /* 0x0000000882ff7812 */ /* 0x000fc8000786c0ff */
[----:B------:R-:W-:Y:S02]  /*6ff0*/  P2R R22, PR, RZ, 0x8 ;  /* 0x00000008ff167803 */ /* 0x000fe40000000000 */
[C---:B------:R-:W-:Y:S01]  /*7000*/  LOP3.LUT P3, RZ, R130.reuse, 0x10, RZ, 0xc0, !PT ;  /* 0x0000001082ff7812 */ /* 0x040fe2000786c0ff */
[----:B0-----:R-:W0:Y:S03]  /*7010*/  @P1 LDC R18, c[0x0][0x21c] ;  /* 0x00008700ff121b82 */ /* 0x001e260000000800 */
[----:B------:R-:W-:Y:S02]  /*7020*/  P2R R19, PR, RZ, 0x8 ;  /* 0x00000008ff137803 */ /* 0x000fe40000000000 */
[----:B------:R-:W-:-:S13]  /*7030*/  LOP3.LUT P3, RZ, R130, 0x1, RZ, 0xc0, !PT ;  /* 0x0000000182ff7812 */ /* 0x000fda000786c0ff */
[----:B------:R-:W-:-:S04]  /*7040*/  @P3 LEA R16, P0, R200, R173, 0x2 ;  /* 0x000000adc8103211 */ /* 0x000fc800078010ff */
[----:B------:R-:W-:Y:S01]  /*7050*/  @P3 LEA.HI.X R17, R200, R172, R219, 0x2, P0 ;  /* 0x000000acc8113211 */ /* 0x000fe200000f14db */
[----:B0-----:R-:W-:Y:S02]  /*7060*/  @P1 FMUL R70, R70, R18 ;  /* 0x0000001246461220 */ /* 0x001fe40000400000 */
[----:B------:R-:W0:Y:S03]  /*7070*/  @P4 LDC R18, c[0x0][0x21c] ;  /* 0x00008700ff124b82 */ /* 0x000e260000000800 */
[----:B------:R1:W-:Y:S01]  /*7080*/  @P1 STG.E desc[UR6][R14.64], R70 ;  /* 0x000000460e001986 */ /* 0x0003e2000c101906 */
[----:B------:R-:W-:Y:S01]  /*7090*/  LOP3.LUT P1, RZ, R130, 0x20, RZ, 0xc0, !PT ;  /* 0x0000002082ff7812 */ /* 0x000fe2000782c0ff */
[----:B0-----:R-:W-:-:S03]  /*70a0*/  @P4 FMUL R23, R23, R18 ;  /* 0x0000001217174220 */ /* 0x001fc60000400000 */
[----:B------:R-:W0:Y:S02]  /*70b0*/  @P3 LDC R18, c[0x0][0x21c] ;  /* 0x00008700ff123b82 */ /* 0x000e240000000800 */
[----:B------:R2:W-:Y:S01]  /*70c0*/  @P4 STG.E desc[UR6][R12.64], R23 ;  /* 0x000000170c004986 */ /* 0x0005e2000c101906 */
[----:B-1----:R-:W-:Y:S02]  /*70d0*/  @P6 LEA R14, P0, R198, R173, 0x2 ;  /* 0x000000adc60e6211 */ /* 0x002fe400078010ff */
[----:B------:R-:W-:Y:S02]  /*70e0*/  LOP3.LUT P4, RZ, R130, 0x100, RZ, 0xc0, !PT ;  /* 0x0000010082ff7812 */ /* 0x000fe4000788c0ff */
[----:B------:R-:W-:Y:S01]  /*70f0*/  @P6 LEA.HI.X R15, R198, R172, R220, 0x2, P0 ;  /* 0x000000acc60f6211 */ /* 0x000fe200000f14dc */
[----:B0-----:R-:W-:-:S05]  /*7100*/  @P3 FMUL R39, R39, R18 ;  /* 0x0000001227273220 */ /* 0x001fca0000400000 */
[----:B------:R0:W-:Y:S01]  /*7110*/  @P3 STG.E desc[UR6][R16.64], R39 ;  /* 0x0000002710003986 */ /* 0x0001e2000c101906 */
[C---:B--2---:R-:W-:Y:S02]  /*7120*/  @P2 LEA R12, P0, R196.reuse, R173, 0x2 ;  /* 0x000000adc40c2211 */ /* 0x044fe400078010ff */
[----:B------:R-:W-:Y:S02]  /*7130*/  ISETP.NE.AND P3, PT, R19, RZ, PT ;  /* 0x000000ff1300720c */ /* 0x000fe40003f65270 */
[----:B------:R-:W-:Y:S02]  /*7140*/  @P2 LEA.HI.X R13, R196, R172, R221, 0x2, P0 ;  /* 0x000000acc40d2211 */ /* 0x000fe400000f14dd */
[----:B------:R-:W-:Y:S01]  /*7150*/  LOP3.LUT P0, RZ, R130, 0x2000, RZ, 0xc0, !PT ;  /* 0x0000200082ff7812 */ /* 0x000fe2000780c0ff */
[----:B0-----:R-:W0:Y:S03]  /*7160*/  @P6 LDC R16, c[0x0][0x21c] ;  /* 0x00008700ff106b82 */ /* 0x001e260000000800 */
[----:B------:R-:W-:-:S02]  /*7170*/  P2R R17, PR, RZ, 0x1 ;  /* 0x00000001ff117803 */ /* 0x000fc40000000000 */
[----:B------:R-:W-:Y:S01]  /*7180*/  LOP3.LUT P0, RZ, R130, 0x40, RZ, 0xc0, !PT ;  /* 0x0000004082ff7812 */ /* 0x000fe2000780c0ff */
[----:B0-----:R-:W-:-:S05]  /*7190*/  @P6 FMUL R55, R55, R16 ;  /* 0x0000001037376220 */ /* 0x001fca0000400000 */
[----:B------:R0:W-:Y:S01]  /*71a0*/  @P6 STG.E desc[UR6][R14.64], R55 ;  /* 0x000000370e006986 */ /* 0x0001e2000c101906 */
[----:B------:R-:W-:Y:S01]  /*71b0*/  LOP3.LUT P6, RZ, R130, 0x80, RZ, 0xc0, !PT ;  /* 0x0000008082ff7812 */ /* 0x000fe200078cc0ff */
[----:B0-----:R-:W0:Y:S02]  /*71c0*/  @P2 LDC R14, c[0x0][0x21c] ;  /* 0x00008700ff0e2b82 */ /* 0x001e240000000800 */
[----:B0-----:R-:W-:-:S05]  /*71d0*/  @P2 FMUL R71, R71, R14 ;  /* 0x0000000e47472220 */ /* 0x001fca0000400000 */
[----:B------:R0:W-:Y:S01]  /*71e0*/  @P2 STG.E desc[UR6][R12.64], R71 ;  /* 0x000000470c002986 */ /* 0x0001e2000c101906 */
[----:B------:R-:W-:Y:S01]  /*71f0*/  LOP3.LUT P2, RZ, R130, 0x1000, RZ, 0xc0, !PT ;  /* 0x0000100082ff7812 */ /* 0x000fe2000784c0ff */
[----:B0-----:R-:W0:Y:S02]  /*7200*/  @P1 LDC R12, c[0x0][0x21c] ;  /* 0x00008700ff0c1b82 */ /* 0x001e240000000800 */
[----:B0-----:R-:W-:-:S06]  /*7210*/  @P1 FMUL R24, R24, R12 ;  /* 0x0000000c18181220 */ /* 0x001fcc0000400000 */
[----:B------:R-:W0:Y:S01]  /*7220*/  @P3 LDC R12, c[0x0][0x21c] ;  /* 0x00008700ff0c3b82 */ /* 0x000e220000000800 */
[----:B------:R1:W-:Y:S01]  /*7230*/  @P1 STG.E desc[UR6][R10.64], R24 ;  /* 0x000000180a001986 */ /* 0x0003e2000c101906 */
[----:B------:R-:W-:Y:S01]  /*7240*/  LOP3.LUT P1, RZ, R130, 0x800, RZ, 0xc0, !PT ;  /* 0x0000080082ff7812 */ /* 0x000fe2000782c0ff */
[----:B0-----:R-:W-:-:S05]  /*7250*/  @P3 FMUL R40, R40, R12 ;  /* 0x0000000c28283220 */ /* 0x001fca0000400000 */
[----:B------:R1:W-:Y:S01]  /*7260*/  @P3 STG.E desc[UR6][R8.64], R40 ;  /* 0x0000002808003986 */ /* 0x0003e2000c101906 */
[----:B------:R-:W-:-:S13]  /*7270*/  ISETP.NE.AND P3, PT, R22, RZ, PT ;  /* 0x000000ff1600720c */ /* 0x000fda0003f65270 */
[----:B------:R-:W0:Y:S02]  /*7280*/  @P3 LDC R12, c[0x0][0x21c] ;  /* 0x00008700ff0c3b82 */ /* 0x000e240000000800 */
[----:B0-----:R-:W-:-:S05]  /*7290*/  @P3 FMUL R56, R56, R12 ;  /* 0x0000000c38383220 */ /* 0x001fca0000400000 */
[----:B------:R1:W-:Y:S01]  /*72a0*/  @P3 STG.E desc[UR6][R6.64], R56 ;  /* 0x0000003806003986 */ /* 0x0003e2000c101906 */
[----:B------:R-:W-:-:S13]  /*72b0*/  ISETP.NE.AND P3, PT, R38, RZ, PT ;  /* 0x000000ff2600720c */ /* 0x000fda0003f65270 */
[----:B------:R-:W0:Y:S02]  /*72c0*/  @P3 LDC R12, c[0x0][0x21c] ;  /* 0x00008700ff0c3b82 */ /* 0x000e240000000800 */
[----:B0-----:R-:W-:-:S06]  /*72d0*/  @P3 FMUL R72, R72, R12 ;  /* 0x0000000c48483220 */ /* 0x001fcc0000400000 */
[----:B------:R-:W0:Y:S01]  /*72e0*/  @P5 LDC R12, c[0x0][0x21c] ;  /* 0x00008700ff0c5b82 */ /* 0x000e220000000800 */
[----:B------:R1:W-:Y:S01]  /*72f0*/  @P3 STG.E desc[UR6][R4.64], R72 ;  /* 0x0000004804003986 */ /* 0x0003e2000c101906 */
[----:B------:R-:W-:Y:S01]  /*7300*/  LOP3.LUT P3, RZ, R130, 0x400, RZ, 0xc0, !PT ;  /* 0x0000040082ff7812 */ /* 0x000fe2000786c0ff */
[----:B0-----:R-:W-:-:S05]  /*7310*/  @P5 FMUL R25, R25, R12 ;  /* 0x0000000c19195220 */ /* 0x001fca0000400000 */
        /* <DEDUP_REMOVED lines=26> */
[----:B------:R-:W-:-:S04]  /*74c0*/  LOP3.LUT P1, RZ, R130, 0x40000, RZ, 0xc0, !PT ;  /* 0x0004000082ff7812 */ /* 0x000fc8000782c0ff */
[----:B------:R-:W-:Y:S02]  /*74d0*/  P2R R15, PR, RZ, 0x2 ;  /* 0x00000002ff0f7803 */ /* 0x000fe40000000000 */
[----:B------:R-:W-:-:S04]  /*74e0*/  LOP3.LUT P1, RZ, R130, 0x80000, RZ, 0xc0, !PT ;  /* 0x0008000082ff7812 */ /* 0x000fc8000782c0ff */
[----:B------:R-:W-:Y:S02]  /*74f0*/  P2R R14, PR, RZ, 0x2 ;  /* 0x00000002ff0e7803 */ /* 0x000fe40000000000 */
[----:B------:R-:W-:-:S04]  /*7500*/  LOP3.LUT P1, RZ, R130, 0x100000, RZ, 0xc0, !PT ;  /* 0x0010000082ff7812 */ /* 0x000fc8000782c0ff */
[----:B------:R-:W-:Y:S02]  /*7510*/  P2R R13, PR, RZ, 0x2 ;  /* 0x00000002ff0d7803 */ /* 0x000fe40000000000 */
[----:B------:R-:W-:Y:S01]  /*7520*/  LOP3.LUT P1, RZ, R130, 0x200000, RZ, 0xc0, !PT ;  /* 0x0020000082ff7812 */ /* 0x000fe2000782c0ff */
[----:B0-----:R-:W-:Y:S02]  /*7530*/  @P3 FMUL R74, R74, R12 ;  /* 0x0000000c4a4a3220 */ /* 0x001fe40000400000 */
[----:B------:R-:W0:Y:S03]  /*7540*/  @P5 LDC R12, c[0x0][0x21c] ;  /* 0x00008700ff0c5b82 */ /* 0x000e260000000800 */
[----:B------:R1:W-:Y:S01]  /*7550*/  @P3 STG.E desc[UR6][R4.64+0x8], R74 ;  /* 0x0000084a04003986 */ /* 0x0003e2000c101906 */
[----:B------:R-:W-:Y:S01]  /*7560*/  LOP3.LUT P3, RZ, R130, 0x2000000, RZ, 0xc0, !PT ;  /* 0x0200000082ff7812 */ /* 0x000fe2000786c0ff */
[----:B0-----:R-:W-:-:S03]  /*7570*/  @P5 FMUL R27, R27, R12 ;  /* 0x0000000c1b1b5220 */ /* 0x001fc60000400000 */
[----:B------:R-:W0:Y:S02]  /*7580*/  @P4 LDC R12, c[0x0][0x21c] ;  /* 0x00008700ff0c4b82 */ /* 0x000e240000000800 */
[----:B------:R1:W-:Y:S01]  /*7590*/  @P5 STG.E desc[UR6][R10.64+0xc], R27 ;  /* 0x00000c1b0a005986 */ /* 0x0003e2000c101906 */
[----:B------:R-:W-:Y:S01]  /*75a0*/  LOP3.LUT P5, RZ, R130, 0x1000000, RZ, 0xc0, !PT ;  /* 0x0100000082ff7812 */ /* 0x000fe200078ac0ff */
[----:B0-----:R-:W-:-:S04]  /*75b0*/  @P4 FMUL R43, R43, R12 ;  /* 0x0000000c2b2b4220 */ /* 0x001fc80000400000 */
        /* <DEDUP_REMOVED lines=50> */
[----:B------:R-:W0:Y:S01]  /*78e0*/  @P0 LDC R12, c[0x0][0x21c] ;  /* 0x00008700ff0c0b82 */ /* 0x000e220000000800 */
[----:B------:R-:W-:Y:S02]  /*78f0*/  P2R R13, PR, RZ, 0x4 ;  /* 0x00000004ff0d7803 */ /* 0x000fe40000000000 */
[----:B------:R-:W-:Y:S01]  /*7900*/  LOP3.LUT P2, RZ, R130, 0x80000000, RZ, 0xc0, !PT ;  /* 0x8000000082ff7812 */ /* 0x000fe2000784c0ff */
[----:B------:R1:W-:Y:S01]  /*7910*/  @P6 STG.E desc[UR6][R10.64+0x18], R30 ;  /* 0x0000181e0a006986 */ /* 0x0003e2000c101906 */
[----:B------:R-:W-:Y:S01]  /*7920*/  LOP3.LUT P6, RZ, R131, 0x4, RZ, 0xc0, !PT ;  /* 0x0000000483ff7812 */ /* 0x000fe200078cc0ff */
[----:B0-----:R-:W-:-:S02]  /*7930*/  @P0 FMUL R46, R46, R12 ;  /* 0x0000000c2e2e0220 */ /* 0x001fc40000400000 */
        /* <DEDUP_REMOVED lines=44> */
[C---:B------:R-:W-:Y:S01]  /*7c00*/  LOP3.LUT P2, RZ, R131.reuse, 0x10000, RZ, 0xc0, !PT ;  /* 0x0001000083ff7812 */ /* 0x040fe2000784c0ff */
[----:B0-----:R-:W-:Y:S02]  /*7c10*/  @P6 FMUL R80, R80, R12 ;  /* 0x0000000c50506220 */ /* 0x001fe40000400000 */
[----:B------:R-:W0:Y:S01]  /*7c20*/  @P0 LDC R12, c[0x0][0x21c] ;  /* 0x00008700ff0c0b82 */ /* 0x000e220000000800 */
[----:B------:R-:W-:Y:S02]  /*7c30*/  P2R R17, PR, RZ, 0x4 ;  /* 0x00000004ff117803 */ /* 0x000fe40000000000 */
[C---:B------:R-:W-:Y:S01]  /*7c40*/  LOP3.LUT P2, RZ, R131.reuse, 0x20000, RZ, 0xc0, !PT ;  /* 0x0002000083ff7812 */ /* 0x040fe2000784c0ff */
[----:B------:R1:W-:Y:S01]  /*7c50*/  @P6 STG.E desc[UR6][R4.64+0x20], R80 ;  /* 0x0000205004006986 */ /* 0x0003e2000c101906 */
[----:B------:R-:W-:-:S02]  /*7c60*/  LOP3.LUT P6, RZ, R131, 0x800000, RZ, 0xc0, !PT ;  /* 0x0080000083ff7812 */ /* 0x000fc400078cc0ff */
[----:B------:R-:W-:Y:S02]  /*7c70*/  P2R R16, PR, RZ, 0x4 ;  /* 0x00000004ff107803 */ /* 0x000fe40000000000 */
[----:B------:R-:W-:-:S04]  /*7c80*/  LOP3.LUT P2, RZ, R131, 0x40000, RZ, 0xc0, !PT ;  /* 0x0004000083ff7812 */ /* 0x000fc8000784c0ff */
[----:B------:R-:W-:Y:S02]  /*7c90*/  P2R R15, PR, RZ, 0x4 ;  /* 0x00000004ff0f7803 */ /* 0x000fe40000000000 */
[----:B------:R-:W-:-:S04]  /*7ca0*/  LOP3.LUT P2, RZ, R131, 0x400, RZ, 0xc0, !PT ;  /* 0x0000040083ff7812 */ /* 0x000fc8000784c0ff */
[----:B------:R-:W-:Y:S02]  /*7cb0*/  P2R R14, PR, RZ, 0x4 ;  /* 0x00000004ff0e7803 */ /* 0x000fe40000000000 */
[----:B------:R-:W-:Y:S01]  /*7cc0*/  LOP3.LUT P2, RZ, R131, 0x800, RZ, 0xc0, !PT ;  /* 0x0000080083ff7812 */ /* 0x000fe2000784c0ff */
[----:B0-----:R-:W-:-:S03]  /*7cd0*/  @P0 FMUL R33, R33, R12 ;  /* 0x0000000c21210220 */ /* 0x001fc60000400000 */
[----:B------:R-:W-:Y:S01]  /*7ce0*/  P2R R13, PR, RZ, 0x4 ;  /* 0x00000004ff0d7803 */ /* 0x000fe20000000000 */
[----:B------:R-:W0:Y:S01]  /*7cf0*/  @P1 LDC R12, c[0x0][0x21c] ;  /* 0x00008700ff0c1b82 */ /* 0x000e220000000800 */
[C---:B------:R-:W-:Y:S01]  /*7d00*/  LOP3.LUT P2, RZ, R131.reuse, 0x1000, RZ, 0xc0, !PT ;  /* 0x0000100083ff7812 */ /* 0x040fe2000784c0ff */
        /* <DEDUP_REMOVED lines=20> */
[----:B------:R-:W-:Y:S02]  /*7e50*/  ISETP.NE.AND P2, PT, R13, RZ, PT ;  /* 0x000000ff0d00720c */ /* 0x000fe40003f45270 */
[----:B------:R-:W0:Y:S11]  /*7e60*/  @P0 LDC R13, c[0x0][0x21c] ;  /* 0x00008700ff0d0b82 */ /* 0x000e360000000800 */
[----:B------:R-:W2:Y:S01]  /*7e70*/  @P2 LDC R12, c[0x0][0x21c] ;  /* 0x00008700ff0c2b82 */ /* 0x000ea20000000800 */
[----:B0-----:R-:W-:Y:S01]  /*7e80*/  @P0 FMUL R13, R84, R13 ;  /* 0x0000000d540d0220 */ /* 0x001fe20000400000 */
[----:B--2---:R-:W-:-:S05]  /*7e90*/  @P2 FMUL R66, R66, R12 ;  /* 0x0000000c42422220 */ /* 0x004fca0000400000 */
        /* <DEDUP_REMOVED lines=38> */
[----:B0-----:R-:W-:-:S05]  /*8100*/  @P6 FMUL R68, R68, R12 ;  /* 0x0000000c44446220 */ /* 0x001fca0000400000 */
[----:B------:R1:W-:Y:S04]  /*8110*/  @P6 STG.E desc[UR6][R6.64+0x30], R68 ;  /* 0x0000304406006986 */ /* 0x0003e8000c101906 */
[----:B------:R1:W-:Y:S04]  /*8120*/  @P0 STG.E desc[UR6][R4.64+0x30], R13 ;  /* 0x0000300d04000986 */ /* 0x0003e8000c101906 */
[----:B------:R1:W-:Y:S04]  /*8130*/  @P1 STG.E desc[UR6][R10.64+0x34], R37 ;  /* 0x000034250a001986 */ /* 0x0003e8000c101906 */
[----:B------:R1:W-:Y:S04]  /*8140*/  @P3 STG.E desc[UR6][R8.64+0x34], R53 ;  /* 0x0000343508003986 */ /* 0x0003e8000c101906 */
[----:B------:R1:W-:Y:S04]  /*8150*/  @P5 STG.E desc[UR6][R6.64+0x34], R69 ;  /* 0x0000344506005986 */ /* 0x0003e8000c101906 */
[----:B------:R1:W-:Y:S02]  /*8160*/  @P4 STG.E desc[UR6][R4.64+0x34], R85 ;  /* 0x0000345504004986 */ /* 0x0003e4000c101906 */
.L_x_242:
[----:B------:R-:W-:Y:S05]  /*8170*/  BSYNC B1 ;  /* 0x0000000000017941 */ /* 0x000fea0003800000 */
.L_x_130:
[----:B01-3--:R-:W4:Y:S01]  /*8180*/  LDC.64 R6, c[0x0][0x288] ;  /* 0x0000a200ff067b82 */ /* 0x00bf220000000a00 */
[----:B------:R-:W-:Y:S01]  /*8190*/  ULDC UR13, c[0x0][0x14] ;  /* 0x00000500000d7ab9 */ /* 0x000fe20000000800 */
[----:B------:R-:W-:Y:S01]  /*81a0*/  ULDC.64 UR8, c[0x0][0x278] ;  /* 0x00009e0000087ab9 */ /* 0x000fe20000000a00 */
[----:B------:R-:W-:Y:S01]  /*81b0*/  UIADD3 UR18, UR13, UR18, URZ ;  /* 0x000000120d127290 */ /* 0x000fe2000fffe03f */
[C---:B------:R-:W-:Y:S01]  /*81c0*/  LEA R173, P0, R20.reuse, R173, 0x2 ;  /* 0x000000ad14ad7211 */ /* 0x040fe200078010ff */
[----:B------:R-:W-:Y:S01]  /*81d0*/  UIMAD.WIDE.U32 UR20, UR13, UR8, URZ ;  /* 0x000000080d1472a5 */ /* 0x000fe2000f8e003f */
[----:B------:R-:W-:Y:S01]  /*81e0*/  LOP3.LUT P3, RZ, R131, 0x2000, RZ, 0xc0, !PT ;  /* 0x0000200083ff7812 */ /* 0x000fe2000786c0ff */
[----:B------:R-:W-:Y:S01]  /*81f0*/  UIADD3 UR12, UP0, UR12, 0x1, URZ ;  /* 0x000000010c0c7890 */ /* 0x000fe2000ff1e03f */
[----:B--2---:R-:W0:Y:S01]  /*8200*/  LDC R8, c[0x0][0x274] ;  /* 0x00009d00ff087b82 */ /* 0x004e220000000800 */
[----:B------:R-:W-:Y:S01]  /*8210*/  UIMAD UR19, UR13, UR9, UR21 ;  /* 0x000000090d1372a4 */ /* 0x000fe2000f8e0215 */
[----:B------:R-:W-:Y:S01]  /*8220*/  LEA.HI.X R172, R20, R172, R96, 0x2, P0 ;  /* 0x000000ac14ac7211 */ /* 0x000fe200000f1460 */
[----:B------:R-:W-:Y:S01]  /*8230*/  UIADD3.X UR11, URZ, UR11, URZ, UP0, !UPT ;  /* 0x0000000b3f0b7290 */ /* 0x000fe200087fe43f */
[----:B------:R-:W-:Y:S01]  /*8240*/  ULDC.64 UR8, c[0x0][0x280] ;  /* 0x0000a00000087ab9 */ /* 0x000fe20000000a00 */
[----:B------:R-:W-:-:S02]  /*8250*/  ULEA UR17, UP1, UR20, UR17, 0x1 ;  /* 0x0000001114117291 */ /* 0x000fc4000f82083f */
[----:B------:R-:W-:Y:S02]  /*8260*/  UIMAD.WIDE.U32 UR22, UR13, UR8, URZ ;  /* 0x000000080d1672a5 */ /* 0x000fe4000f8e003f */
[----:B------:R-:W-:Y:S02]  /*8270*/  ULEA.HI.X UR16, UR20, UR16, UR19, 0x1, UP1 ;  /* 0x0000001014107291 */ /* 0x000fe400088f0c13 */
[----:B------:R-:W-:Y:S02]  /*8280*/  UIMAD UR9, UR13, UR9, UR23 ;  /* 0x000000090d0972a4 */ /* 0x000fe4000f8e0217 */
[----:B------:R-:W-:Y:S01]  /*8290*/  ULEA UR15, UP0, UR22, UR15, 0x1 ;  /* 0x0000000f160f7291 */ /* 0x000fe2000f80083f */
[----:B----4-:R-:W-:-:S03]  /*82a0*/  IMAD.WIDE.U32 R4, R6, UR13, RZ ;  /* 0x0000000d06047c25 */ /* 0x010fc6000f8e00ff */
[----:B------:R-:W-:Y:S01]  /*82b0*/  ULEA.HI.X UR14, UR22, UR14, UR9, 0x1, UP0 ;  /* 0x0000000e160e7291 */ /* 0x000fe200080f0c09 */
[----:B------:R-:W-:Y:S02]  /*82c0*/  IMAD R7, R7, UR13, R5 ;  /* 0x0000000d07077c24 */ /* 0x000fe4000f8e0205 */
[----:B------:R-:W-:Y:S01]  /*82d0*/  IMAD.SHL.U32 R5, R4, 0x4, RZ ;  /* 0x0000000404057824 */ /* 0x000fe200078e00ff */
[----:B0-----:R-:W-:Y:S02]  /*82e0*/  ISETP.LE.AND P2, PT, R8, UR18, PT ;  /* 0x0000001208007c0c */ /* 0x001fe4000bf43270 */
[----:B------:R-:W-:Y:S02]  /*82f0*/  SHF.L.U64.HI R4, R4, 0x2, R7 ;  /* 0x0000000204047819 */ /* 0x000fe40000010207 */
[-C--:B------:R-:W-:Y:S02]  /*8300*/  IADD3 R6, P1, R195, R5.reuse, RZ ;  /* 0x00000005c3067210 */ /* 0x080fe40007f3e0ff */
[----:B------:R-:W-:-:S02]  /*8310*/  IADD3 R7, P0, R212, R5, RZ ;  /* 0x00000005d4077210 */ /* 0x000fc40007f1e0ff */
[----:B------:R-:W-:Y:S01]  /*8320*/  SEL R195, R195, R6, !P3 ;  /* 0x00000006c3c37207 */ /* 0x000fe20005800000 */
[--C-:B------:R-:W-:Y:S01]  /*8330*/  IMAD.X R5, R194, 0x1, R4.reuse, P1 ;  /* 0x00000001c2057824 */ /* 0x100fe200008e0604 */
[----:B------:R-:W-:Y:S01]  /*8340*/  SEL R212, R7, RZ, P3 ;  /* 0x000000ff07d47207 */ /* 0x000fe20001800000 */
[----:B------:R-:W-:-:S03]  /*8350*/  IMAD.X R4, R213, 0x1, R4, P0 ;  /* 0x00000001d5047824 */ /* 0x000fc600000e0604 */
[----:B------:R-:W-:Y:S02]  /*8360*/  SEL R194, R194, R5, !P3 ;  /* 0x00000005c2c27207 */ /* 0x000fe40005800000 */
[----:B------:R-:W-:Y:S01]  /*8370*/  SEL R213, R4, RZ, P3 ;  /* 0x000000ff04d57207 */ /* 0x000fe20001800000 */
[----:B------:R-:W-:Y:S06]  /*8380*/  @P2 BRA `(.L_x_243) ;  /* 0x0000000000042947 */ /* 0x000fec0003800000 */
[----:B------:R-:W-:Y:S05]  /*8390*/  BRA `(.L_x_244) ;  /* 0xffffff8c003c7947 */ /* 0x000fea000383ffff */
.L_x_243:
[----:B------:R-:W-:Y:S05]  /*83a0*/  EXIT ;  /* 0x000000000000794d */ /* 0x000fea0003800000 */
.L_x_245:
        /* <DEDUP_REMOVED lines=13> */
.L_x_618:


//--------------------- .text._ZN7cutlass9reference6device6kernel11GemmComplexINS_6half_tENS_6layout8RowMajorES4_NS5_11ColumnMajorEfS6_fffNS_16NumericConverterIffLNS_15FloatRoundStyleE2EEENS_12multiply_addIfffEELi4ELi4EEEvNS_4gemm9GemmCoordET5_NS_9TensorRefIT_T0_EENS_16ComplexTransformENSG_IT1_T2_EESK_SF_NSG_IT3_T4_EENSG_IT7_SP_EET6_illll --------------------------
	.section	.text._ZN7cutlass9reference6device6kernel11GemmComplexINS_6half_tENS_6layout8RowMajorES4_NS5_11ColumnMajorEfS6_fffNS_16NumericConverterIffLNS_15FloatRoundStyleE2EEENS_12multiply_addIfffEELi4ELi4EEEvNS_4gemm9GemmCoordET5_NS_9TensorRefIT_T0_EENS_16ComplexTransformENSG_IT1_T2_EESK_SF_NSG_IT3_T4_EENSG_IT7_SP_EET6_illll,"ax",@progbits
	.align	128
        .global         _ZN7cutlass9reference6device6kernel11GemmComplexINS_6half_tENS_6layout8RowMajorES4_NS5_11ColumnMajorEfS6_fffNS_16NumericConverterIffLNS_15FloatRoundStyleE2EEENS_12multiply_addIfffEELi4ELi4EEEvNS_4gemm9GemmCoordET5_NS_9TensorRefIT_T0_EENS_16ComplexTransformENSG_IT1_T2_EESK_SF_NSG_IT3_T4_EENSG_IT7_SP_EET6_illll
        .type           _ZN7cutlass9reference6device6kernel11GemmComplexINS_6half_tENS_6layout8RowMajorES4_NS5_11ColumnMajorEfS6_fffNS_16NumericConverterIffLNS_15FloatRoundStyleE2EEENS_12multiply_addIfffEELi4ELi4EEEvNS_4gemm9GemmCoordET5_NS_9TensorRefIT_T0_EENS_16ComplexTransformENSG_IT1_T2_EESK_SF_NSG_IT3_T4_EENSG_IT7_SP_EET6_illll,@function
        .size           _ZN7cutlass9reference6device6kernel11GemmComplexINS_6half_tENS_6layout8RowMajorES4_NS5_11ColumnMajorEfS6_fffNS_16NumericConverterIffLNS_15FloatRoundStyleE2EEENS_12multiply_addIfffEELi4ELi4EEEvNS_4gemm9GemmCoordET5_NS_9TensorRefIT_T0_EENS_16ComplexTransformENSG_IT1_T2_EESK_SF_NSG_IT3_T4_EENSG_IT7_SP_EET6_illll,(.L_x_619 - _ZN7cutlass9reference6device6kernel11GemmComplexINS_6half_tENS_6layout8RowMajorES4_NS5_11ColumnMajorEfS6_fffNS_16NumericConverterIffLNS_15FloatRoundStyleE2EEENS_12multiply_addIfffEELi4ELi4EEEvNS_4gemm9GemmCoordET5_NS_9TensorRefIT_T0_EENS_16ComplexTransformENSG_IT1_T2_EESK_SF_NSG_IT3_T4_EENSG_IT7_SP_EET6_illll)
        .other          _ZN7cutlass9reference6device6kernel11GemmComplexINS_6half_tENS_6layout8RowMajorES4_NS5_11ColumnMajorEfS6_fffNS_16NumericConverterIffLNS_15FloatRoundStyleE2EEENS_12multiply_addIfffEELi4ELi4EEEvNS_4gemm9GemmCoordET5_NS_9TensorRefIT_T0_EENS_16ComplexTransformENSG_IT1_T2_EESK_SF_NSG_IT3_T4_EENSG_IT7_SP_EET6_illll,@"STO_CUDA_ENTRY STV_DEFAULT"
_ZN7cutlass9reference6device6kernel11GemmComplexINS_6half_tENS_6layout8RowMajorES4_NS5_11ColumnMajorEfS6_fffNS_16NumericConverterIffLNS_15FloatRoundStyleE2EEENS_12multiply_addIfffEELi4ELi4EEEvNS_4gemm9GemmCoordET5_NS_9TensorRefIT_T0_EENS_16ComplexTransformENSG_IT1_T2_EESK_SF_NSG_IT3_T4_EENSG_IT7_SP_EET6_illll:
.text._ZN7cutlass9reference6device6kernel11GemmComplexINS_6half_tENS_6layout8RowMajorES4_NS5_11ColumnMajorEfS6_fffNS_16NumericConverterIffLNS_15FloatRoundStyleE2EEENS_12multiply_addIfffEELi4ELi4EEEvNS_4gemm9GemmCoordET5_NS_9TensorRefIT_T0_EENS_16ComplexTransformENSG_IT1_T2_EESK_SF_NSG_IT3_T4_EENSG_IT7_SP_EET6_illll:
[----:B------:R-:W-:Y:S08]  /*0000*/  LDC R1, c[0x0][0x28] ;  /* 0x00000a00ff017b82 */ /* 0x000ff00000000800 */
[----:B------:R-:W0:Y:S01]  /*0010*/  S2UR UR34, SR_CTAID.Z ;  /* 0x00000000002279c3 */ /* 0x000e220000002700 */
[----:B------:R-:W-:Y:S01]  /*0020*/  ULDC.64 UR16, c[0x0][0x278] ;  /* 0x00009e0000107ab9 */ /* 0x000fe20000000a00 */
[----:B------:R-:W-:-:S06]  /*0030*/  ULDC.64 UR30, c[0x0][0x220] ;  /* 0x00008800001e7ab9 */ /* 0x000fcc0000000a00 */
[----:B------:R-:W1:Y:S01]  /*0040*/  LDC R0, c[0x0][0x274] ;  /* 0x00009d00ff007b82 */ /* 0x000e620000000800 */
[----:B0-----:R-:W-:Y:S02]  /*0050*/  USHF.R.S32.HI UR8, URZ, 0x1f, UR34 ;  /* 0x0000001f3f087899 */ /* 0x001fe40008011422 */
[----:B------:R-:W-:Y:S02]  /*0060*/  UIMAD.WIDE.U32 UR14, UR34, UR16, URZ ;  /* 0x00000010220e72a5 */ /* 0x000fe4000f8e003f */
[----:B------:R-:W-:Y:S02]  /*0070*/  UIMAD UR4, UR8, UR16, URZ ;  /* 0x00000010080472a4 */ /* 0x000fe4000f8e023f */
[----:B------:R-:W-:Y:S01]  /*0080*/  ULEA UR30, UP0, UR14, UR30, 0x1 ;  /* 0x0000001e0e1e7291 */ /* 0x000fe2000f80083f */
[----:B-1----:R-:W-:Y:S01]  /*0090*/  ISETP.LE.AND P0, PT, R0, UR34, PT ;  /* 0x0000002200007c0c */ /* 0x002fe2000bf03270 */
[----:B------:R-:W-:-:S12]  /*00a0*/  UIMAD UR4, UR34, UR17, UR4 ;  /* 0x00000011220472a4 */ /* 0x000fd8000f8e0204 */
[----:B------:R-:W-:Y:S05]  /*00b0*/  @P0 EXIT ;  /* 0x000000000000094d */ /* 0x000fea0003800000 */
[----:B------:R-:W0:Y:S01]  /*00c0*/  S2R R0, SR_TID.X ;  /* 0x0000000000007919 */ /* 0x000e220000002100 */
[----:B------:R-:W0:Y:S01]  /*00d0*/  LDC R117, c[0x0][RZ] ;  /* 0x00000000ff757b82 */ /* 0x000e220000000800 */
[----:B------:R-:W-:Y:S01]  /*00e0*/  UIADD3 UR4, UR15, UR4, URZ ;  /* 0x000000040f047290 */ /* 0x000fe2000fffe03f */
[----:B------:R-:W1:Y:S01]  /*00f0*/  S2R R3, SR_TID.Y ;  /* 0x0000000000037919 */ /* 0x000e620000002200 */
[----:B------:R-:W-:Y:S02]  /*0100*/  ULDC.64 UR6, c[0x0][0x238] ;  /* 0x00008e0000067ab9 */ /* 0x000fe40000000a00 */
[----:B------:R-:W-:Y:S01]  /*0110*/  ULEA.HI.X UR14, UR14, UR31, UR4, 0x1, UP0 ;  /* 0x0000001f0e0e7291 */ /* 0x000fe200080f0c04 */
[----:B------:R-:W-:Y:S02]  /*0120*/  ULDC.64 UR18, c[0x0][0x290] ;  /* 0x0000a40000127ab9 */ /* 0x000fe40000000a00 */
[----:B------:R-:W0:Y:S01]  /*0130*/  S2UR UR9, SR_CTAID.X ;  /* 0x00000000000979c3 */ /* 0x000e220000002500 */
[----:B------:R-:W-:Y:S01]  /*0140*/  ULDC.64 UR4, c[0x0][0x280] ;  /* 0x0000a00000047ab9 */ /* 0x000fe20000000a00 */
[----:B------:R-:W-:-:S02]  /*0150*/  UIMAD.WIDE.U32 UR12, UR34, UR18, URZ ;  /* 0x00000012220c72a5 */ /* 0x000fc4000f8e003f */
[----:B------:R-:W-:Y:S01]  /*0160*/  UIMAD.WIDE.U32 UR22, UR34, UR4, URZ ;  /* 0x00000004221672a5 */ /* 0x000fe2000f8e003f */
[----:B------:R-:W-:Y:S01]  /*0170*/  ULDC.64 UR32, c[0x0][0x260] ;  /* 0x0000980000207ab9 */ /* 0x000fe20000000a00 */
[----:B------:R-:W-:Y:S02]  /*0180*/  UIMAD UR15, UR8, UR4, URZ ;  /* 0x00000004080f72a4 */ /* 0x000fe4000f8e023f */
[----:B------:R-:W1:Y:S01]  /*0190*/  S2UR UR10, SR_CTAID.Y ;  /* 0x00000000000a79c3 */ /* 0x000e620000002600 */
[----:B------:R-:W-:Y:S02]  /*01a0*/  ULEA UR31, UP1, UR22, UR6, 0x1 ;  /* 0x00000006161f7291 */ /* 0x000fe4000f82083f */
[----:B------:R-:W-:Y:S02]  /*01b0*/  UIMAD UR6, UR8, UR18, URZ ;  /* 0x00000012080672a4 */ /* 0x000fe4000f8e023f */
[----:B------:R-:W-:Y:S02]  /*01c0*/  ULEA UR32, UP0, UR12, UR32, 0x2 ;  /* 0x000000200c207291 */ /* 0x000fe4000f80103f */
[----:B------:R-:W-:Y:S01]  /*01d0*/  UIMAD UR6, UR34, UR19, UR6 ;  /* 0x00000013220672a4 */ /* 0x000fe2000f8e0206 */
[----:B------:R-:W1:Y:S01]  /*01e0*/  LDC R2, c[0x0][0x4] ;  /* 0x00000100ff027b82 */ /* 0x000e620000000800 */
[----:B------:R-:W-:Y:S01]  /*01f0*/  ULDC UR20, c[0x0][0x14] ;  /* 0x0000050000147ab9 */ /* 0x000fe20000000800 */
[----:B------:R-:W-:-:S02]  /*0200*/  UIMAD UR15, UR34, UR5, UR15 ;  /* 0x00000005220f72a4 */ /* 0x000fc4000f8e020f */
[----:B------:R-:W-:Y:S02]  /*0210*/  UIADD3 UR6, UR13, UR6, URZ ;  /* 0x000000060d067290 */ /* 0x000fe4000fffe03f */
[----:B------:R-:W-:Y:S01]  /*0220*/  UIMAD.WIDE.U32 UR36, UR20, UR16, URZ ;  /* 0x00000010142472a5 */ /* 0x000fe2000f8e003f */
[----:B0-----:R-:W-:Y:S01]  /*0230*/  IMAD R117, R117, UR9, R0 ;  /* 0x0000000975757c24 */ /* 0x001fe2000f8e0200 */
[----:B------:R-:W-:Y:S02]  /*0240*/  ULEA.HI.X UR16, UR12, UR33, UR6, 0x2, UP0 ;  /* 0x000000210c107291 */ /* 0x000fe400080f1406 */
[----:B------:R-:W-:Y:S02]  /*0250*/  UIMAD.WIDE.U32 UR28, UR20, UR4, URZ ;  /* 0x00000004141c72a5 */ /* 0x000fe4000f8e003f */
[----:B------:R-:W-:Y:S01]  /*0260*/  SHF.L.U32 R117, R117, 0x2, RZ ;  /* 0x0000000275757819 */ /* 0x000fe200000006ff */
[----:B------:R-:W-:Y:S01]  /*0270*/  ULDC.64 UR12, c[0x0][0x210] ;  /* 0x00008400000c7ab9 */ /* 0x000fe20000000a00 */
[----:B------:R-:W-:-:S02]  /*0280*/  UIMAD.WIDE.U32 UR24, UR20, UR18, URZ ;  /* 0x00000012141872a5 */ /* 0x000fc4000f8e003f */
[C---:B------:R-:W-:Y:S01]  /*0290*/  ISETP.GE.AND P0, PT, R117.reuse, UR12, PT ;  /* 0x0000000c75007c0c */ /* 0x040fe2000bf06270 */
[----:B------:R-:W-:Y:S01]  /*02a0*/  UIMAD UR18, UR20, UR5, UR29 ;  /* 0x00000005141272a4 */ /* 0x000fe2000f8e021d */
[C---:B------:R-:W-:Y:S01]  /*02b0*/  VIADD R119, R117.reuse, 0x1 ;  /* 0x0000000175777836 */ /* 0x040fe20000000000 */
[----:B------:R-:W-:Y:S01]  /*02c0*/  UIADD3 UR15, UR23, UR15, URZ ;  /* 0x0000000f170f7290 */ /* 0x000fe2000fffe03f */
[C---:B------:R-:W-:Y:S01]  /*02d0*/  IADD3 R121, R117.reuse, 0x2, RZ ;  /* 0x0000000275797810 */ /* 0x040fe20007ffe0ff */
[----:B------:R-:W-:Y:S01]  /*02e0*/  ULDC.64 UR4, c[0x0][0x240] ;  /* 0x0000900000047ab9 */ /* 0x000fe20000000a00 */
[----:B------:R-:W-:Y:S01]  /*02f0*/  VIADD R123, R117, 0x3 ;  /* 0x00000003757b7836 */ /* 0x000fe20000000000 */
[----:B------:R-:W-:Y:S01]  /*0300*/  ISETP.GE.AND P3, PT, R119, UR12, PT ;  /* 0x0000000c77007c0c */ /* 0x000fe2000bf66270 */
[----:B-1----:R-:W-:Y:S01]  /*0310*/  IMAD R2, R2, UR10, R3 ;  /* 0x0000000a02027c24 */ /* 0x002fe2000f8e0203 */
[----:B------:R-:W-:Y:S02]  /*0320*/  ULEA.HI.X UR15, UR22, UR7, UR15, 0x1, UP1 ;  /* 0x00000007160f7291 */ /* 0x000fe400088f0c0f */
[----:B------:R-:W-:-:S02]  /*0330*/  UIMAD UR17, UR20, UR17, UR37 ;  /* 0x00000011141172a4 */ /* 0x000fc4000f8e0225 */
[----:B------:R-:W-:Y:S01]  /*0340*/  SHF.L.U32 R4, R2, 0x2, RZ ;  /* 0x0000000202047819 */ /* 0x000fe200000006ff */
[----:B------:R-:W-:Y:S01]  /*0350*/  ULDC.64 UR6, c[0x0][0x288] ;  /* 0x0000a20000067ab9 */ /* 0x000fe20000000a00 */
[----:B------:R-:W-:Y:S02]  /*0360*/  UIMAD UR19, UR20, UR19, UR25 ;  /* 0x00000013141372a4 */ /* 0x000fe4000f8e0219 */
[----:B------:R-:W-:Y:S01]  /*0370*/  SHF.R.S32.HI R5, RZ, 0x1f, R4 ;  /* 0x0000001fff057819 */ /* 0x000fe20000011404 */
[C---:B------:R-:W-:Y:S01]  /*0380*/  VIADD R126, R4.reuse, 0x3 ;  /* 0x00000003047e7836 */ /* 0x040fe20000000000 */
[C---:B------:R-:W-:Y:S01]  /*0390*/  ISETP.LT.AND P1, PT, R4.reuse, UR13, !P0 ;  /* 0x0000000d04007c0c */ /* 0x040fe2000c721270 */
[C---:B------:R-:W-:Y:S01]  /*03a0*/  IMAD.WIDE.U32 R8, R4.reuse, UR4, RZ ;  /* 0x0000000404087c25 */ /* 0x040fe2000f8e00ff */
[C---:B------:R-:W-:Y:S01]  /*03b0*/  IADD3 R134, R4.reuse, 0x2, RZ ;  /* 0x0000000204867810 */ /* 0x040fe20007ffe0ff */
[----:B------:R-:W-:Y:S01]  /*03c0*/  UIMAD UR8, UR8, UR6, URZ ;  /* 0x00000006080872a4 */ /* 0x000fe2000f8e023f */
[C---:B------:R-:W-:Y:S01]  /*03d0*/  IADD3 R2, R4.reuse, 0x1, RZ ;  /* 0x0000000104027810 */ /* 0x040fe20007ffe0ff */
[----:B------:R-:W-:Y:S01]  /*03e0*/  IMAD R7, R5, UR4, RZ ;  /* 0x0000000405077c24 */ /* 0x000fe2000f8e02ff */
[----:B------:R-:W-:Y:S01]  /*03f0*/  P2R R0, PR, RZ, 0x2 ;  /* 0x00000002ff007803 */ /* 0x000fe20000000000 */
[----:B------:R-:W-:Y:S01]  /*0400*/  UIMAD.WIDE.U32 UR10, UR34, UR6, URZ ;  /* 0x00000006220a72a5 */ /* 0x000fe2000f8e003f */
[----:B------:R-:W-:Y:S01]  /*0410*/  SHF.R.S32.HI R127, RZ, 0x1f, R126 ;  /* 0x0000001fff7f7819 */ /* 0x000fe2000001147e */
[----:B------:R-:W-:Y:S01]  /*0420*/  IMAD R7, R4, UR5, R7 ;  /* 0x0000000504077c24 */ /* 0x000fe2000f8e0207 */
[----:B------:R-:W-:Y:S01]  /*0430*/  ISETP.LT.AND P5, PT, R2, UR13, !P0 ;  /* 0x0000000d02007c0c */ /* 0x000fe2000c7a1270 */
[----:B------:R-:W-:Y:S01]  /*0440*/  UIMAD UR8, UR34, UR7, UR8 ;  /* 0x00000007220872a4 */ /* 0x000fe2000f8e0208 */
[----:B------:R-:W-:Y:S01]  /*0450*/  ISETP.LT.AND P1, PT, R134, UR13, !P0 ;  /* 0x0000000d86007c0c */ /* 0x000fe2000c721270 */
[----:B------:R-:W-:Y:S01]  /*0460*/  IMAD R3, R127, UR4, RZ ;  /* 0x000000047f037c24 */ /* 0x000fe2000f8e02ff */
[C---:B------:R-:W-:Y:S01]  /*0470*/  ISETP.LT.AND P0, PT, R126.reuse, UR13, !P0 ;  /* 0x0000000d7e007c0c */ /* 0x040fe2000c701270 */
[----:B------:R-:W-:Y:S01]  /*0480*/  UIMAD.WIDE.U32 UR22, UR20, UR6, URZ ;  /* 0x00000006141672a5 */ /* 0x000fe2000f8e003f */
[----:B------:R-:W-:Y:S01]  /*0490*/  P2R R51, PR, RZ, 0x2 ;  /* 0x00000002ff337803 */ /* 0x000fe20000000000 */
[C---:B------:R-:W-:Y:S01]  /*04a0*/  IMAD R36, R126.reuse, UR5, R3 ;  /* 0x000000057e247c24 */ /* 0x040fe2000f8e0203 */
[----:B------:R-:W-:Y:S01]  /*04b0*/  P2R R47, PR, RZ, 0x1 ;  /* 0x00000001ff2f7803 */ /* 0x000fe20000000000 */
[----:B------:R-:W-:Y:S01]  /*04c0*/  UIADD3 UR8, UR11, UR8, URZ ;  /* 0x000000080b087290 */ /* 0x000fe2000fffe03f */
[C---:B------:R-:W-:Y:S01]  /*04d0*/  ISETP.LT.AND P1, PT, R126.reuse, UR13, !P3 ;  /* 0x0000000d7e007c0c */ /* 0x040fe2000df21270 */
[----:B------:R-:W-:Y:S01]  /*04e0*/  UIMAD UR20, UR20, UR7, UR23 ;  /* 0x00000007141472a4 */ /* 0x000fe2000f8e0217 */
[----:B------:R-:W-:Y:S01]  /*04f0*/  ISETP.GE.AND P0, PT, R121, UR12, PT ;  /* 0x0000000c79007c0c */ /* 0x000fe2000bf06270 */
[----:B------:R-:W-:Y:S01]  /*0500*/  USHF.L.U64.HI UR8, UR10, 0x2, UR8 ;  /* 0x000000020a087899 */ /* 0x000fe20008010208 */
[----:B------:R-:W-:Y:S01]  /*0510*/  IADD3 R42, R9, R7, RZ ;  /* 0x00000007092a7210 */ /* 0x000fe20007ffe0ff */
[----:B------:R-:W-:Y:S01]  /*0520*/  IMAD.WIDE.U32 R6, R126, UR4, RZ ;  /* 0x000000047e067c25 */ /* 0x000fe2000f8e00ff */
[----:B------:R-:W-:Y:S01]  /*0530*/  SHF.R.S32.HI R135, RZ, 0x1f, R134 ;  /* 0x0000001fff877819 */ /* 0x000fe20000011486 */
[----:B------:R-:W-:Y:S01]  /*0540*/  ULDC.64 UR6, c[0x0][0x250] ;  /* 0x0000940000067ab9 */ /* 0x000fe20000000a00 */
[----:B------:R-:W-:Y:S01]  /*0550*/  P2R R46, PR, RZ, 0x2 ;  /* 0x00000002ff2e7803 */ /* 0x000fe20000000000 */
[----:B------:R-:W-:Y:S01]  /*0560*/  IMAD.IADD R36, R7, 0x1, R36 ;  /* 0x0000000107247824 */ /* 0x000fe200078e0224 */
[----:B------:R-:W-:Y:S01]  /*0570*/  SHF.R.S32.HI R3, RZ, 0x1f, R2 ;  /* 0x0000001fff037819 */ /* 0x000fe20000011402 */
[----:B------:R-:W-:Y:S01]  /*0580*/  IMAD R7, R135, UR4, RZ ;  /* 0x0000000487077c24 */ /* 0x000fe2000f8e02ff */
[----:B------:R-:W-:Y:S01]  /*0590*/  ISETP.LT.AND P4, PT, R134, UR13, !P3 ;  /* 0x0000000d86007c0c */ /* 0x000fe2000df81270 */
[----:B------:R-:W-:Y:S01]  /*05a0*/  IMAD.SHL.U32 R37, R6, 0x2, RZ ;  /* 0x0000000206257824 */ /* 0x000fe200078e00ff */
[----:B------:R-:W-:Y:S01]  /*05b0*/  ISETP.LT.AND P1, PT, R2, UR13, !P0 ;  /* 0x0000000d02007c0c */ /* 0x000fe2000c721270 */
[----:B------:R-:W-:Y:S01]  /*05c0*/  IMAD R9, R3, UR4, RZ ;  /* 0x0000000403097c24 */ /* 0x000fe2000f8e02ff */
[----:B------:R-:W-:Y:S01]  /*05d0*/  ISETP.LT.AND P2, PT, R4, UR13, !P3 ;  /* 0x0000000d04007c0c */ /* 0x000fe2000df41270 */
[----:B------:R-:W-:Y:S01]  /*05e0*/  IMAD R38, R134, UR5, R7 ;  /* 0x0000000586267c24 */ /* 0x000fe2000f8e0207 */
[C---:B------:R-:W-:Y:S01]  /*05f0*/  ISETP.LT.AND P6, PT, R2.reuse, UR13, !P3 ;  /* 0x0000000d02007c0c */ /* 0x040fe2000dfc1270 */
[----:B------:R-:W-:Y:S01]  /*0600*/  UISETP.NE.U32.AND UP1, UPT, UR6, URZ, UPT ;  /* 0x0000003f0600728c */ /* 0x000fe2000bf25070 */
[----:B------:R-:W-:Y:S01]  /*0610*/  P2R R50, PR, RZ, 0x10 ;  /* 0x00000010ff327803 */ /* 0x000fe20000000000 */
[----:B------:R-:W-:Y:S01]  /*0620*/  ULEA UR21, UP0, UR10, UR6, 0x2 ;  /* 0x000000060a157291 */ /* 0x000fe2000f80103f */
[----:B------:R-:W-:Y:S01]  /*0630*/  P2R R53, PR, RZ, 0x2 ;  /* 0x00000002ff357803 */ /* 0x000fe20000000000 */
[----:B------:R-:W-:Y:S01]  /*0640*/  IMAD R40, R2, UR5, R9 ;  /* 0x0000000502287c24 */ /* 0x000fe2000f8e0209 */
[----:B------:R-:W-:Y:S01]  /*0650*/  ISETP.LT.AND P3, PT, R4, UR13, !P0 ;  /* 0x0000000d04007c0c */ /* 0x000fe2000c761270 */
[C---:B------:R-:W-:Y:S01]  /*0660*/  IMAD.WIDE.U32 R10, R134.reuse, UR4, RZ ;  /* 0x00000004860a7c25 */ /* 0x040fe2000f8e00ff */
[----:B------:R-:W-:Y:S01]  /*0670*/  ISETP.LT.AND P4, PT, R134, UR13, !P0 ;  /* 0x0000000d86007c0c */ /* 0x000fe2000c781270 */
[----:B------:R-:W-:Y:S01]  /*0680*/  UISETP.NE.AND.EX UP1, UPT, UR7, URZ, UPT, UP1 ;  /* 0x0000003f0700728c */ /* 0x000fe2000bf25310 */
[----:B------:R-:W-:Y:S01]  /*0690*/  ISETP.LT.AND P1, PT, R126, UR13, !P0 ;  /* 0x0000000d7e007c0c */ /* 0x000fe2000c721270 */
[----:B------:R-:W-:Y:S01]  /*06a0*/  IMAD.SHL.U32 R43, R8, 0x2, RZ ;  /* 0x00000002082b7824 */ /* 0x000fe200078e00ff */
[----:B------:R-:W-:Y:S01]  /*06b0*/  ISETP.GE.AND P0, PT, R123, UR12, PT ;  /* 0x0000000c7b007c0c */ /* 0x000fe2000bf06270 */
[----:B------:R-:W-:Y:S01]  /*06c0*/  UIADD3.X UR23, UR8, UR7, URZ, UP0, !UPT ;  /* 0x0000000708177290 */ /* 0x000fe200087fe43f */
[----:B------:R-:W-:Y:S01]  /*06d0*/  SHF.L.U64.HI R36, R6, 0x1, R36 ;  /* 0x0000000106247819 */ /* 0x000fe20000010224 */
[C---:B------:R-:W-:Y:S01]  /*06e0*/  IMAD.WIDE.U32 R6, R2.reuse, UR4, RZ ;  /* 0x0000000402067c25 */ /* 0x040fe2000f8e00ff */
[----:B------:R-:W-:Y:S01]  /*06f0*/  P2R R45, PR, RZ, 0x2 ;  /* 0x00000002ff2d7803 */ /* 0x000fe20000000000 */
[----:B------:R-:W-:Y:S01]  /*0700*/  USEL UR26, UR21, UR6, UP1 ;  /* 0x00000006151a7287 */ /* 0x000fe20008800000 */
[----:B------:R-:W-:Y:S01]  /*0710*/  ISETP.LT.AND P1, PT, R2, UR13, !P0 ;  /* 0x0000000d02007c0c */ /* 0x000fe2000c721270 */
[----:B------:R-:W-:Y:S01]  /*0720*/  USEL UR33, UR23, UR7, UP1 ;  /* 0x0000000717217287 */ /* 0x000fe20008800000 */
[----:B------:R-:W-:Y:S01]  /*0730*/  SHF.L.U64.HI R42, R8, 0x1, R42 ;  /* 0x00000001082a7819 */ /* 0x000fe2000001022a */
[----:B------:R-:W-:Y:S01]  /*0740*/  ULDC.64 UR10, c[0x0][0x268] ;  /* 0x00009a00000a7ab9 */ /* 0x000fe20000000a00 */
[----:B------:R-:W-:Y:S01]  /*0750*/  IADD3 R40, R7, R40, RZ ;  /* 0x0000002807287210 */ /* 0x000fe20007ffe0ff */
[----:B------:R-:W-:Y:S01]  /*0760*/  ULDC.64 UR8, c[0x0][0x258] ;  /* 0x0000960000087ab9 */ /* 0x000fe20000000a00 */
[----:B------:R-:W-:Y:S01]  /*0770*/  SHF.R.S32.HI R8, RZ, 0x1f, R117 ;  /* 0x0000001fff087819 */ /* 0x000fe20000011475 */
[----:B------:R-:W-:Y:S01]  /*0780*/  IMAD.SHL.U32 R41, R6, 0x2, RZ ;  /* 0x0000000206297824 */ /* 0x000fe200078e00ff */
[----:B------:R-:W-:Y:S01]  /*0790*/  P2R R52, PR, RZ, 0x2 ;  /* 0x00000002ff347803 */ /* 0x000fe20000000000 */
[----:B------:R-:W-:Y:S01]  /*07a0*/  ULDC.64 UR6, c[0x0][0x228] ;  /* 0x00008a0000067ab9 */ /* 0x000fe20000000a00 */
[----:B------:R-:W-:Y:S01]  /*07b0*/  IADD3 R38, R11, R38, RZ ;  /* 0x000000260b267210 */ /* 0x000fe20007ffe0ff */
[----:B------:R-:W-:Y:S01]  /*07c0*/  IMAD.SHL.U32 R39, R10, 0x2, RZ ;  /* 0x000000020a277824 */ /* 0x000fe200078e00ff */
[----:B------:R-:W-:Y:S01]  /*07d0*/  ISETP.LT.AND P1, PT, R134, UR13, !P0 ;  /* 0x0000000d86007c0c */ /* 0x000fe2000c721270 */
[----:B------:R-:W-:Y:S01]  /*07e0*/  IMAD R14, R8, UR8, RZ ;  /* 0x00000008080e7c24 */ /* 0x000fe2000f8e02ff */
[----:B------:R-:W-:Y:S01]  /*07f0*/  SHF.L.U64.HI R40, R6, 0x1, R40 ;  /* 0x0000000106287819 */ /* 0x000fe20000010228 */
[----:B------:R-:W-:Y:S01]  /*0800*/  IMAD R12, R8, UR10, RZ ;  /* 0x0000000a080c7c24 */ /* 0x000fe2000f8e02ff */
[----:B------:R-:W-:Y:S01]  /*0810*/  SHF.L.U64.HI R38, R10, 0x1, R38 ;  /* 0x000000010a267819 */ /* 0x000fe20000010226 */
[----:B------:R-:W-:Y:S01]  /*0820*/  IMAD R8, R8, UR6, RZ ;  /* 0x0000000608087c24 */ /* 0x000fe2000f8e02ff */
[----:B------:R-:W-:Y:S01]  /*0830*/  P2R R48, PR, RZ, 0x2 ;  /* 0x00000002ff307803 */ /* 0x000fe20000000000 */
[----:B------:R-:W-:Y:S01]  /*0840*/  IMAD.WIDE.U32 R88, R119, UR8, R2 ;  /* 0x0000000877587c25 */ /* 0x000fe2000f8e0002 */
[----:B------:R-:W-:Y:S01]  /*0850*/  SHF.R.S32.HI R6, RZ, 0x1f, R121 ;  /* 0x0000001fff067819 */ /* 0x000fe20000011479 */
[----:B------:R-:W-:Y:S01]  /*0860*/  ULDC.64 UR4, c[0x0][0x208] ;  /* 0x0000820000047ab9 */ /* 0x000fe20000000a00 */
[----:B------:R-:W-:Y:S01]  /*0870*/  ISETP.NE.AND P1, PT, R0, RZ, PT ;  /* 0x000000ff0000720c */ /* 0x000fe20003f25270 */
[----:B------:R-:W-:Y:S01]  /*0880*/  IMAD.WIDE.U32 R86, R121, UR8, R2 ;  /* 0x0000000879567c25 */ /* 0x000fe2000f8e0002 */
[----:B------:R-:W-:Y:S01]  /*0890*/  SHF.R.S32.HI R10, RZ, 0x1f, R123 ;  /* 0x0000001fff0a7819 */ /* 0x000fe2000001147b */
[----:B------:R-:W-:Y:S01]  /*08a0*/  ULDC UR27, c[0x0][0x270] ;  /* 0x00009c00001b7ab9 */ /* 0x000fe20000000800 */
[----:B------:R-:W-:Y:S01]  /*08b0*/  SHF.R.S32.HI R0, RZ, 0x1f, R119 ;  /* 0x0000001fff007819 */ /* 0x000fe20000011477 */
[--C-:B------:R-:W-:Y:S01]  /*08c0*/  IMAD.WIDE.U32 R90, R117, UR8, R2.reuse ;  /* 0x00000008755a7c25 */ /* 0x100fe2000f8e0002 */
[----:B------:R-:W-:Y:S01]  /*08d0*/  P2R R49, PR, RZ, 0x10 ;  /* 0x00000010ff317803 */ /* 0x000fe20000000000 */
[----:B------:R-:W-:Y:S01]  /*08e0*/  USEL UR21, UR21, URZ, UP1 ;  /* 0x0000003f15157287 */ /* 0x000fe20008800000 */
[----:B------:R-:W-:Y:S01]  /*08f0*/  ISETP.LT.AND P4, PT, R4, UR13, !P0 ;  /* 0x0000000d04007c0c */ /* 0x000fe2000c781270 */
[----:B------:R-:W-:Y:S01]  /*0900*/  IMAD.WIDE.U32 R84, R123, UR8, R2 ;  /* 0x000000087b547c25 */ /* 0x000fe2000f8e0002 */
[----:B------:R-:W-:Y:S01]  /*0910*/  ISETP.LT.AND P0, PT, R126, UR13, !P0 ;  /* 0x0000000d7e007c0c */ /* 0x000fe2000c701270 */
[----:B------:R-:W-:-:S02]  /*0920*/  USHF.L.U64.HI UR17, UR36, 0x1, UR17 ;  /* 0x0000000124117899 */ /* 0x000fc40008010211 */
[--C-:B------:R-:W-:Y:S01]  /*0930*/  IMAD.WIDE.U32 R110, R119, UR10, R2.reuse ;  /* 0x0000000a776e7c25 */ /* 0x100fe2000f8e0002 */
[----:B------:R-:W-:Y:S01]  /*0940*/  P2R R44, PR, RZ, 0x1 ;  /* 0x00000001ff2c7803 */ /* 0x000fe20000000000 */
[----:B------:R-:W-:Y:S02]  /*0950*/  USHF.L.U64.HI UR18, UR28, 0x1, UR18 ;  /* 0x000000011c127899 */ /* 0x000fe40008010212 */
[--C-:B------:R-:W-:Y:S01]  /*0960*/  IMAD.WIDE.U32 R108, R121, UR10, R2.reuse ;  /* 0x0000000a796c7c25 */ /* 0x100fe2000f8e0002 */
[----:B------:R-:W-:Y:S02]  /*0970*/  USHF.L.U64.HI UR20, UR22, 0x2, UR20 ;  /* 0x0000000216147899 */ /* 0x000fe40008010214 */
[----:B------:R-:W-:Y:S01]  /*0980*/  USHF.L.U64.HI UR19, UR24, 0x2, UR19 ;  /* 0x0000000218137899 */ /* 0x000fe20008010213 */
[----:B------:R-:W-:Y:S01]  /*0990*/  IMAD.WIDE.U32 R112, R117, UR10, R2 ;  /* 0x0000000a75707c25 */ /* 0x000fe2000f8e0002 */
[----:B------:R-:W-:-:S03]  /*09a0*/  USEL UR23, UR23, URZ, UP1 ;  /* 0x0000003f17177287 */ /* 0x000fc60008800000 */
[----:B------:R-:W-:-:S04]  /*09b0*/  IMAD.WIDE.U32 R142, R123, UR10, R2 ;  /* 0x0000000a7b8e7c25 */ /* 0x000fc8000f8e0002 */
[C---:B------:R-:W-:Y:S02]  /*09c0*/  IMAD R79, R117.reuse, UR9, R14 ;  /* 0x00000009754f7c24 */ /* 0x040fe4000f8e020e */
[----:B------:R-:W-:Y:S02]  /*09d0*/  IMAD R16, R6, UR8, RZ ;  /* 0x0000000806107c24 */ /* 0x000fe4000f8e02ff */
[----:B------:R-:W-:-:S04]  /*09e0*/  IMAD.WIDE.U32 R104, R117, UR8, R4 ;  /* 0x0000000875687c25 */ /* 0x000fc8000f8e0004 */
[C---:B------:R-:W-:Y:S02]  /*09f0*/  IMAD R67, R117.reuse, UR11, R12 ;  /* 0x0000000b75437c24 */ /* 0x040fe4000f8e020c */
[----:B------:R-:W-:-:S03]  /*0a00*/  IMAD.WIDE.U32 R106, R117, UR10, R4 ;  /* 0x0000000a756a7c25 */ /* 0x000fc6000f8e0004 */
[----:B------:R-:W-:Y:S01]  /*0a10*/  IADD3 R59, R67, R113, RZ ;  /* 0x00000071433b7210 */ /* 0x000fe20007ffe0ff */
[----:B------:R-:W-:Y:S01]  /*0a20*/  IMAD.WIDE.U32 R140, R117, UR10, R134 ;  /* 0x0000000a758c7c25 */ /* 0x000fe2000f8e0086 */
[----:B------:R-:W-:-:S03]  /*0a30*/  IADD3 R55, R107, R67, RZ ;  /* 0x000000436b377210 */ /* 0x000fc60007ffe0ff */
[----:B------:R-:W-:-:S04]  /*0a40*/  IMAD.WIDE.U32 R132, R117, UR10, R126 ;  /* 0x0000000a75847c25 */ /* 0x000fc8000f8e007e */
[C---:B------:R-:W-:Y:S02]  /*0a50*/  IMAD R3, R117.reuse, UR7, R8 ;  /* 0x0000000775037c24 */ /* 0x040fe4000f8e0208 */
[----:B------:R-:W-:Y:S02]  /*0a60*/  IMAD R14, R10, UR8, RZ ;  /* 0x000000080a0e7c24 */ /* 0x000fe4000f8e02ff */
[----:B------:R-:W-:-:S04]  /*0a70*/  IMAD.WIDE.U32 R116, R117, UR6, RZ ;  /* 0x0000000675747c25 */ /* 0x000fc8000f8e00ff */
[----:B------:R-:W-:Y:S01]  /*0a80*/  IMAD R18, R0, UR8, RZ ;  /* 0x0000000800127c24 */ /* 0x000fe2000f8e02ff */
[----:B------:R-:W-:Y:S01]  /*0a90*/  IADD3 R3, R117, R3, RZ ;  /* 0x0000000375037210 */ /* 0x000fe20007ffe0ff */
[----:B------:R-:W-:Y:S02]  /*0aa0*/  IMAD R81, R121, UR9, R16 ;  /* 0x0000000979517c24 */ /* 0x000fe4000f8e0210 */
[----:B------:R-:W-:Y:S01]  /*0ab0*/  IMAD R9, R123, UR9, R14 ;  /* 0x000000097b097c24 */ /* 0x000fe2000f8e020e */
[----:B------:R-:W-:Y:S01]  /*0ac0*/  SHF.L.U64.HI R74, R116, 0x1, R3 ;  /* 0x00000001744a7819 */ /* 0x000fe20000010203 */
[----:B------:R-:W-:-:S04]  /*0ad0*/  IMAD.WIDE.U32 R100, R119, UR8, R4 ;  /* 0x0000000877647c25 */ /* 0x000fc8000f8e0004 */
[----:B------:R-:W-:-:S04]  /*0ae0*/  IMAD.WIDE.U32 R94, R121, UR8, R4 ;  /* 0x00000008795e7c25 */ /* 0x000fc8000f8e0004 */
[----:B------:R-:W-:Y:S01]  /*0af0*/  IMAD.WIDE.U32 R92, R123, UR8, R4 ;  /* 0x000000087b5c7c25 */ /* 0x000fe2000f8e0004 */
[----:B------:R-:W-:Y:S01]  /*0b00*/  IADD3 R77, R95, R81, RZ ;  /* 0x000000515f4d7210 */ /* 0x000fe20007ffe0ff */
[----:B------:R-:W-:Y:S01]  /*0b10*/  USHF.L.U32 UR8, UR22, 0x2, URZ ;  /* 0x0000000216087899 */ /* 0x000fe2000800063f */
[----:B------:R-:W-:Y:S01]  /*0b20*/  IADD3 R81, R81, R87, RZ ;  /* 0x0000005751517210 */ /* 0x000fe20007ffe0ff */
[----:B------:R-:W-:Y:S01]  /*0b30*/  IMAD R16, R0, UR10, RZ ;  /* 0x0000000a00107c24 */ /* 0x000fe2000f8e02ff */
[----:B------:R-:W-:Y:S01]  /*0b40*/  SHF.L.U64.HI R77, R94, 0x2, R77 ;  /* 0x000000025e4d7819 */ /* 0x000fe2000001024d */
[----:B------:R-:W-:Y:S01]  /*0b50*/  IMAD.WIDE.U32 R102, R119, UR10, R4 ;  /* 0x0000000a77667c25 */ /* 0x000fe2000f8e0004 */
[----:B------:R-:W-:-:S03]  /*0b60*/  SHF.L.U64.HI R81, R86, 0x2, R81 ;  /* 0x0000000256517819 */ /* 0x000fc60000010251 */
[----:B------:R-:W-:-:S04]  /*0b70*/  IMAD.WIDE.U32 R96, R121, UR10, R4 ;  /* 0x0000000a79607c25 */ /* 0x000fc8000f8e0004 */
[----:B------:R-:W-:-:S04]  /*0b80*/  IMAD.WIDE.U32 R114, R123, UR10, R4 ;  /* 0x0000000a7b727c25 */ /* 0x000fc8000f8e0004 */
[----:B------:R-:W-:Y:S02]  /*0b90*/  IMAD R7, R119, UR9, R18 ;  /* 0x0000000977077c24 */ /* 0x000fe4000f8e0212 */
[----:B------:R-:W-:Y:S02]  /*0ba0*/  IMAD R14, R6, UR10, RZ ;  /* 0x0000000a060e7c24 */ /* 0x000fe4000f8e02ff */
[C---:B------:R-:W-:Y:S01]  /*0bb0*/  IMAD R12, R10.reuse, UR10, RZ ;  /* 0x0000000a0a0c7c24 */ /* 0x040fe2000f8e02ff */
[----:B------:R-:W-:Y:S01]  /*0bc0*/  IADD3 R3, R101, R7, RZ ;  /* 0x0000000765037210 */ /* 0x000fe20007ffe0ff */
[----:B------:R-:W-:Y:S02]  /*0bd0*/  IMAD R4, R10, UR6, RZ ;  /* 0x000000060a047c24 */ /* 0x000fe4000f8e02ff */
[----:B------:R-:W-:Y:S01]  /*0be0*/  IMAD R2, R6, UR6, RZ ;  /* 0x0000000606027c24 */ /* 0x000fe2000f8e02ff */
[----:B------:R-:W-:Y:S01]  /*0bf0*/  SHF.L.U64.HI R76, R100, 0x2, R3 ;  /* 0x00000002644c7819 */ /* 0x000fe20000010203 */
[----:B------:R-:W-:Y:S01]  /*0c00*/  IMAD R0, R0, UR6, RZ ;  /* 0x0000000600007c24 */ /* 0x000fe2000f8e02ff */
[----:B------:R-:W-:Y:S01]  /*0c10*/  IADD3 R3, R9, R85, RZ ;  /* 0x0000005509037210 */ /* 0x000fe20007ffe0ff */
[----:B------:R-:W-:-:S03]  /*0c20*/  IMAD.WIDE.U32 R138, R119, UR10, R134 ;  /* 0x0000000a778a7c25 */ /* 0x000fc6000f8e0086 */
[----:B------:R-:W-:Y:S01]  /*0c30*/  SHF.L.U64.HI R82, R84, 0x2, R3 ;  /* 0x0000000254527819 */ /* 0x000fe20000010203 */
[----:B------:R-:W-:-:S04]  /*0c40*/  IMAD.WIDE.U32 R136, R121, UR10, R134 ;  /* 0x0000000a79887c25 */ /* 0x000fc8000f8e0086 */
[----:B------:R-:W-:-:S04]  /*0c50*/  IMAD.WIDE.U32 R130, R119, UR10, R126 ;  /* 0x0000000a77827c25 */ /* 0x000fc8000f8e007e */
[----:B------:R-:W-:-:S04]  /*0c60*/  IMAD.WIDE.U32 R128, R121, UR10, R126 ;  /* 0x0000000a79807c25 */ /* 0x000fc8000f8e007e */
[----:B------:R-:W-:Y:S02]  /*0c70*/  IMAD R15, R119, UR11, R16 ;  /* 0x0000000b770f7c24 */ /* 0x000fe4000f8e0210 */
[----:B------:R-:W-:Y:S02]  /*0c80*/  IMAD R69, R121, UR11, R14 ;  /* 0x0000000b79457c24 */ /* 0x000fe4000f8e020e */
[----:B------:R-:W-:Y:S01]  /*0c90*/  IMAD R5, R123, UR11, R12 ;  /* 0x0000000b7b057c24 */ /* 0x000fe2000f8e020c */
[----:B------:R-:W-:Y:S01]  /*0ca0*/  IADD3 R60, R15, R111, RZ ;  /* 0x0000006f0f3c7210 */ /* 0x000fe20007ffe0ff */
[----:B------:R-:W-:Y:S01]  /*0cb0*/  IMAD.WIDE.U32 R134, R123, UR10, R134 ;  /* 0x0000000a7b867c25 */ /* 0x000fe2000f8e0086 */
[----:B------:R-:W-:Y:S02]  /*0cc0*/  IADD3 R57, R97, R69, RZ ;  /* 0x0000004561397210 */ /* 0x000fe40007ffe0ff */
[----:B------:R-:W-:Y:S01]  /*0cd0*/  IADD3 R61, R69, R109, RZ ;  /* 0x0000006d453d7210 */ /* 0x000fe20007ffe0ff */
[----:B------:R-:W-:Y:S01]  /*0ce0*/  IMAD.WIDE.U32 R126, R123, UR10, R126 ;  /* 0x0000000a7b7e7c25 */ /* 0x000fe2000f8e007e */
[----:B------:R-:W-:-:S02]  /*0cf0*/  IADD3 R58, R115, R5, RZ ;  /* 0x00000005733a7210 */ /* 0x000fc40007ffe0ff */
[----:B------:R-:W-:Y:S01]  /*0d00*/  IADD3 R68, R15, R131, RZ ;  /* 0x000000830f447210 */ /* 0x000fe20007ffe0ff */
[----:B------:R-:W-:Y:S01]  /*0d10*/  IMAD R71, R123, UR7, R4 ;  /* 0x000000077b477c24 */ /* 0x000fe2000f8e0204 */
[----:B------:R-:W-:Y:S01]  /*0d20*/  IADD3 R66, R5, R135, RZ ;  /* 0x0000008705427210 */ /* 0x000fe20007ffe0ff */
[----:B------:R-:W-:Y:S01]  /*0d30*/  IMAD R13, R121, UR7, R2 ;  /* 0x00000007790d7c24 */ /* 0x000fe2000f8e0202 */
[----:B------:R-:W-:Y:S01]  /*0d40*/  IADD3 R70, R5, R127, RZ ;  /* 0x0000007f05467210 */ /* 0x000fe20007ffe0ff */
[----:B------:R-:W-:Y:S02]  /*0d50*/  IMAD R73, R119, UR7, R0 ;  /* 0x0000000777497c24 */ /* 0x000fe4000f8e0200 */
[----:B------:R-:W-:-:S04]  /*0d60*/  IMAD.WIDE.U32 R122, R123, UR6, RZ ;  /* 0x000000067b7a7c25 */ /* 0x000fc8000f8e00ff */
[----:B------:R-:W-:-:S04]  /*0d70*/  IMAD.WIDE.U32 R120, R121, UR6, RZ ;  /* 0x0000000679787c25 */ /* 0x000fc8000f8e00ff */
[----:B------:R-:W-:Y:S01]  /*0d80*/  IMAD.WIDE.U32 R118, R119, UR6, RZ ;  /* 0x0000000677767c25 */ /* 0x000fe2000f8e00ff */
[----:B------:R-:W-:-:S03]  /*0d90*/  IADD3 R13, R121, R13, RZ ;  /* 0x0000000d790d7210 */ /* 0x000fc60007ffe0ff */
[----:B------:R-:W-:Y:S01]  /*0da0*/  IMAD.IADD R71, R123, 0x1, R71 ;  /* 0x000000017b477824 */ /* 0x000fe200078e0247 */
[----:B------:R-:W-:Y:S01]  /*0db0*/  IADD3 R73, R119, R73, RZ ;  /* 0x0000004977497210 */ /* 0x000fe20007ffe0ff */
[----:B------:R-:W-:Y:S01]  /*0dc0*/  IMAD.IADD R75, R105, 0x1, R79 ;  /* 0x00000001694b7824 */ /* 0x000fe200078e024f */
[----:B------:R-:W-:Y:S01]  /*0dd0*/  IADD3 R79, R79, R91, RZ ;  /* 0x0000005b4f4f7210 */ /* 0x000fe20007ffe0ff */
[----:B------:R-:W-:Y:S01]  /*0de0*/  IMAD.IADD R11, R93, 0x1, R9 ;  /* 0x000000015d0b7824 */ /* 0x000fe200078e0209 */
[----:B------:R-:W-:Y:S01]  /*0df0*/  SHF.L.U64.HI R71, R122, 0x1, R71 ;  /* 0x000000017a477819 */ /* 0x000fe20000010247 */
[----:B------:R-:W-:Y:S01]  /*0e00*/  IMAD.IADD R7, R7, 0x1, R89 ;  /* 0x0000000107077824 */ /* 0x000fe200078e0259 */
[----:B------:R-:W-:Y:S01]  /*0e10*/  SHF.L.U64.HI R72, R120, 0x1, R13 ;  /* 0x0000000178487819 */ /* 0x000fe2000001020d */
[C---:B------:R-:W-:Y:S01]  /*0e20*/  IMAD.IADD R65, R69.reuse, 0x1, R137 ;  /* 0x0000000145417824 */ /* 0x040fe200078e0289 */
[----:B------:R-:W-:Y:S01]  /*0e30*/  IADD3 R69, R69, R129, RZ ;  /* 0x0000008145457210 */ /* 0x000fe20007ffe0ff */
[C---:B------:R-:W-:Y:S01]  /*0e40*/  IMAD.IADD R63, R67.reuse, 0x1, R141 ;  /* 0x00000001433f7824 */ /* 0x040fe200078e028d */
[----:B------:R-:W-:Y:S01]  /*0e50*/  IADD3 R67, R67, R133, RZ ;  /* 0x0000008543437210 */ /* 0x000fe20007ffe0ff */
[----:B------:R-:W-:Y:S01]  /*0e60*/  IMAD.IADD R56, R103, 0x1, R15 ;  /* 0x0000000167387824 */ /* 0x000fe200078e020f */
[----:B------:R-:W-:Y:S01]  /*0e70*/  SHF.L.U64.HI R73, R118, 0x1, R73 ;  /* 0x0000000176497819 */ /* 0x000fe20000010249 */
[----:B------:R-:W-:Y:S01]  /*0e80*/  IMAD.IADD R64, R15, 0x1, R139 ;  /* 0x000000010f407824 */ /* 0x000fe200078e028b */
[----:B------:R-:W-:Y:S01]  /*0e90*/  SHF.L.U64.HI R75, R104, 0x2, R75 ;  /* 0x00000002684b7819 */ /* 0x000fe2000001024b */
[----:B------:R-:W-:Y:S01]  /*0ea0*/  IMAD.IADD R62, R5, 0x1, R143 ;  /* 0x00000001053e7824 */ /* 0x000fe200078e028f */
[----:B------:R-:W-:-:S02]  /*0eb0*/  SHF.L.U64.HI R78, R92, 0x2, R11 ;  /* 0x000000025c4e7819 */ /* 0x000fc4000001020b */
[----:B------:R-:W-:Y:S02]  /*0ec0*/  SHF.L.U64.HI R79, R90, 0x2, R79 ;  /* 0x000000025a4f7819 */ /* 0x000fe4000001024f */
[----:B------:R-:W-:-:S07]  /*0ed0*/  SHF.L.U64.HI R80, R88, 0x2, R7 ;  /* 0x0000000258507819 */ /* 0x000fce0000010207 */
.L_x_254:
[----:B0-----:R-:W0:Y:S01]  /*0ee0*/  LDC R17, c[0x0][0x218] ;  /* 0x00008600ff117b82 */ /* 0x001e220000000800 */
[----:B------:R-:W-:Y:S01]  /*0ef0*/  IMAD.U32 R16, RZ, RZ, UR27 ;  /* 0x0000001bff107e24 */ /* 0x000fe2000f8e00ff */
[----:B------:R-:W-:Y:S01]  /*0f00*/  MOV R14, UR27 ;  /* 0x0000001b000e7c02 */ /* 0x000fe20008000f00 */
[----:B--2---:R-:W-:Y:S01]  /*0f10*/  IMAD.U32 R15, RZ, RZ, UR27 ;  /* 0x0000001bff0f7e24 */ /* 0x004fe2000f8e00ff */
        /* <DEDUP_REMOVED lines=8> */
[----:B-1----:R-:W-:Y:S01]  /*0fa0*/  MOV R4, UR27 ;  /* 0x0000001b00047c02 */ /* 0x002fe20008000f00 */
        /* <DEDUP_REMOVED lines=26> */
[----:B------:R-:W-:Y:S01]  /*1150*/  UMOV UR9, URZ ;  /* 0x0000003f00097c82 */ /* 0x000fe20008000000 */
[----:B------:R-:W-:-:S02]  /*1160*/  UMOV UR7, UR31 ;  /* 0x0000001f00077c82 */ /* 0x000fc40008000000 */
[----:B------:R-:W-:Y:S01]  /*1170*/  IADD3.X R21, R74, UR14, RZ, P0, !PT ;  /* 0x0000000e4a157c10 */ /* 0x000fe200087fe4ff */
[----:B------:R-:W-:Y:S01]  /*1180*/  IMAD.U32 R4, RZ, RZ, UR27 ;  /* 0x0000001bff047e24 */ /* 0x000fe2000f8e00ff */
[----:B------:R-:W-:Y:S01]  /*1190*/  MOV R2, UR27 ;  /* 0x0000001b00027c02 */ /* 0x000fe20008000f00 */
[----:B------:R-:W-:Y:S01]  /*11a0*/  IMAD.U32 R3, RZ, RZ, UR27 ;  /* 0x0000001bff037e24 */ /* 0x000fe2000f8e00ff */
[----:B------:R-:W-:Y:S01]  /*11b0*/  MOV R0, UR27 ;  /* 0x0000001b00007c02 */ /* 0x000fe20008000f00 */
[----:B------:R-:W-:-:S06]  /*11c0*/  UMOV UR6, UR15 ;  /* 0x0000000f00067c82 */ /* 0x000fcc0008000000 */
.L_x_247:
[----:B------:R-:W2:Y:S01]  /*11d0*/  @P1 LDG.E.U16 R17, desc[UR4][R20.64] ;  /* 0x0000000414111981 */ /* 0x000ea2000c1e1500 */
[----:B------:R-:W-:Y:S01]  /*11e0*/  IADD3 R34, P0, R43, UR7, RZ ;  /* 0x000000072b227c10 */ /* 0x000fe2000ff1e0ff */
[----:B------:R-:W-:Y:S01]  /*11f0*/  UIADD3 UR9, UR9, 0x1, URZ ;  /* 0x0000000109097890 */ /* 0x000fe2000fffe03f */
[----:B------:R-:W-:Y:S02]  /*1200*/  MOV R29, R19 ;  /* 0x00000013001d7202 */ /* 0x000fe40000000f00 */
[----:B------:R-:W-:Y:S02]  /*1210*/  IADD3.X R35, R42, UR6, RZ, P0, !PT ;  /* 0x000000062a237c10 */ /* 0x000fe400087fe4ff */
[----:B------:R-:W-:Y:S02]  /*1220*/  IADD3 R32, P0, R41, UR7, RZ ;  /* 0x0000000729207c10 */ /* 0x000fe4000ff1e0ff */
[----:B------:R-:W-:Y:S01]  /*1230*/  P2R R98, PR, RZ, 0x4 ;  /* 0x00000004ff627803 */ /* 0x000fe20000000000 */
[----:B------:R-:W3:Y:S01]  /*1240*/  @P1 LDG.E.U16 R18, desc[UR4][R34.64] ;  /* 0x0000000422121981 */ /* 0x000ee2000c1e1500 */
[----:B------:R-:W-:Y:S02]  /*1250*/  IADD3.X R33, R40, UR6, RZ, P0, !PT ;  /* 0x0000000628217c10 */ /* 0x000fe400087fe4ff */
[----:B------:R-:W-:Y:S01]  /*1260*/  P2R R83, PR, RZ, 0x2 ;  /* 0x00000002ff537803 */ /* 0x000fe20000000000 */
[----:B------:R-:W4:Y:S01]  /*1270*/  @P2 LDG.E.U16 R28, desc[UR4][R34.64] ;  /* 0x00000004221c2981 */ /* 0x000f22000c1e1500 */
[----:B------:R-:W-:Y:S02]  /*1280*/  P2R R124, PR, RZ, 0x10 ;  /* 0x00000010ff7c7803 */ /* 0x000fe40000000000 */
[----:B------:R-:W-:Y:S01]  /*1290*/  P2R R144, PR, RZ, 0x40 ;  /* 0x00000040ff907803 */ /* 0x000fe20000000000 */
[----:B------:R-:W5:Y:S01]  /*12a0*/  @P3 LDG.E.U16 R30, desc[UR4][R34.64] ;  /* 0x00000004221e3981 */ /* 0x000f62000c1e1500 */
[----:B------:R-:W-:Y:S02]  /*12b0*/  P2R R125, PR, RZ, 0x20 ;  /* 0x00000020ff7d7803 */ /* 0x000fe40000000000 */
[----:B------:R-:W-:Y:S01]  /*12c0*/  P2R R99, PR, RZ, 0x8 ;  /* 0x00000008ff637803 */ /* 0x000fe20000000000 */
[----:B------:R1:W5:Y:S02]  /*12d0*/  @P4 LDG.E.U16 R23, desc[UR4][R34.64] ;  /* 0x0000000422174981 */ /* 0x000364000c1e1500 */
[----:B-1----:R-:W-:Y:S04]  /*12e0*/  IADD3 R34, P0, R39, UR7, RZ ;  /* 0x0000000727227c10 */ /* 0x002fe8000ff1e0ff */
[----:B------:R-:W-:Y:S02]  /*12f0*/  IADD3.X R35, R38, UR6, RZ, P0, !PT ;  /* 0x0000000626237c10 */ /* 0x000fe400087fe4ff */
[----:B------:R-:W-:Y:S01]  /*1300*/  ISETP.NE.AND P0, PT, R51, RZ, PT ;  /* 0x000000ff3300720c */ /* 0x000fe20003f05270 */
[----:B--2---:R-:W-:Y:S02]  /*1310*/  @P1 HADD2.F32 R17, -RZ, R17.H0_H0 ;  /* 0x20000011ff111230 */ /* 0x004fe40000004100 */
[----:B---3--:R-:W-:Y:S05]  /*1320*/  @P1 HADD2.F32 R18, -RZ, R18.H0_H0 ;  /* 0x20000012ff121230 */ /* 0x008fea0000004100 */
[----:B------:R-:W-:Y:S01]  /*1330*/  @P1 FFMA R0, R17, R18, R0 ;  /* 0x0000001211001223 */ /* 0x000fe20000000000 */
[----:B------:R-:W-:Y:S01]  /*1340*/  ISETP.NE.AND P1, PT, R52, RZ, PT ;  /* 0x000000ff3400720c */ /* 0x000fe20003f25270 */
[----:B------:R-:W2:Y:S01]  /*1350*/  @P2 LDG.E.U16 R18, desc[UR4][R24.64] ;  /* 0x0000000418122981 */ /* 0x000ea2000c1e1500 */
[----:B----4-:R-:W-:Y:S01]  /*1360*/  @P2 HADD2.F32 R17, -RZ, R28.H0_H0 ;  /* 0x2000001cff112230 */ /* 0x010fe20000004100 */
[----:B------:R-:W-:Y:S05]  /*1370*/  MOV R28, R22 ;  /* 0x00000016001c7202 */ /* 0x000fea0000000f00 */
[----:B------:R-:W3:Y:S01]  /*1380*/  @P4 LDG.E.U16 R19, desc[UR4][R28.64] ;  /* 0x000000041c134981 */ /* 0x000ee2000c1e1500 */
[----:B--2---:R-:W-:Y:S05]  /*1390*/  @P2 HADD2.F32 R18, -RZ, R18.H0_H0 ;  /* 0x20000012ff122230 */ /* 0x004fea0000004100 */
[----:B------:R-:W-:Y:S01]  /*13a0*/  @P2 FFMA R5, R18, R17, R5 ;  /* 0x0000001112052223 */ /* 0x000fe20000000005 */
[----:B-----5:R-:W-:Y:S01]  /*13b0*/  @P3 HADD2.F32 R17, -RZ, R30.H0_H0 ;  /* 0x2000001eff113230 */ /* 0x020fe20000004100 */
[----:B------:R-:W2:Y:S01]  /*13c0*/  @P3 LDG.E.U16 R18, desc[UR4][R26.64] ;  /* 0x000000041a123981 */ /* 0x000ea2000c1e1500 */
[----:B------:R-:W-:Y:S11]  /*13d0*/  ISETP.NE.AND P2, PT, R53, RZ, PT ;  /* 0x000000ff3500720c */ /* 0x000ff60003f45270 */
[----:B------:R-:W-:Y:S02]  /*13e0*/  @!UPT UIADD3 URZ, URZ, URZ, URZ ;  /* 0x0000003f3f3ff290 */ /* 0x000fe4000fffe03f */
[----:B------:R-:W4:Y:S01]  /*13f0*/  @P2 LDG.E.U16 R22, desc[UR4][R32.64] ;  /* 0x0000000420162981 */ /* 0x000f22000c1e1500 */
[----:B--2---:R-:W-:Y:S05]  /*1400*/  @P3 HADD2.F32 R18, -RZ, R18.H0_H0 ;  /* 0x20000012ff123230 */ /* 0x004fea0000004100 */
[----:B------:R-:W-:Y:S01]  /*1410*/  @P3 FFMA R9, R18, R17, R9 ;  /* 0x0000001112093223 */ /* 0x000fe20000000009 */
[----:B---3--:R-:W-:Y:S01]  /*1420*/  @P4 HADD2.F32 R18, -RZ, R19.H0_H0 ;  /* 0x20000013ff124230 */ /* 0x008fe20000004100 */
[----:B------:R-:W-:Y:S01]  /*1430*/  ISETP.NE.AND P3, PT, R46, RZ, PT ;  /* 0x000000ff2e00720c */ /* 0x000fe20003f65270 */
[----:B------:R-:W2:Y:S01]  /*1440*/  @P1 LDG.E.U16 R19, desc[UR4][R32.64] ;  /* 0x0000000420131981 */ /* 0x000ea2000c1e1500 */
[----:B------:R-:W-:Y:S03]  /*1450*/  @P4 HADD2.F32 R17, -RZ, R23.H0_H0 ;  /* 0x20000017ff114230 */ /* 0x000fe60000004100 */
[----:B------:R-:W3:Y:S02]  /*1460*/  @P6 LDG.E.U16 R23, desc[UR4][R32.64] ;  /* 0x0000000420176981 */ /* 0x000ee4000c1e1500 */
[----:B------:R-:W-:Y:S01]  /*1470*/  @P4 FFMA R13, R18, R17, R13 ;  /* 0x00000011120d4223 */ /* 0x000fe2000000000d */
[----:B------:R-:W-:Y:S01]  /*1480*/  ISETP.NE.AND P4, PT, R50, RZ, PT ;  /* 0x000000ff3200720c */ /* 0x000fe20003f85270 */
[----:B------:R-:W5:Y:S04]  /*1490*/  @P5 LDG.E.U16 R18, desc[UR4][R32.64] ;  /* 0x0000000420125981 */ /* 0x000f68000c1e1500 */
[----:B------:R-:W4:Y:S08]  /*14a0*/  @P5 LDG.E.U16 R17, desc[UR4][R20.64] ;  /* 0x0000000414115981 */ /* 0x000f30000c1e1500 */
[----:B------:R-:W2:Y:S04]  /*14b0*/  @P4 LDG.E.U16 R31, desc[UR4][R34.64] ;  /* 0x00000004221f4981 */ /* 0x000ea8000c1e1500 */
[----:B------:R-:W2:Y:S01]  /*14c0*/  @P3 LDG.E.U16 R33, desc[UR4][R24.64] ;  /* 0x0000000418213981 */ /* 0x000ea2000c1e1500 */
[----:B-----5:R-:W-:Y:S02]  /*14d0*/  @P5 HADD2.F32 R18, -RZ, R18.H0_H0 ;  /* 0x20000012ff125230 */ /* 0x020fe40000004100 */
[----:B----4-:R-:W-:Y:S05]  /*14e0*/  @P5 HADD2.F32 R17, -RZ, R17.H0_H0 ;  /* 0x20000011ff115230 */ /* 0x010fea0000004100 */
[----:B------:R-:W-:Y:S01]  /*14f0*/  @P5 FFMA R2, R17, R18, R2 ;  /* 0x0000001211025223 */ /* 0x000fe20000000002 */
[----:B---3--:R-:W-:Y:S01]  /*1500*/  @P6 HADD2.F32 R18, -RZ, R23.H0_H0 ;  /* 0x20000017ff126230 */ /* 0x008fe20000004100 */
[----:B------:R-:W3:Y:S01]  /*1510*/  @P6 LDG.E.U16 R17, desc[UR4][R24.64] ;  /* 0x0000000418116981 */ /* 0x000ee2000c1e1500 */
[----:B------:R-:W-:Y:S03]  /*1520*/  ISETP.NE.AND P5, PT, R48, RZ, PT ;  /* 0x000000ff3000720c */ /* 0x000fe60003fa5270 */
[----:B------:R-:W4:Y:S10]  /*1530*/  @P1 LDG.E.U16 R23, desc[UR4][R28.64] ;  /* 0x000000041c171981 */ /* 0x000f34000c1e1500 */
[----:B------:R-:W5:Y:S01]  /*1540*/  @P5 LDG.E.U16 R32, desc[UR4][R28.64] ;  /* 0x000000041c205981 */ /* 0x000f62000c1e1500 */
[----:B---3--:R-:W-:Y:S05]  /*1550*/  @P6 HADD2.F32 R17, -RZ, R17.H0_H0 ;  /* 0x20000011ff116230 */ /* 0x008fea0000004100 */
[----:B------:R-:W-:Y:S01]  /*1560*/  @P6 FFMA R6, R17, R18, R6 ;  /* 0x0000001211066223 */ /* 0x000fe20000000006 */
[----:B------:R-:W-:Y:S01]  /*1570*/  ISETP.NE.AND P6, PT, R49, RZ, PT ;  /* 0x000000ff3100720c */ /* 0x000fe20003fc5270 */
[----:B------:R-:W3:Y:S01]  /*1580*/  @P2 LDG.E.U16 R17, desc[UR4][R26.64] ;  /* 0x000000041a112981 */ /* 0x000ee2000c1e1500 */
[----:B------:R-:W-:Y:S11]  /*1590*/  @P2 HADD2.F32 R18, -RZ, R22.H0_H0 ;  /* 0x20000016ff122230 */ /* 0x000ff60000004100 */
[----:B------:R-:W5:Y:S01]  /*15a0*/  @P6 LDG.E.U16 R30, desc[UR4][R34.64] ;  /* 0x00000004221e6981 */ /* 0x000f62000c1e1500 */
[----:B---3--:R-:W-:Y:S05]  /*15b0*/  @P2 HADD2.F32 R17, -RZ, R17.H0_H0 ;  /* 0x20000011ff112230 */ /* 0x008fea0000004100 */
[----:B------:R-:W-:Y:S01]  /*15c0*/  @P2 FFMA R10, R17, R18, R10 ;  /* 0x00000012110a2223 */ /* 0x000fe2000000000a */
[----:B----4-:R-:W-:Y:S01]  /*15d0*/  @P1 HADD2.F32 R17, -RZ, R23.H0_H0 ;  /* 0x20000017ff111230 */ /* 0x010fe20000004100 */
[----:B------:R-:W-:Y:S01]  /*15e0*/  ISETP.NE.AND P2, PT, R45, RZ, PT ;  /* 0x000000ff2d00720c */ /* 0x000fe20003f45270 */
[----:B------:R-:W3:Y:S01]  /*15f0*/  @P5 LDG.E.U16 R23, desc[UR4][R34.64] ;  /* 0x0000000422175981 */ /* 0x000ee2000c1e1500 */
[----:B--2---:R-:W-:Y:S05]  /*1600*/  @P1 HADD2.F32 R18, -RZ, R19.H0_H0 ;  /* 0x20000013ff121230 */ /* 0x004fea0000004100 */
[----:B------:R-:W-:Y:S01]  /*1610*/  @P1 FFMA R14, R17, R18, R14 ;  /* 0x00000012110e1223 */ /* 0x000fe2000000000e */
[----:B------:R-:W-:Y:S01]  /*1620*/  ISETP.NE.AND P1, PT, R44, RZ, PT ;  /* 0x000000ff2c00720c */ /* 0x000fe20003f25270 */
[----:B------:R-:W2:Y:S01]  /*1630*/  @P0 LDG.E.U16 R17, desc[UR4][R34.64] ;  /* 0x0000000422110981 */ /* 0x000ea2000c1e1500 */
[----:B------:R-:W-:Y:S04]  /*1640*/  IADD3 R22, P0, R28, 0x2, RZ ;  /* 0x000000021c167810 */ /* 0x000fe80007f1e0ff */
[----:B------:R-:W-:Y:S02]  /*1650*/  IADD3.X R19, RZ, R29, RZ, P0, !PT ;  /* 0x0000001dff137210 */ /* 0x000fe400007fe4ff */
[----:B------:R-:W-:Y:S11]  /*1660*/  ISETP.NE.AND P0, PT, R51, RZ, PT ;  /* 0x000000ff3300720c */ /* 0x000ff60003f05270 */
[----:B------:R-:W-:Y:S02]  /*1670*/  @!UPT UIADD3 URZ, URZ, URZ, URZ ;  /* 0x0000003f3f3ff290 */ /* 0x000fe4000fffe03f */
[----:B------:R-:W4:Y:S01]  /*1680*/  @P0 LDG.E.U16 R18, desc[UR4][R20.64] ;  /* 0x0000000414120981 */ /* 0x000f22000c1e1500 */
[----:B--2---:R-:W-:Y:S02]  /*1690*/  @P0 HADD2.F32 R17, -RZ, R17.H0_H0 ;  /* 0x20000011ff110230 */ /* 0x004fe40000004100 */
[----:B----4-:R-:W-:Y:S05]  /*16a0*/  @P0 HADD2.F32 R18, -RZ, R18.H0_H0 ;  /* 0x20000012ff120230 */ /* 0x010fea0000004100 */
[----:B------:R-:W-:Y:S01]  /*16b0*/  @P0 FFMA R3, R18, R17, R3 ;  /* 0x0000001112030223 */ /* 0x000fe20000000003 */
[----:B------:R-:W-:Y:S01]  /*16c0*/  @P4 HADD2.F32 R17, -RZ, R31.H0_H0 ;  /* 0x2000001fff114230 */ /* 0x000fe20000004100 */
[----:B------:R-:W2:Y:S04]  /*16d0*/  @P4 LDG.E.U16 R18, desc[UR4][R24.64] ;  /* 0x0000000418124981 */ /* 0x000ea8000c1e1500 */
[----:B------:R-:W4:Y:S01]  /*16e0*/  @P2 LDG.E.U16 R31, desc[UR4][R26.64] ;  /* 0x000000041a1f2981 */ /* 0x000f22000c1e1500 */
[----:B--2---:R-:W-:Y:S05]  /*16f0*/  @P4 HADD2.F32 R18, -RZ, R18.H0_H0 ;  /* 0x20000012ff124230 */ /* 0x004fea0000004100 */
[----:B------:R-:W-:Y:S01]  /*1700*/  @P4 FFMA R7, R18, R17, R7 ;  /* 0x0000001112074223 */ /* 0x000fe20000000007 */
[----:B------:R-:W-:Y:S01]  /*1710*/  ISETP.NE.AND P4, PT, R47, RZ, PT ;  /* 0x000000ff2f00720c */ /* 0x000fe20003f85270 */
[----:B------:R1:W2:Y:S01]  /*1720*/  @P6 LDG.E.U16 R18, desc[UR4][R26.64] ;  /* 0x000000041a126981 */ /* 0x0002a2000c1e1500 */
[----:B-----5:R-:W-:Y:S03]  /*1730*/  @P6 HADD2.F32 R17, -RZ, R30.H0_H0 ;  /* 0x2000001eff116230 */ /* 0x020fe60000004100 */
[----:B------:R-:W5:Y:S01]  /*1740*/  @P1 LDG.E.U16 R30, desc[UR4][R28.64] ;  /* 0x000000041c1e1981 */ /* 0x000f62000c1e1500 */
[----:B-1----:R-:W-:Y:S04]  /*1750*/  IADD3 R26, P0, R26, 0x2, RZ ;  /* 0x000000021a1a7810 */ /* 0x002fe80007f1e0ff */
[----:B------:R-:W-:Y:S02]  /*1760*/  IADD3.X R27, RZ, R27, RZ, P0, !PT ;  /* 0x0000001bff1b7210 */ /* 0x000fe400007fe4ff */
[----:B------:R-:W-:Y:S04]  /*1770*/  IADD3 R24, P0, R24, 0x2, RZ ;  /* 0x0000000218187810 */ /* 0x000fe80007f1e0ff */
[----:B------:R-:W-:Y:S02]  /*1780*/  IADD3.X R25, RZ, R25, RZ, P0, !PT ;  /* 0x00000019ff197210 */ /* 0x000fe400007fe4ff */
[----:B------:R-:W-:Y:S01]  /*1790*/  IADD3 R34, P0, R37, UR7, RZ ;  /* 0x0000000725227c10 */ /* 0x000fe2000ff1e0ff */
[----:B------:R-:W-:Y:S03]  /*17a0*/  UIADD3 UR7, UP0, UR7, 0x2, URZ ;  /* 0x0000000207077890 */ /* 0x000fe6000ff1e03f */
[----:B------:R-:W-:Y:S01]  /*17b0*/  IADD3.X R35, R36, UR6, RZ, P0, !PT ;  /* 0x0000000624237c10 */ /* 0x000fe200087fe4ff */
[----:B------:R-:W-:Y:S01]  /*17c0*/  UIADD3.X UR6, URZ, UR6, URZ, UP0, !UPT ;  /* 0x000000063f067290 */ /* 0x000fe200087fe43f */
[----:B--2---:R-:W-:Y:S05]  /*17d0*/  @P6 HADD2.F32 R18, -RZ, R18.H0_H0 ;  /* 0x20000012ff126230 */ /* 0x004fea0000004100 */
[----:B------:R-:W-:Y:S01]  /*17e0*/  @P6 FFMA R11, R18, R17, R11 ;  /* 0x00000011120b6223 */ /* 0x000fe2000000000b */
[----:B------:R-:W-:Y:S01]  /*17f0*/  @P5 HADD2.F32 R18, -RZ, R32.H0_H0 ;  /* 0x20000020ff125230 */ /* 0x000fe20000004100 */
[----:B------:R-:W-:Y:S01]  /*1800*/  ISETP.NE.AND P6, PT, R144, RZ, PT ;  /* 0x000000ff9000720c */ /* 0x000fe20003fc5270 */
[----:B---3--:R-:W-:Y:S05]  /*1810*/  @P5 HADD2.F32 R17, -RZ, R23.H0_H0 ;  /* 0x20000017ff115230 */ /* 0x008fea0000004100 */
[----:B------:R-:W-:Y:S01]  /*1820*/  @P5 FFMA R15, R18, R17, R15 ;  /* 0x00000011120f5223 */ /* 0x000fe2000000000f */
[----:B------:R-:W-:Y:S01]  /*1830*/  ISETP.NE.AND P5, PT, R125, RZ, PT ;  /* 0x000000ff7d00720c */ /* 0x000fe20003fa5270 */
[----:B------:R1:W2:Y:S04]  /*1840*/  @P4 LDG.E.U16 R17, desc[UR4][R20.64] ;  /* 0x0000000414114981 */ /* 0x0002a8000c1e1500 */
[----:B------:R-:W3:Y:S01]  /*1850*/  @P4 LDG.E.U16 R18, desc[UR4][R34.64] ;  /* 0x0000000422124981 */ /* 0x000ee2000c1e1500 */
[----:B-1----:R-:W-:Y:S04]  /*1860*/  IADD3 R20, P0, R20, 0x2, RZ ;  /* 0x0000000214147810 */ /* 0x002fe80007f1e0ff */
[----:B------:R-:W-:Y:S02]  /*1870*/  IADD3.X R21, RZ, R21, RZ, P0, !PT ;  /* 0x00000015ff157210 */ /* 0x000fe400007fe4ff */
[----:B0-----:R-:W-:Y:S01]  /*1880*/  ISETP.LE.AND P0, PT, R54, UR9, PT ;  /* 0x0000000936007c0c */ /* 0x001fe2000bf03270 */
[----:B--2---:R-:W-:Y:S02]  /*1890*/  @P4 HADD2.F32 R17, -RZ, R17.H0_H0 ;  /* 0x20000011ff114230 */ /* 0x004fe40000004100 */
[----:B---3--:R-:W-:Y:S05]  /*18a0*/  @P4 HADD2.F32 R18, -RZ, R18.H0_H0 ;  /* 0x20000012ff124230 */ /* 0x008fea0000004100 */
[----:B------:R-:W-:Y:S01]  /*18b0*/  @P4 FFMA R4, R17, R18, R4 ;  /* 0x0000001211044223 */ /* 0x000fe20000000004 */
[----:B------:R-:W-:Y:S01]  /*18c0*/  @P3 HADD2.F32 R17, -RZ, R33.H0_H0 ;  /* 0x20000021ff113230 */ /* 0x000fe20000004100 */
[----:B------:R-:W2:Y:S01]  /*18d0*/  @P3 LDG.E.U16 R18, desc[UR4][R34.64] ;  /* 0x0000000422123981 */ /* 0x000ea2000c1e1500 */
[----:B------:R-:W-:Y:S01]  /*18e0*/  ISETP.NE.AND P4, PT, R124, RZ, PT ;  /* 0x000000ff7c00720c */ /* 0x000fe20003f85270 */
[----:B--2---:R-:W-:Y:S05]  /*18f0*/  @P3 HADD2.F32 R18, -RZ, R18.H0_H0 ;  /* 0x20000012ff123230 */ /* 0x004fea0000004100 */
[----:B------:R-:W-:Y:S01]  /*1900*/  @P3 FFMA R8, R17, R18, R8 ;  /* 0x0000001211083223 */ /* 0x000fe20000000008 */
[----:B----4-:R-:W-:Y:S01]  /*1910*/  @P2 HADD2.F32 R17, -RZ, R31.H0_H0 ;  /* 0x2000001fff112230 */ /* 0x010fe20000004100 */
[----:B------:R-:W2:Y:S01]  /*1920*/  @P2 LDG.E.U16 R18, desc[UR4][R34.64] ;  /* 0x0000000422122981 */ /* 0x000ea2000c1e1500 */
[----:B------:R-:W-:Y:S01]  /*1930*/  ISETP.NE.AND P3, PT, R99, RZ, PT ;  /* 0x000000ff6300720c */ /* 0x000fe20003f65270 */
[----:B--2---:R-:W-:Y:S05]  /*1940*/  @P2 HADD2.F32 R18, -RZ, R18.H0_H0 ;  /* 0x20000012ff122230 */ /* 0x004fea0000004100 */
[----:B------:R-:W-:Y:S01]  /*1950*/  @P2 FFMA R12, R17, R18, R12 ;  /* 0x00000012110c2223 */ /* 0x000fe2000000000c */
[----:B-----5:R-:W-:Y:S01]  /*1960*/  @P1 HADD2.F32 R17, -RZ, R30.H0_H0 ;  /* 0x2000001eff111230 */ /* 0x020fe20000004100 */
[----:B------:R-:W2:Y:S01]  /*1970*/  @P1 LDG.E.U16 R18, desc[UR4][R34.64] ;  /* 0x0000000422121981 */ /* 0x000ea2000c1e1500 */
[----:B------:R-:W-:Y:S01]  /*1980*/  ISETP.NE.AND P2, PT, R98, RZ, PT ;  /* 0x000000ff6200720c */ /* 0x000fe20003f45270 */
[----:B--2---:R-:W-:Y:S05]  /*1990*/  @P1 HADD2.F32 R18, -RZ, R18.H0_H0 ;  /* 0x20000012ff121230 */ /* 0x004fea0000004100 */
[----:B------:R-:W-:Y:S01]  /*19a0*/  @P1 FFMA R16, R17, R18, R16 ;  /* 0x0000001211101223 */ /* 0x000fe20000000010 */
[----:B------:R-:W-:Y:S01]  /*19b0*/  ISETP.NE.AND P1, PT, R83, RZ, PT ;  /* 0x000000ff5300720c */ /* 0x000fe20003f25270 */
[----:B------:R-:W-:Y:S04]  /*19c0*/  @!UPT UIADD3 URZ, URZ, URZ, URZ ;  /* 0x0000003f3f3ff290 */ /* 0x000fe8000fffe03f */
[----:B------:R-:W-:Y:S11]  /*19d0*/  @!P0 BRA `(.L_x_247) ;  /* 0xfffffff400fc8947 */ /* 0x000ff6000383ffff */
.L_x_246:
[----:B------:R-:W-:Y:S01]  /*19e0*/  UISETP.NE.U32.AND UP5, UPT, UR21, URZ, UPT ;  /* 0x0000003f1500728c */ /* 0x000fe2000bfa5070 */
[----:B------:R-:W-:Y:S03]  /*19f0*/  BSSY B1, `(.L_x_248) ;  /* 0x000013a000017945 */ /* 0x000fe60003800000 */
[----:B------:R-:W-:-:S06]  /*1a00*/  UISETP.NE.AND.EX UP5, UPT, UR23, URZ, UPT, UP5 ;  /* 0x0000003f1700728c */ /* 0x000fcc000bfa5350 */
[----:B------:R-:W-:-:S13]  /*1a10*/  PLOP3.LUT P0, PT, PT, PT, UP5, 0x40, 0x0 ;  /* 0x000000000000781c */ /* 0x000fda0003f0e858 */
[----:B------:R-:W-:Y:S05]  /*1a20*/  @P0 BRA `(.L_x_249) ;  /* 0x0000000800e00947 */ /* 0x000fea0003800000 */
[----:B------:R-:W-:Y:S01]  /*1a30*/  @P1 LEA R22, P0, R104, UR26, 0x2 ;  /* 0x0000001a68161c11 */ /* 0x000fe2000f8010ff */
[----:B------:R-:W0:Y:S03]  /*1a40*/  @P1 LDC R21, c[0x0][0x24c] ;  /* 0x00009300ff151b82 */ /* 0x000e260000000800 */
[----:B------:R-:W-:Y:S02]  /*1a50*/  @P1 IADD3.X R23, R75, UR33, RZ, P0, !PT ;  /* 0x000000214b171c10 */ /* 0x000fe400087fe4ff */
[----:B------:R-:W-:-:S03]  /*1a60*/  @P1 LEA R30, P0, R106, UR32, 0x2 ;  /* 0x000000206a1e1c11 */ /* 0x000fc6000f8010ff */
[----:B------:R1:W0:Y:S01]  /*1a70*/  @P1 LDG.E R18, desc[UR4][R22.64] ;  /* 0x0000000416121981 */ /* 0x000222000c1e1900 */
[----:B------:R-:W2:Y:S01]  /*1a80*/  @P1 LDC R19, c[0x0][0x21c] ;  /* 0x00008700ff131b82 */ /* 0x000ea20000000800 */
[----:B------:R-:W-:Y:S02]  /*1a90*/  @P1 LEA.HI.X R31, R106, UR16, R55, 0x2, P0 ;  /* 0x000000106a1f1c11 */ /* 0x000fe400080f1437 */
[----:B------:R-:W-:-:S04]  /*1aa0*/  @P2 LEA R34, P0, R100, UR26, 0x2 ;  /* 0x0000001a64222c11 */ /* 0x000fc8000f8010ff */
[----:B------:R-:W-:Y:S01]  /*1ab0*/  @P2 IADD3.X R35, R76, UR33, RZ, P0, !PT ;  /* 0x000000214c232c10 */ /* 0x000fe200087fe4ff */
[----:B------:R-:W3:Y:S01]  /*1ac0*/  @P2 LDC R24, c[0x0][0x24c] ;  /* 0x00009300ff182b82 */ /* 0x000ee20000000800 */
[----:B------:R-:W-:-:S04]  /*1ad0*/  @P2 LEA R32, P0, R102, UR32, 0x2 ;  /* 0x0000002066202c11 */ /* 0x000fc8000f8010ff */
[----:B------:R-:W-:Y:S02]  /*1ae0*/  @P2 LEA.HI.X R33, R102, UR16, R56, 0x2, P0 ;  /* 0x0000001066212c11 */ /* 0x000fe400080f1438 */
[----:B------:R-:W-:-:S04]  /*1af0*/  @P3 LEA R146, P0, R94, UR26, 0x2 ;  /* 0x0000001a5e923c11 */ /* 0x000fc8000f8010ff */
[----:B------:R-:W-:Y:S02]  /*1b00*/  @P3 IADD3.X R147, R77, UR33, RZ, P0, !PT ;  /* 0x000000214d933c10 */ /* 0x000fe400087fe4ff */
[C---:B------:R-:W-:Y:S01]  /*1b10*/  @P3 LEA R150, P0, R96.reuse, UR32, 0x2 ;  /* 0x0000002060963c11 */ /* 0x040fe2000f8010ff */
[----:B-1----:R-:W1:Y:S03]  /*1b20*/  @P2 LDC R22, c[0x0][0x21c] ;  /* 0x00008700ff162b82 */ /* 0x002e660000000800 */
[----:B------:R-:W-:Y:S01]  /*1b30*/  @P3 LEA.HI.X R151, R96, UR16, R57, 0x2, P0 ;  /* 0x0000001060973c11 */ /* 0x000fe200080f1439 */
[----:B0-----:R-:W-:-:S04]  /*1b40*/  @P1 FMUL R21, R18, R21 ;  /* 0x0000001512151220 */ /* 0x001fc80000400000 */
[----:B--2---:R-:W-:-:S05]  /*1b50*/  @P1 FFMA R0, R0, R19, R21 ;  /* 0x0000001300001223 */ /* 0x004fca0000000015 */
[----:B------:R0:W-:Y:S04]  /*1b60*/  @P1 STG.E desc[UR4][R30.64], R0 ;  /* 0x000000001e001986 */ /* 0x0001e8000c101904 */
[----:B------:R-:W3:Y:S01]  /*1b70*/  @P2 LDG.E R21, desc[UR4][R34.64] ;  /* 0x0000000422152981 */ /* 0x000ee2000c1e1900 */
[----:B------:R-:W-:-:S04]  /*1b80*/  @P4 LEA R144, P0, R92, UR26, 0x2 ;  /* 0x0000001a5c904c11 */ /* 0x000fc8000f8010ff */
[----:B------:R-:W-:Y:S02]  /*1b90*/  @P4 IADD3.X R145, R78, UR33, RZ, P0, !PT ;  /* 0x000000214e914c10 */ /* 0x000fe400087fe4ff */
[----:B------:R-:W-:-:S04]  /*1ba0*/  @P4 LEA R148, P0, R114, UR32, 0x2 ;  /* 0x0000002072944c11 */ /* 0x000fc8000f8010ff */
[----:B------:R-:W-:Y:S02]  /*1bb0*/  @P4 LEA.HI.X R149, R114, UR16, R58, 0x2, P0 ;  /* 0x0000001072954c11 */ /* 0x000fe400080f143a */
[----:B------:R-:W-:-:S04]  /*1bc0*/  LEA R26, P0, R90, UR26, 0x2 ;  /* 0x0000001a5a1a7c11 */ /* 0x000fc8000f8010ff */
[----:B------:R-:W-:Y:S01]  /*1bd0*/  IADD3.X R27, R79, UR33, RZ, P0, !PT ;  /* 0x000000214f1b7c10 */ /* 0x000fe200087fe4ff */
[----:B---3--:R-:W-:-:S04]  /*1be0*/  @P2 FMUL R24, R21, R24 ;  /* 0x0000001815182220 */ /* 0x008fc80000400000 */
[----:B-1----:R-:W-:Y:S01]  /*1bf0*/  @P2 FFMA R5, R5, R22, R24 ;  /* 0x0000001605052223 */ /* 0x002fe20000000018 */
[C---:B------:R-:W-:Y:S01]  /*1c00*/  @P5 LEA R124, P0, R112.reuse, UR32, 0x2 ;  /* 0x00000020707c5c11 */ /* 0x040fe2000f8010ff */
[----:B------:R-:W1:Y:S03]  /*1c10*/  @P3 LDC R24, c[0x0][0x24c] ;  /* 0x00009300ff183b82 */ /* 0x000e660000000800 */
[----:B------:R2:W-:Y:S04]  /*1c20*/  @P2 STG.E desc[UR4][R32.64], R5 ;  /* 0x0000000520002986 */ /* 0x0005e8000c101904 */
[----:B------:R-:W1:Y:S01]  /*1c30*/  @P3 LDG.E R21, desc[UR4][R146.64] ;  /* 0x0000000492153981 */ /* 0x000e62000c1e1900 */
[----:B------:R-:W-:Y:S01]  /*1c40*/  @P5 LEA.HI.X R125, R112, UR16, R59, 0x2, P0 ;  /* 0x00000010707d5c11 */ /* 0x000fe200080f143b */
[----:B------:R-:W3:Y:S01]  /*1c50*/  @P3 LDC R22, c[0x0][0x21c] ;  /* 0x00008700ff163b82 */ /* 0x000ee20000000800 */
[----:B------:R-:W-:-:S02]  /*1c60*/  LEA R28, P0, R88, UR26, 0x2 ;  /* 0x0000001a581c7c11 */ /* 0x000fc4000f8010ff */
[----:B------:R-:W-:Y:S02]  /*1c70*/  P2R R17, PR, RZ, 0x10 ;  /* 0x00000010ff117803 */ /* 0x000fe40000000000 */
[----:B------:R-:W-:Y:S02]  /*1c80*/  ISETP.NE.AND P4, PT, R53, RZ, PT ;  /* 0x000000ff3500720c */ /* 0x000fe40003f85270 */
[----:B------:R-:W-:Y:S02]  /*1c90*/  IADD3.X R29, R80, UR33, RZ, P0, !PT ;  /* 0x00000021501d7c10 */ /* 0x000fe400087fe4ff */
[----:B------:R-:W-:-:S04]  /*1ca0*/  @P6 LEA R98, P0, R110, UR32, 0x2 ;  /* 0x000000206e626c11 */ /* 0x000fc8000f8010ff */
[----:B------:R-:W-:Y:S02]  /*1cb0*/  @P6 LEA.HI.X R99, R110, UR16, R60, 0x2, P0 ;  /* 0x000000106e636c11 */ /* 0x000fe400080f143c */
[----:B0-----:R-:W-:-:S04]  /*1cc0*/  LEA R30, P0, R86, UR26, 0x2 ;  /* 0x0000001a561e7c11 */ /* 0x001fc8000f8010ff */
[----:B------:R-:W-:Y:S02]  /*1cd0*/  IADD3.X R31, R81, UR33, RZ, P0, !PT ;  /* 0x00000021511f7c10 */ /* 0x000fe400087fe4ff */
[----:B------:R-:W-:-:S04]  /*1ce0*/  @P4 LEA R34, P0, R108, UR32, 0x2 ;  /* 0x000000206c224c11 */ /* 0x000fc8000f8010ff */
[----:B------:R-:W-:Y:S02]  /*1cf0*/  @P4 LEA.HI.X R35, R108, UR16, R61, 0x2, P0 ;  /* 0x000000106c234c11 */ /* 0x000fe400080f143d */
[----:B------:R-:W-:Y:S01]  /*1d00*/  ISETP.NE.AND P4, PT, R17, RZ, PT ;  /* 0x000000ff1100720c */ /* 0x000fe20003f85270 */
[----:B-1----:R-:W-:-:S04]  /*1d10*/  @P3 FMUL R24, R21, R24 ;  /* 0x0000001815183220 */ /* 0x002fc80000400000 */
[----:B---3--:R-:W-:Y:S01]  /*1d20*/  @P3 FFMA R9, R9, R22, R24 ;  /* 0x0000001609093223 */ /* 0x008fe20000000018 */
[----:B------:R-:W-:-:S07]  /*1d30*/  P2R R0, PR, RZ, 0x2 ;  /* 0x00000002ff007803 */ /* 0x000fce0000000000 */
[----:B------:R-:W0:Y:S01]  /*1d40*/  @P4 LDC R24, c[0x0][0x24c] ;  /* 0x00009300ff184b82 */ /* 0x000e220000000800 */
[----:B------:R1:W-:Y:S04]  /*1d50*/  @P3 STG.E desc[UR4][R150.64], R9 ;  /* 0x0000000996003986 */ /* 0x0003e8000c101904 */
[----:B------:R-:W0:Y:S01]  /*1d60*/  @P4 LDG.E R17, desc[UR4][R144.64] ;  /* 0x0000000490114981 */ /* 0x000e22000c1e1900 */
[----:B------:R-:W-:Y:S02]  /*1d70*/  ISETP.NE.AND P1, PT, R46, RZ, PT ;  /* 0x000000ff2e00720c */ /* 0x000fe40003f25270 */
[----:B------:R-:W3:Y:S02]  /*1d80*/  @P4 LDC R22, c[0x0][0x21c] ;  /* 0x00008700ff164b82 */ /* 0x000ee40000000800 */
[----:B------:R-:W-:-:S02]  /*1d90*/  P2R R18, PR, RZ, 0x2 ;  /* 0x00000002ff127803 */ /* 0x000fc40000000000 */
[----:B------:R-:W-:-:S04]  /*1da0*/  ISETP.NE.AND P1, PT, R50, RZ, PT ;  /* 0x000000ff3200720c */ /* 0x000fc80003f25270 */
[----:B------:R-:W-:Y:S02]  /*1db0*/  P2R R19, PR, RZ, 0x2 ;  /* 0x00000002ff137803 */ /* 0x000fe40000000000 */
[----:B------:R-:W-:-:S04]  /*1dc0*/  ISETP.NE.AND P1, PT, R51, RZ, PT ;  /* 0x000000ff3300720c */ /* 0x000fc80003f25270 */
[----:B------:R-:W-:Y:S02]  /*1dd0*/  P2R R20, PR, RZ, 0x2 ;  /* 0x00000002ff147803 */ /* 0x000fe40000000000 */
[----:B------:R-:W-:Y:S02]  /*1de0*/  ISETP.NE.AND P1, PT, R52, RZ, PT ;  /* 0x000000ff3400720c */ /* 0x000fe40003f25270 */
[----:B--2---:R-:W-:-:S04]  /*1df0*/  LEA R32, P0, R84, UR26, 0x2 ;  /* 0x0000001a54207c11 */ /* 0x004fc8000f8010ff */
[----:B------:R-:W-:-:S07]  /*1e00*/  IADD3.X R33, R82, UR33, RZ, P0, !PT ;  /* 0x0000002152217c10 */ /* 0x000fce00087fe4ff */
[----:B------:R-:W-:-:S04]  /*1e10*/  @P1 LEA R146, P0, R142, UR32, 0x2 ;  /* 0x000000208e921c11 */ /* 0x000fc8000f8010ff */
[----:B------:R-:W-:Y:S02]  /*1e20*/  @P1 LEA.HI.X R147, R142, UR16, R62, 0x2, P0 ;  /* 0x000000108e931c11 */ /* 0x000fe400080f143e */
[----:B------:R-:W-:Y:S01]  /*1e30*/  ISETP.NE.AND P1, PT, R20, RZ, PT ;  /* 0x000000ff1400720c */ /* 0x000fe20003f25270 */
[----:B0-----:R-:W-:Y:S02]  /*1e40*/  @P4 FMUL R24, R17, R24 ;  /* 0x0000001811184220 */ /* 0x001fe40000400000 */
[----:B------:R-:W0:Y:S02]  /*1e50*/  @P5 LDC R17, c[0x0][0x21c] ;  /* 0x00008700ff115b82 */ /* 0x000e240000000800 */
[----:B---3--:R-:W-:-:S05]  /*1e60*/  @P4 FFMA R22, R13, R22, R24 ;  /* 0x000000160d164223 */ /* 0x008fca0000000018 */
[----:B------:R2:W-:Y:S04]  /*1e70*/  @P4 STG.E desc[UR4][R148.64], R22 ;  /* 0x0000001694004986 */ /* 0x0005e8000c101904 */
[----:B------:R-:W3:Y:S01]  /*1e80*/  @P5 LDG.E R20, desc[UR4][R26.64] ;  /* 0x000000041a145981 */ /* 0x000ee2000c1e1900 */
[----:B------:R-:W-:-:S04]  /*1e90*/  @P1 LEA R24, P0, R140, UR32, 0x2 ;  /* 0x000000208c181c11 */ /* 0x000fc8000f8010ff */
[----:B------:R-:W-:Y:S02]  /*1ea0*/  @P1 LEA.HI.X R25, R140, UR16, R63, 0x2, P0 ;  /* 0x000000108c191c11 */ /* 0x000fe400080f143f */
[----:B------:R-:W-:Y:S02]  /*1eb0*/  ISETP.NE.AND P1, PT, R19, RZ, PT ;  /* 0x000000ff1300720c */ /* 0x000fe40003f25270 */
[----:B------:R-:W3:Y:S01]  /*1ec0*/  @P5 LDC R19, c[0x0][0x24c] ;  /* 0x00009300ff135b82 */ /* 0x000ee20000000800 */
[----:B------:R-:W-:Y:S02]  /*1ed0*/  P2R R13, PR, RZ, 0x10 ;  /* 0x00000010ff0d7803 */ /* 0x000fe40000000000 */
[----:B------:R-:W-:Y:S01]  /*1ee0*/  ISETP.NE.AND P4, PT, R49, RZ, PT ;  /* 0x000000ff3100720c */ /* 0x000fe20003f85270 */
[----:B---3--:R-:W-:-:S04]  /*1ef0*/  @P5 FMUL R19, R20, R19 ;  /* 0x0000001314135220 */ /* 0x008fc80000400000 */
[----:B0-----:R-:W-:Y:S02]  /*1f00*/  @P5 FFMA R2, R2, R17, R19 ;  /* 0x0000001102025223 */ /* 0x001fe40000000013 */
[----:B------:R-:W0:Y:S03]  /*1f10*/  @P6 LDC R19, c[0x0][0x24c] ;  /* 0x00009300ff136b82 */ /* 0x000e260000000800 */
[----:B------:R3:W-:Y:S04]  /*1f20*/  @P5 STG.E desc[UR4][R124.64], R2 ;  /* 0x000000027c005986 */ /* 0x0007e8000c101904 */
[----:B------:R-:W0:Y:S01]  /*1f30*/  @P6 LDG.E R20, desc[UR4][R28.64] ;  /* 0x000000041c146981 */ /* 0x000e22000c1e1900 */
[----:B-1----:R-:W-:Y:S01]  /*1f40*/  P2R R9, PR, RZ, 0x8 ;  /* 0x00000008ff097803 */ /* 0x002fe20000000000 */
[----:B------:R-:W1:Y:S01]  /*1f50*/  @P6 LDC R17, c[0x0][0x21c] ;  /* 0x00008700ff116b82 */ /* 0x000e620000000800 */
[----:B------:R-:W-:-:S02]  /*1f60*/  ISETP.NE.AND P3, PT, R48, RZ, PT ;  /* 0x000000ff3000720c */ /* 0x000fc40003f65270 */
[----:B------:R-:W-:-:S04]  /*1f70*/  @P1 LEA R144, P0, R138, UR32, 0x2 ;  /* 0x000000208a901c11 */ /* 0x000fc8000f8010ff */
[----:B------:R-:W-:Y:S02]  /*1f80*/  @P1 LEA.HI.X R145, R138, UR16, R64, 0x2, P0 ;  /* 0x000000108a911c11 */ /* 0x000fe400080f1440 */
[----:B--2---:R-:W-:-:S04]  /*1f90*/  @P4 LEA R22, P0, R136, UR32, 0x2 ;  /* 0x0000002088164c11 */ /* 0x004fc8000f8010ff */
[----:B------:R-:W-:Y:S02]  /*1fa0*/  @P4 LEA.HI.X R23, R136, UR16, R65, 0x2, P0 ;  /* 0x0000001088174c11 */ /* 0x000fe400080f1441 */
[----:B------:R-:W-:-:S04]  /*1fb0*/  @P3 LEA R148, P0, R134, UR32, 0x2 ;  /* 0x0000002086943c11 */ /* 0x000fc8000f8010ff */
[----:B------:R-:W-:Y:S02]  /*1fc0*/  @P3 LEA.HI.X R149, R134, UR16, R66, 0x2, P0 ;  /* 0x0000001086953c11 */ /* 0x000fe400080f1442 */
[----:B------:R-:W-:Y:S01]  /*1fd0*/  ISETP.NE.AND P0, PT, R53, RZ, PT ;  /* 0x000000ff3500720c */ /* 0x000fe20003f05270 */
[----:B0-----:R-:W-:-:S04]  /*1fe0*/  @P6 FMUL R19, R20, R19 ;  /* 0x0000001314136220 */ /* 0x001fc80000400000 */
[----:B-1----:R-:W-:-:S08]  /*1ff0*/  @P6 FFMA R20, R6, R17, R19 ;  /* 0x0000001106146223 */ /* 0x002fd00000000013 */
[----:B------:R-:W0:Y:S01]  /*2000*/  @P0 LDC R19, c[0x0][0x24c] ;  /* 0x00009300ff130b82 */ /* 0x000e220000000800 */
[----:B------:R1:W-:Y:S04]  /*2010*/  @P6 STG.E desc[UR4][R98.64], R20 ;  /* 0x0000001462006986 */ /* 0x0003e8000c101904 */
[----:B------:R-:W0:Y:S03]  /*2020*/  @P0 LDG.E R6, desc[UR4][R30.64] ;  /* 0x000000041e060981 */ /* 0x000e26000c1e1900 */
[----:B------:R-:W2:Y:S01]  /*2030*/  @P0 LDC R17, c[0x0][0x21c] ;  /* 0x00008700ff110b82 */ /* 0x000ea20000000800 */
[----:B------:R-:W-:Y:S02]  /*2040*/  P2R R5, PR, RZ, 0x4 ;  /* 0x00000004ff057803 */ /* 0x000fe40000000000 */
[----:B------:R-:W-:-:S02]  /*2050*/  ISETP.NE.AND P2, PT, R47, RZ, PT ;  /* 0x000000ff2f00720c */ /* 0x000fc40003f45270 */
[----:B---3--:R-:W-:Y:S02]  /*2060*/  P2R R2, PR, RZ, 0x20 ;  /* 0x00000020ff027803 */ /* 0x008fe40000000000 */
[----:B------:R-:W-:Y:S02]  /*2070*/  ISETP.NE.AND P5, PT, R50, RZ, PT ;  /* 0x000000ff3200720c */ /* 0x000fe40003fa5270 */
[----:B------:R-:W-:Y:S02]  /*2080*/  ISETP.NE.AND P1, PT, R18, RZ, PT ;  /* 0x000000ff1200720c */ /* 0x000fe40003f25270 */
[----:B------:R-:W-:Y:S02]  /*2090*/  P2R R18, PR, RZ, 0x20 ;  /* 0x00000020ff127803 */ /* 0x000fe40000000000 */
[----:B------:R-:W-:Y:S01]  /*20a0*/  ISETP.NE.AND P5, PT, R52, RZ, PT ;  /* 0x000000ff3400720c */ /* 0x000fe20003fa5270 */
[----:B0-----:R-:W-:-:S04]  /*20b0*/  @P0 FMUL R19, R6, R19 ;  /* 0x0000001306130220 */ /* 0x001fc80000400000 */
[----:B--2---:R-:W-:Y:S01]  /*20c0*/  @P0 FFMA R10, R10, R17, R19 ;  /* 0x000000110a0a0223 */ /* 0x004fe20000000013 */
[----:B------:R-:W-:-:S07]  /*20d0*/  @P2 LEA R124, P0, R132, UR32, 0x2 ;  /* 0x00000020847c2c11 */ /* 0x000fce000f8010ff */
[----:B------:R-:W0:Y:S01]  /*20e0*/  @P5 LDC R19, c[0x0][0x24c] ;  /* 0x00009300ff135b82 */ /* 0x000e220000000800 */
[----:B------:R-:W-:Y:S02]  /*20f0*/  @P2 LEA.HI.X R125, R132, UR16, R67, 0x2, P0 ;  /* 0x00000010847d2c11 */ /* 0x000fe400080f1443 */
[----:B------:R-:W-:-:S05]  /*2100*/  ISETP.NE.AND P0, PT, R53, RZ, PT ;  /* 0x000000ff3500720c */ /* 0x000fca0003f05270 */
[----:B------:R-:W2:Y:S08]  /*2110*/  @P5 LDC R17, c[0x0][0x21c] ;  /* 0x00008700ff115b82 */ /* 0x000eb00000000800 */
[----:B------:R3:W-:Y:S04]  /*2120*/  @P0 STG.E desc[UR4][R34.64], R10 ;  /* 0x0000000a22000986 */ /* 0x0007e8000c101904 */
[----:B------:R-:W0:Y:S01]  /*2130*/  @P5 LDG.E R6, desc[UR4][R32.64] ;  /* 0x0000000420065981 */ /* 0x000e22000c1e1900 */
[----:B-1----:R-:W-:-:S04]  /*2140*/  @P1 LEA R20, P0, R130, UR32, 0x2 ;  /* 0x0000002082141c11 */ /* 0x002fc8000f8010ff */
[----:B------:R-:W-:Y:S02]  /*2150*/  @P1 LEA.HI.X R21, R130, UR16, R68, 0x2, P0 ;  /* 0x0000001082151c11 */ /* 0x000fe400080f1444 */
[----:B------:R-:W-:Y:S01]  /*2160*/  ISETP.NE.AND P0, PT, R51, RZ, PT ;  /* 0x000000ff3300720c */ /* 0x000fe20003f05270 */
[----:B0-----:R-:W-:-:S12]  /*2170*/  @P5 FMUL R19, R6, R19 ;  /* 0x0000001306135220 */ /* 0x001fd80000400000 */
[----:B------:R-:W3:Y:S01]  /*2180*/  @P0 LDC R6, c[0x0][0x24c] ;  /* 0x00009300ff060b82 */ /* 0x000ee20000000800 */
[----:B--2---:R-:W-:-:S05]  /*2190*/  @P5 FFMA R19, R14, R17, R19 ;  /* 0x000000110e135223 */ /* 0x004fca0000000013 */
[----:B------:R-:W-:Y:S04]  /*21a0*/  @P5 STG.E desc[UR4][R146.64], R19 ;  /* 0x0000001392005986 */ /* 0x000fe8000c101904 */
[----:B------:R-:W3:Y:S01]  /*21b0*/  @P0 LDG.E R17, desc[UR4][R26.64+0x4] ;  /* 0x000004041a110981 */ /* 0x000ee2000c1e1900 */
[----:B------:R-:W-:Y:S01]  /*21c0*/  ISETP.NE.AND P5, PT, R18, RZ, PT ;  /* 0x000000ff1200720c */ /* 0x000fe20003fa5270 */
[----:B---3--:R-:W-:Y:S02]  /*21d0*/  @P0 FMUL R10, R17, R6 ;  /* 0x00000006110a0220 */ /* 0x008fe40000400000 */
[----:B------:R-:W0:Y:S02]  /*21e0*/  @P0 LDC R6, c[0x0][0x21c] ;  /* 0x00008700ff060b82 */ /* 0x000e240000000800 */
[----:B0-----:R-:W-:-:S08]  /*21f0*/  @P0 FFMA R17, R3, R6, R10 ;  /* 0x0000000603110223 */ /* 0x001fd0000000000a */
[----:B------:R-:W0:Y:S01]  /*2200*/  @P5 LDC R3, c[0x0][0x24c] ;  /* 0x00009300ff035b82 */ /* 0x000e220000000800 */
[----:B------:R-:W-:Y:S04]  /*2210*/  @P0 STG.E desc[UR4][R24.64], R17 ;  /* 0x0000001118000986 */ /* 0x000fe8000c101904 */
[----:B------:R-:W0:Y:S03]  /*2220*/  @P5 LDG.E R10, desc[UR4][R28.64+0x4] ;  /* 0x000004041c0a5981 */ /* 0x000e26000c1e1900 */
[----:B------:R-:W1:Y:S01]  /*2230*/  @P5 LDC R6, c[0x0][0x21c] ;  /* 0x00008700ff065b82 */ /* 0x000e620000000800 */
[----:B0-----:R-:W-:-:S07]  /*2240*/  @P5 FMUL R10, R10, R3 ;  /* 0x000000030a0a5220 */ /* 0x001fce0000400000 */
[----:B------:R-:W0:Y:S01]  /*2250*/  @P4 LDC R3, c[0x0][0x24c] ;  /* 0x00009300ff034b82 */ /* 0x000e220000000800 */
[----:B-1----:R-:W-:-:S05]  /*2260*/  @P5 FFMA R7, R7, R6, R10 ;  /* 0x0000000607075223 */ /* 0x002fca000000000a */
[----:B------:R1:W-:Y:S04]  /*2270*/  @P5 STG.E desc[UR4][R144.64], R7 ;  /* 0x0000000790005986 */ /* 0x0003e8000c101904 */
[----:B------:R-:W0:Y:S01]  /*2280*/  @P4 LDG.E R6, desc[UR4][R30.64+0x4] ;  /* 0x000004041e064981 */ /* 0x000e22000c1e1900 */
[----:B------:R-:W-:Y:S02]  /*2290*/  ISETP.NE.AND P5, PT, R2, RZ, PT ;  /* 0x000000ff0200720c */ /* 0x000fe40003fa5270 */
[----:B------:R-:W2:Y:S01]  /*22a0*/  @P4 LDC R2, c[0x0][0x21c] ;  /* 0x00008700ff024b82 */ /* 0x000ea20000000800 */
[----:B0-----:R-:W-:-:S07]  /*22b0*/  @P4 FMUL R6, R6, R3 ;  /* 0x0000000306064220 */ /* 0x001fce0000400000 */
[----:B------:R-:W0:Y:S01]  /*22c0*/  @P3 LDC R3, c[0x0][0x24c] ;  /* 0x00009300ff033b82 */ /* 0x000e220000000800 */
[----:B--2---:R-:W-:-:S05]  /*22d0*/  @P4 FFMA R11, R11, R2, R6 ;  /* 0x000000020b0b4223 */ /* 0x004fca0000000006 */
[----:B------:R2:W-:Y:S02]  /*22e0*/  @P4 STG.E desc[UR4][R22.64], R11 ;  /* 0x0000000b16004986 */ /* 0x0005e4000c101904 */
[----:B------:R-:W3:Y:S02]  /*22f0*/  @P3 LDC R2, c[0x0][0x21c] ;  /* 0x00008700ff023b82 */ /* 0x000ee40000000800 */
[----:B------:R-:W0:Y:S02]  /*2300*/  @P3 LDG.E R6, desc[UR4][R32.64+0x4] ;  /* 0x0000040420063981 */ /* 0x000e24000c1e1900 */
[----:B0-----:R-:W-:-:S04]  /*2310*/  @P3 FMUL R6, R6, R3 ;  /* 0x0000000306063220 */ /* 0x001fc80000400000 */
[----:B------:R-:W0:Y:S01]  /*2320*/  @P2 LDC R3, c[0x0][0x21c] ;  /* 0x00008700ff032b82 */ /* 0x000e220000000800 */
[----:B---3--:R-:W-:-:S05]  /*2330*/  @P3 FFMA R15, R15, R2, R6 ;  /* 0x000000020f0f3223 */ /* 0x008fca0000000006 */
[----:B------:R2:W-:Y:S02]  /*2340*/  @P3 STG.E desc[UR4][R148.64], R15 ;  /* 0x0000000f94003986 */ /* 0x0005e4000c101904 */
[----:B------:R-:W1:Y:S02]  /*2350*/  @P2 LDC R2, c[0x0][0x24c] ;  /* 0x00009300ff022b82 */ /* 0x000e640000000800 */
[----:B------:R-:W1:Y:S02]  /*2360*/  @P2 LDG.E R27, desc[UR4][R26.64+0x8] ;  /* 0x000008041a1b2981 */ /* 0x000e64000c1e1900 */
[----:B-1----:R-:W-:-:S04]  /*2370*/  @P2 FMUL R7, R27, R2 ;  /* 0x000000021b072220 */ /* 0x002fc80000400000 */
[----:B------:R-:W1:Y:S01]  /*2380*/  @P1 LDC R2, c[0x0][0x24c] ;  /* 0x00009300ff021b82 */ /* 0x000e620000000800 */
[----:B0-----:R-:W-:-:S05]  /*2390*/  @P2 FFMA R3, R4, R3, R7 ;  /* 0x0000000304032223 */ /* 0x001fca0000000007 */
[----:B------:R2:W-:Y:S04]  /*23a0*/  @P2 STG.E desc[UR4][R124.64], R3 ;  /* 0x000000037c002986 */ /* 0x0005e8000c101904 */
[----:B------:R-:W1:Y:S01]  /*23b0*/  @P1 LDG.E R29, desc[UR4][R28.64+0x8] ;  /* 0x000008041c1d1981 */ /* 0x000e62000c1e1900 */
[----:B------:R-:W-:Y:S02]  /*23c0*/  ISETP.NE.AND P2, PT, R5, RZ, PT ;  /* 0x000000ff0500720c */ /* 0x000fe40003f45270 */
[----:B------:R-:W0:Y:S01]  /*23d0*/  @P1 LDC R5, c[0x0][0x21c] ;  /* 0x00008700ff051b82 */ /* 0x000e220000000800 */
[----:B------:R-:W-:Y:S01]  /*23e0*/  ISETP.NE.AND P0, PT, R45, RZ, PT ;  /* 0x000000ff2d00720c */ /* 0x000fe20003f05270 */
[----:B------:R-:W-:Y:S01]  /*23f0*/  BSSY B0, `(.L_x_250) ;  /* 0x0000010000007945 */ /* 0x000fe20003800000 */
[----:B------:R-:W-:-:S02]  /*2400*/  ISETP.NE.AND P4, PT, R13, RZ, PT ;  /* 0x000000ff0d00720c */ /* 0x000fc40003f85270 */
[----:B------:R-:W-:Y:S01]  /*2410*/  ISETP.NE.AND P3, PT, R9, RZ, PT ;  /* 0x000000ff0900720c */ /* 0x000fe20003f65270 */
[----:B-1----:R-:W-:-:S04]  /*2420*/  @P1 FMUL R7, R29, R2 ;  /* 0x000000021d071220 */ /* 0x002fc80000400000 */
[----:B0-----:R-:W-:-:S05]  /*2430*/  @P1 FFMA R5, R8, R5, R7 ;  /* 0x0000000508051223 */ /* 0x001fca0000000007 */
[----:B------:R2:W-:Y:S01]  /*2440*/  @P1 STG.E desc[UR4][R20.64], R5 ;  /* 0x0000000514001986 */ /* 0x0005e2000c101904 */
[----:B------:R-:W-:Y:S01]  /*2450*/  ISETP.NE.AND P1, PT, R0, RZ, PT ;  /* 0x000000ff0000720c */ /* 0x000fe20003f25270 */
[----:B------:R-:W-:-:S12]  /*2460*/  @!P0 BRA `(.L_x_251) ;  /* 0x0000000000208947 */ /* 0x000fd80003800000 */
[----:B--2---:R-:W2:Y:S01]  /*2470*/  LDG.E R3, desc[UR4][R30.64+0x8] ;  /* 0x000008041e037981 */ /* 0x004ea2000c1e1900 */
[----:B------:R-:W-:Y:S01]  /*2480*/  ULDC UR6, c[0x0][0x24c] ;  /* 0x0000930000067ab9 */ /* 0x000fe20000000800 */
[----:B------:R-:W-:-:S04]  /*2490*/  LEA R4, P0, R128, UR32, 0x2 ;  /* 0x0000002080047c11 */ /* 0x000fc8000f8010ff */
[----:B------:R-:W-:Y:S01]  /*24a0*/  LEA.HI.X R5, R128, UR16, R69, 0x2, P0 ;  /* 0x0000001080057c11 */ /* 0x000fe200080f1445 */
[----:B--2---:R-:W-:Y:S01]  /*24b0*/  FMUL R3, R3, UR6 ;  /* 0x0000000603037c20 */ /* 0x004fe20008400000 */
[----:B------:R-:W-:-:S03]  /*24c0*/  ULDC UR6, c[0x0][0x21c] ;  /* 0x0000870000067ab9 */ /* 0x000fc60000000800 */
[----:B------:R-:W-:-:S05]  /*24d0*/  FFMA R3, R12, UR6, R3 ;  /* 0x000000060c037c23 */ /* 0x000fca0008000003 */
[----:B------:R0:W-:Y:S02]  /*24e0*/  STG.E desc[UR4][R4.64], R3 ;  /* 0x0000000304007986 */ /* 0x0001e4000c101904 */
.L_x_251:
[----:B------:R-:W-:Y:S05]  /*24f0*/  BSYNC B0 ;  /* 0x0000000000007941 */ /* 0x000fea0003800000 */
.L_x_250:
[----:B------:R-:W-:-:S13]  /*2500*/  ISETP.NE.AND P0, PT, R44, RZ, PT ;  /* 0x000000ff2c00720c */ /* 0x000fda0003f05270 */
[----:B------:R-:W-:Y:S05]  /*2510*/  @!P0 BRA `(.L_x_252) ;  /* 0x00000008001c8947 */ /* 0x000fea0003800000 */
[----:B0-2---:R-:W2:Y:S01]  /*2520*/  LDG.E R3, desc[UR4][R32.64+0x8] ;  /* 0x0000080420037981 */ /* 0x005ea2000c1e1900 */
[----:B------:R-:W-:Y:S01]  /*2530*/  ULDC UR6, c[0x0][0x24c] ;  /* 0x0000930000067ab9 */ /* 0x000fe20000000800 */
[----:B------:R-:W-:-:S04]  /*2540*/  LEA R4, P0, R126, UR32, 0x2 ;  /* 0x000000207e047c11 */ /* 0x000fc8000f8010ff */
[----:B------:R-:W-:Y:S01]  /*2550*/  LEA.HI.X R5, R126, UR16, R70, 0x2, P0 ;  /* 0x000000107e057c11 */ /* 0x000fe200080f1446 */
[----:B--2---:R-:W-:Y:S01]  /*2560*/  FMUL R3, R3, UR6 ;  /* 0x0000000603037c20 */ /* 0x004fe20008400000 */
[----:B------:R-:W-:-:S03]  /*2570*/  ULDC UR6, c[0x0][0x21c] ;  /* 0x0000870000067ab9 */ /* 0x000fc60000000800 */
[----:B------:R-:W-:-:S05]  /*2580*/  FFMA R3, R16, UR6, R3 ;  /* 0x0000000610037c23 */ /* 0x000fca0008000003 */
[----:B------:R1:W-:Y:S01]  /*2590*/  STG.E desc[UR4][R4.64], R3 ;  /* 0x0000000304007986 */ /* 0x0003e2000c101904 */
[----:B------:R-:W-:Y:S05]  /*25a0*/  BRA `(.L_x_252) ;  /* 0x0000000400f87947 */ /* 0x000fea0003800000 */
.L_x_249:
[C---:B------:R-:W-:Y:S01]  /*25b0*/  @P1 LEA R98, P0, R106.reuse, UR32, 0x2 ;  /* 0x000000206a621c11 */ /* 0x040fe2000f8010ff */
[----:B------:R-:W0:Y:S01]  /*25c0*/  @P2 LDC R18, c[0x0][0x21c] ;  /* 0x00008700ff122b82 */ /* 0x000e220000000800 */
        /* <DEDUP_REMOVED lines=9> */
[----:B------:R-:W-:Y:S02]  /*2660*/  ISETP.NE.AND P3, PT, R51, RZ, PT ;  /* 0x000000ff3300720c */ /* 0x000fe40003f65270 */
[----:B------:R-:W-:-:S02]  /*2670*/  @P4 LEA.HI.X R151, R114, UR16, R58, 0x2, P0 ;  /* 0x0000001072974c11 */ /* 0x000fc400080f143a */
[----:B------:R-:W-:Y:S01]  /*2680*/  @P5 LEA R146, P0, R112, UR32, 0x2 ;  /* 0x0000002070925c11 */ /* 0x000fe2000f8010ff */
[----:B0-----:R-:W-:Y:S01]  /*2690*/  @P2 FMUL R18, R5, R18 ;  /* 0x0000001205122220 */ /* 0x001fe20000400000 */
[----:B------:R-:W-:Y:S02]  /*26a0*/  P2R R22, PR, RZ, 0x8 ;  /* 0x00000008ff167803 */ /* 0x000fe40000000000 */
[----:B------:R-:W-:Y:S02]  /*26b0*/  ISETP.NE.AND P3, PT, R52, RZ, PT ;  /* 0x000000ff3400720c */ /* 0x000fe40003f65270 */
[----:B------:R-:W-:Y:S02]  /*26c0*/  @P5 LEA.HI.X R147, R112, UR16, R59, 0x2, P0 ;  /* 0x0000001070935c11 */ /* 0x000fe400080f143b */
[----:B------:R-:W-:Y:S02]  /*26d0*/  @P6 LEA R34, P0, R110, UR32, 0x2 ;  /* 0x000000206e226c11 */ /* 0x000fe4000f8010ff */
[----:B------:R-:W-:-:S02]  /*26e0*/  P2R R17, PR, RZ, 0x20 ;  /* 0x00000020ff117803 */ /* 0x000fc40000000000 */
[----:B------:R-:W-:Y:S02]  /*26f0*/  @P6 LEA.HI.X R35, R110, UR16, R60, 0x2, P0 ;  /* 0x000000106e236c11 */ /* 0x000fe400080f143c */
[----:B------:R-:W-:Y:S02]  /*2700*/  @P1 LEA R28, P0, R108, UR32, 0x2 ;  /* 0x000000206c1c1c11 */ /* 0x000fe4000f8010ff */
[----:B------:R-:W-:Y:S02]  /*2710*/  ISETP.NE.AND P5, PT, R48, RZ, PT ;  /* 0x000000ff3000720c */ /* 0x000fe40003fa5270 */
[----:B------:R-:W-:Y:S02]  /*2720*/  @P1 LEA.HI.X R29, R108, UR16, R61, 0x2, P0 ;  /* 0x000000106c1d1c11 */ /* 0x000fe400080f143d */
[----:B------:R-:W-:Y:S02]  /*2730*/  @P3 LEA R26, P0, R142, UR32, 0x2 ;  /* 0x000000208e1a3c11 */ /* 0x000fe4000f8010ff */
[----:B------:R-:W-:-:S02]  /*2740*/  P2R R19, PR, RZ, 0x20 ;  /* 0x00000020ff137803 */ /* 0x000fc40000000000 */
[----:B------:R-:W-:Y:S02]  /*2750*/  @P3 LEA.HI.X R27, R142, UR16, R62, 0x2, P0 ;  /* 0x000000108e1b3c11 */ /* 0x000fe400080f143e */
[----:B------:R-:W-:Y:S02]  /*2760*/  ISETP.NE.AND P3, PT, R22, RZ, PT ;  /* 0x000000ff1600720c */ /* 0x000fe40003f65270 */
[----:B------:R-:W-:Y:S02]  /*2770*/  ISETP.NE.AND P5, PT, R49, RZ, PT ;  /* 0x000000ff3100720c */ /* 0x000fe40003fa5270 */
[----:B------:R-:W-:Y:S02]  /*2780*/  ISETP.NE.AND P1, PT, R23, RZ, PT ;  /* 0x000000ff1700720c */ /* 0x000fe40003f25270 */
[----:B------:R-:W-:Y:S02]  /*2790*/  P2R R20, PR, RZ, 0x20 ;  /* 0x00000020ff147803 */ /* 0x000fe40000000000 */
[----:B------:R-:W-:-:S05]  /*27a0*/  ISETP.NE.AND P5, PT, R50, RZ, PT ;  /* 0x000000ff3200720c */ /* 0x000fca0003fa5270 */
[----:B------:R-:W-:-:S04]  /*27b0*/  @P3 LEA R32, P0, R140, UR32, 0x2 ;  /* 0x000000208c203c11 */ /* 0x000fc8000f8010ff */
[----:B------:R-:W-:Y:S01]  /*27c0*/  @P3 LEA.HI.X R33, R140, UR16, R63, 0x2, P0 ;  /* 0x000000108c213c11 */ /* 0x000fe200080f143f */
[----:B------:R-:W0:Y:S01]  /*27d0*/  @P1 LDC R5, c[0x0][0x21c] ;  /* 0x00008700ff051b82 */ /* 0x000e220000000800 */
[----:B------:R-:W-:Y:S02]  /*27e0*/  ISETP.NE.AND P3, PT, R21, RZ, PT ;  /* 0x000000ff1500720c */ /* 0x000fe40003f65270 */
[----:B------:R-:W-:-:S04]  /*27f0*/  @P5 LEA R24, P0, R138, UR32, 0x2 ;  /* 0x000000208a185c11 */ /* 0x000fc8000f8010ff */
[----:B------:R-:W-:Y:S01]  /*2800*/  @P5 LEA.HI.X R25, R138, UR16, R64, 0x2, P0 ;  /* 0x000000108a195c11 */ /* 0x000fe200080f1440 */
[----:B------:R-:W1:Y:S01]  /*2810*/  @P6 LDC R21, c[0x0][0x21c] ;  /* 0x00008700ff156b82 */ /* 0x000e620000000800 */
[----:B------:R-:W-:-:S07]  /*2820*/  ISETP.NE.AND P5, PT, R20, RZ, PT ;  /* 0x000000ff1400720c */ /* 0x000fce0003fa5270 */
[----:B------:R-:W2:Y:S06]  /*2830*/  @P3 LDC R22, c[0x0][0x21c] ;  /* 0x00008700ff163b82 */ /* 0x000eac0000000800 */
[----:B------:R-:W-:Y:S01]  /*2840*/  @P5 LEA R30, P0, R136, UR32, 0x2 ;  /* 0x00000020881e5c11 */ /* 0x000fe2000f8010ff */
[----:B0-----:R-:W-:Y:S01]  /*2850*/  @P1 FMUL R5, R0, R5 ;  /* 0x0000000500051220 */ /* 0x001fe20000400000 */
[----:B------:R-:W-:Y:S02]  /*2860*/  P2R R0, PR, RZ, 0x2 ;  /* 0x00000002ff007803 */ /* 0x000fe40000000000 */
[----:B------:R-:W-:-:S02]  /*2870*/  @P5 LEA.HI.X R31, R136, UR16, R65, 0x2, P0 ;  /* 0x00000010881f5c11 */ /* 0x000fc400080f1441 */
[----:B------:R-:W-:Y:S01]  /*2880*/  ISETP.NE.AND P5, PT, R19, RZ, PT ;  /* 0x000000ff1300720c */ /* 0x000fe20003fa5270 */
[----:B------:R0:W-:Y:S01]  /*2890*/  @P1 STG.E desc[UR4][R98.64], R5 ;  /* 0x0000000562001986 */ /* 0x0001e2000c101904 */
[----:B------:R-:W-:Y:S01]  /*28a0*/  ISETP.NE.AND P1, PT, R44, RZ, PT ;  /* 0x000000ff2c00720c */ /* 0x000fe20003f25270 */
[----:B-1----:R-:W-:Y:S02]  /*28b0*/  @P6 FMUL R6, R6, R21 ;  /* 0x0000001506066220 */ /* 0x002fe40000400000 */
[----:B------:R-:W-:Y:S01]  /*28c0*/  @P2 STG.E desc[UR4][R124.64], R18 ;  /* 0x000000127c002986 */ /* 0x000fe2000c101904 */
[----:B--2---:R-:W-:Y:S02]  /*28d0*/  @P3 FMUL R9, R9, R22 ;  /* 0x0000001609093220 */ /* 0x004fe40000400000 */
[----:B------:R-:W1:Y:S03]  /*28e0*/  @P4 LDC R22, c[0x0][0x21c] ;  /* 0x00008700ff164b82 */ /* 0x000e660000000800 */
[----:B------:R2:W-:Y:S02]  /*28f0*/  @P3 STG.E desc[UR4][R148.64], R9 ;  /* 0x0000000994003986 */ /* 0x0005e4000c101904 */
[----:B0-----:R-:W-:-:S02]  /*2900*/  @P5 LEA R98, P0, R134, UR32, 0x2 ;  /* 0x0000002086625c11 */ /* 0x001fc4000f8010ff */
[----:B------:R-:W-:Y:S02]  /*2910*/  P2R R5, PR, RZ, 0x4 ;  /* 0x00000004ff057803 */ /* 0x000fe40000000000 */
[----:B------:R-:W-:Y:S02]  /*2920*/  @P5 LEA.HI.X R99, R134, UR16, R66, 0x2, P0 ;  /* 0x0000001086635c11 */ /* 0x000fe400080f1442 */
[----:B------:R-:W-:Y:S02]  /*2930*/  ISETP.NE.AND P5, PT, R17, RZ, PT ;  /* 0x000000ff1100720c */ /* 0x000fe40003fa5270 */
[----:B------:R-:W-:Y:S01]  /*2940*/  ISETP.NE.AND P2, PT, R45, RZ, PT ;  /* 0x000000ff2d00720c */ /* 0x000fe20003f45270 */
[----:B-1----:R-:W-:Y:S01]  /*2950*/  @P4 FMUL R22, R13, R22 ;  /* 0x000000160d164220 */ /* 0x002fe20000400000 */
[----:B------:R-:W-:-:S04]  /*2960*/  P2R R13, PR, RZ, 0x10 ;  /* 0x00000010ff0d7803 */ /* 0x000fc80000000000 */
[----:B------:R0:W-:Y:S01]  /*2970*/  @P4 STG.E desc[UR4][R150.64], R22 ;  /* 0x0000001696004986 */ /* 0x0001e2000c101904 */
[----:B------:R-:W-:Y:S02]  /*2980*/  ISETP.NE.AND P4, PT, R47, RZ, PT ;  /* 0x000000ff2f00720c */ /* 0x000fe40003f85270 */
[----:B--2---:R-:W-:Y:S02]  /*2990*/  P2R R9, PR, RZ, 0x8 ;  /* 0x00000008ff097803 */ /* 0x004fe40000000000 */
[----:B------:R-:W1:Y:S01]  /*29a0*/  @P5 LDC R17, c[0x0][0x21c] ;  /* 0x00008700ff115b82 */ /* 0x000e620000000800 */
[----:B------:R-:W-:-:S04]  /*29b0*/  ISETP.NE.AND P3, PT, R46, RZ, PT ;  /* 0x000000ff2e00720c */ /* 0x000fc80003f65270 */
[----:B------:R-:W-:-:S04]  /*29c0*/  P2R R18, PR, RZ, 0x8 ;  /* 0x00000008ff127803 */ /* 0x000fc80000000000 */
[----:B------:R-:W-:-:S04]  /*29d0*/  @P4 LEA R144, P0, R132, UR32, 0x2 ;  /* 0x0000002084904c11 */ /* 0x000fc8000f8010ff */
[----:B------:R-:W-:Y:S02]  /*29e0*/  @P4 LEA.HI.X R145, R132, UR16, R67, 0x2, P0 ;  /* 0x0000001084914c11 */ /* 0x000fe400080f1443 */
[----:B------:R-:W-:-:S04]  /*29f0*/  @P3 LEA R124, P0, R130, UR32, 0x2 ;  /* 0x00000020827c3c11 */ /* 0x000fc8000f8010ff */
[----:B------:R-:W-:Y:S02]  /*2a00*/  @P3 LEA.HI.X R125, R130, UR16, R68, 0x2, P0 ;  /* 0x00000010827d3c11 */ /* 0x000fe400080f1444 */
[----:B------:R-:W-:Y:S02]  /*2a10*/  ISETP.NE.AND P3, PT, R52, RZ, PT ;  /* 0x000000ff3400720c */ /* 0x000fe40003f65270 */
[----:B------:R-:W-:Y:S01]  /*2a20*/  @P2 LEA R148, P0, R128, UR32, 0x2 ;  /* 0x0000002080942c11 */ /* 0x000fe2000f8010ff */
[----:B-1----:R-:W-:Y:S01]  /*2a30*/  @P5 FMUL R2, R2, R17 ;  /* 0x0000001102025220 */ /* 0x002fe20000400000 */
[----:B------:R-:W-:Y:S02]  /*2a40*/  P2R R17, PR, RZ, 0x10 ;  /* 0x00000010ff117803 */ /* 0x000fe40000000000 */
[----:B------:R-:W-:Y:S02]  /*2a50*/  ISETP.NE.AND P4, PT, R51, RZ, PT ;  /* 0x000000ff3300720c */ /* 0x000fe40003f85270 */
[----:B------:R1:W-:Y:S01]  /*2a60*/  @P5 STG.E desc[UR4][R146.64], R2 ;  /* 0x0000000292005986 */ /* 0x0003e2000c101904 */
[----:B------:R-:W-:-:S02]  /*2a70*/  @P2 LEA.HI.X R149, R128, UR16, R69, 0x2, P0 ;  /* 0x0000001080952c11 */ /* 0x000fc400080f1445 */
[----:B------:R-:W-:Y:S01]  /*2a80*/  P2R R19, PR, RZ, 0x10 ;  /* 0x00000010ff137803 */ /* 0x000fe20000000000 */
[----:B------:R2:W-:Y:S01]  /*2a90*/  @P6 STG.E desc[UR4][R34.64], R6 ;  /* 0x0000000622006986 */ /* 0x0005e2000c101904 */
[----:B------:R-:W-:Y:S02]  /*2aa0*/  ISETP.NE.AND P4, PT, R53, RZ, PT ;  /* 0x000000ff3500720c */ /* 0x000fe40003f85270 */
[----:B0-----:R-:W-:-:S04]  /*2ab0*/  @P1 LEA R150, P0, R126, UR32, 0x2 ;  /* 0x000000207e961c11 */ /* 0x001fc8000f8010ff */
[----:B------:R-:W-:Y:S02]  /*2ac0*/  @P1 LEA.HI.X R151, R126, UR16, R70, 0x2, P0 ;  /* 0x000000107e971c11 */ /* 0x000fe400080f1446 */
[----:B------:R-:W-:-:S05]  /*2ad0*/  ISETP.NE.AND P0, PT, R48, RZ, PT ;  /* 0x000000ff3000720c */ /* 0x000fca0003f05270 */
[----:B------:R-:W0:Y:S01]  /*2ae0*/  @P4 LDC R21, c[0x0][0x21c] ;  /* 0x00008700ff154b82 */ /* 0x000e220000000800 */
[----:B-1----:R-:W-:Y:S02]  /*2af0*/  P2R R2, PR, RZ, 0x20 ;  /* 0x00000020ff027803 */ /* 0x002fe40000000000 */
[----:B------:R-:W-:Y:S02]  /*2b00*/  ISETP.NE.AND P5, PT, R49, RZ, PT ;  /* 0x000000ff3100720c */ /* 0x000fe40003fa5270 */
[----:B--2---:R-:W-:Y:S02]  /*2b10*/  P2R R6, PR, RZ, 0x40 ;  /* 0x00000040ff067803 */ /* 0x004fe40000000000 */
[----:B------:R-:W-:Y:S01]  /*2b20*/  ISETP.NE.AND P6, PT, R50, RZ, PT ;  /* 0x000000ff3200720c */ /* 0x000fe20003fc5270 */
[----:B0-----:R-:W-:-:S05]  /*2b30*/  @P4 FMUL R20, R10, R21 ;  /* 0x000000150a144220 */ /* 0x001fca0000400000 */
[----:B------:R0:W-:Y:S01]  /*2b40*/  @P4 STG.E desc[UR4][R28.64], R20 ;  /* 0x000000141c004986 */ /* 0x0001e2000c101904 */
[----:B------:R-:W-:Y:S02]  /*2b50*/  ISETP.NE.AND P4, PT, R19, RZ, PT ;  /* 0x000000ff1300720c */ /* 0x000fe40003f85270 */
[----:B------:R-:W1:Y:S11]  /*2b60*/  @P3 LDC R19, c[0x0][0x21c] ;  /* 0x00008700ff133b82 */ /* 0x000e760000000800 */
[----:B------:R-:W2:Y:S01]  /*2b70*/  @P4 LDC R10, c[0x0][0x21c] ;  /* 0x00008700ff0a4b82 */ /* 0x000ea20000000800 */
[----:B-1----:R-:W-:-:S07]  /*2b80*/  @P3 FMUL R22, R14, R19 ;  /* 0x000000130e163220 */ /* 0x002fce0000400000 */
[----:B------:R-:W1:Y:S01]  /*2b90*/  @P5 LDC R14, c[0x0][0x21c] ;  /* 0x00008700ff0e5b82 */ /* 0x000e620000000800 */
[----:B------:R0:W-:Y:S01]  /*2ba0*/  @P3 STG.E desc[UR4][R26.64], R22 ;  /* 0x000000161a003986 */ /* 0x0001e2000c101904 */
[----:B------:R-:W-:-:S06]  /*2bb0*/  ISETP.NE.AND P3, PT, R18, RZ, PT ;  /* 0x000000ff1200720c */ /* 0x000fcc0003f65270 */
[----:B------:R-:W3:Y:S01]  /*2bc0*/  @P6 LDC R18, c[0x0][0x21c] ;  /* 0x00008700ff126b82 */ /* 0x000ee20000000800 */
[----:B--2---:R-:W-:-:S05]  /*2bd0*/  @P4 FMUL R23, R3, R10 ;  /* 0x0000000a03174220 */ /* 0x004fca0000400000 */
[----:B------:R0:W-:Y:S01]  /*2be0*/  @P4 STG.E desc[UR4][R32.64], R23 ;  /* 0x0000001720004986 */ /* 0x0001e2000c101904 */
[----:B------:R-:W-:Y:S01]  /*2bf0*/  ISETP.NE.AND P4, PT, R17, RZ, PT ;  /* 0x000000ff1100720c */ /* 0x000fe20003f85270 */
[----:B------:R-:W2:Y:S08]  /*2c00*/  @P0 LDC R10, c[0x0][0x21c] ;  /* 0x00008700ff0a0b82 */ /* 0x000eb00000000800 */
[----:B------:R-:W4:Y:S01]  /*2c10*/  @P3 LDC R19, c[0x0][0x21c] ;  /* 0x00008700ff133b82 */ /* 0x000f220000000800 */
[----:B-1----:R-:W-:-:S07]  /*2c20*/  @P5 FMUL R11, R11, R14 ;  /* 0x0000000e0b0b5220 */ /* 0x002fce0000400000 */
[----:B------:R-:W1:Y:S01]  /*2c30*/  @P4 LDC R21, c[0x0][0x21c] ;  /* 0x00008700ff154b82 */ /* 0x000e620000000800 */
[----:B---3--:R-:W-:-:S05]  /*2c40*/  @P6 FMUL R18, R7, R18 ;  /* 0x0000001207126220 */ /* 0x008fca0000400000 */
[----:B------:R0:W-:Y:S01]  /*2c50*/  @P6 STG.E desc[UR4][R24.64], R18 ;  /* 0x0000001218006986 */ /* 0x0001e2000c101904 */
[----:B------:R-:W-:Y:S01]  /*2c60*/  ISETP.NE.AND P6, PT, R6, RZ, PT ;  /* 0x000000ff0600720c */ /* 0x000fe20003fc5270 */
[----:B------:R-:W3:Y:S01]  /*2c70*/  @P2 LDC R17, c[0x0][0x21c] ;  /* 0x00008700ff112b82 */ /* 0x000ee20000000800 */
[----:B--2---:R-:W-:Y:S01]  /*2c80*/  @P0 FMUL R15, R15, R10 ;  /* 0x0000000a0f0f0220 */ /* 0x004fe20000400000 */
[----:B------:R0:W-:Y:S01]  /*2c90*/  @P5 STG.E desc[UR4][R30.64], R11 ;  /* 0x0000000b1e005986 */ /* 0x0001e2000c101904 */
[----:B------:R-:W-:-:S03]  /*2ca0*/  ISETP.NE.AND P5, PT, R2, RZ, PT ;  /* 0x000000ff0200720c */ /* 0x000fc60003fa5270 */
[----:B------:R0:W-:Y:S02]  /*2cb0*/  @P0 STG.E desc[UR4][R98.64], R15 ;  /* 0x0000000f62000986 */ /* 0x0001e4000c101904 */
[----:B------:R-:W2:Y:S01]  /*2cc0*/  @P1 LDC R3, c[0x0][0x21c] ;  /* 0x00008700ff031b82 */ /* 0x000ea20000000800 */
[----:B----4-:R-:W-:Y:S01]  /*2cd0*/  @P3 FMUL R19, R8, R19 ;  /* 0x0000001308133220 */ /* 0x010fe20000400000 */
[----:B-1----:R-:W-:-:S05]  /*2ce0*/  @P4 FMUL R21, R4, R21 ;  /* 0x0000001504154220 */ /* 0x002fca0000400000 */
[----:B------:R0:W-:Y:S01]  /*2cf0*/  @P4 STG.E desc[UR4][R144.64], R21 ;  /* 0x0000001590004986 */ /* 0x0001e2000c101904 */
[----:B------:R-:W-:Y:S01]  /*2d00*/  ISETP.NE.AND P4, PT, R13, RZ, PT ;  /* 0x000000ff0d00720c */ /* 0x000fe20003f85270 */
[----:B---3--:R-:W-:Y:S02]  /*2d10*/  @P2 FMUL R17, R12, R17 ;  /* 0x000000110c112220 */ /* 0x008fe40000400000 */
[----:B------:R0:W-:Y:S01]  /*2d20*/  @P3 STG.E desc[UR4][R124.64], R19 ;  /* 0x000000137c003986 */ /* 0x0001e2000c101904 */
[----:B------:R-:W-:-:S03]  /*2d30*/  ISETP.NE.AND P3, PT, R9, RZ, PT ;  /* 0x000000ff0900720c */ /* 0x000fc60003f65270 */
[----:B------:R0:W-:Y:S01]  /*2d40*/  @P2 STG.E desc[UR4][R148.64], R17 ;  /* 0x0000001194002986 */ /* 0x0001e2000c101904 */
[----:B------:R-:W-:Y:S01]  /*2d50*/  ISETP.NE.AND P2, PT, R5, RZ, PT ;  /* 0x000000ff0500720c */ /* 0x000fe20003f45270 */
[----:B--2---:R-:W-:-:S05]  /*2d60*/  @P1 FMUL R3, R16, R3 ;  /* 0x0000000310031220 */ /* 0x004fca0000400000 */
[----:B------:R0:W-:Y:S01]  /*2d70*/  @P1 STG.E desc[UR4][R150.64], R3 ;  /* 0x0000000396001986 */ /* 0x0001e2000c101904 */
[----:B------:R-:W-:-:S13]  /*2d80*/  ISETP.NE.AND P1, PT, R0, RZ, PT ;  /* 0x000000ff0000720c */ /* 0x000fda0003f25270 */
.L_x_252:
[----:B------:R-:W-:Y:S05]  /*2d90*/  BSYNC B1 ;  /* 0x0000000000017941 */ /* 0x000fea0003800000 */
.L_x_248:
[----:B------:R-:W3:Y:S01]  /*2da0*/  LDC R0, c[0x0][0x274] ;  /* 0x00009d00ff007b82 */ /* 0x000ee20000000800 */
        /* <DEDUP_REMOVED lines=12> */
[----:B---3--:R-:W-:Y:S01]  /*2e70*/  ISETP.LE.AND P0, PT, R0, UR34, PT ;  /* 0x0000002200007c0c */ /* 0x008fe2000bf03270 */
[----:B------:R-:W-:-:S02]  /*2e80*/  USEL UR21, UR21, URZ, UP5 ;  /* 0x0000003f15157287 */ /* 0x000fc4000a800000 */
[----:B------:R-:W-:Y:S02]  /*2e90*/  UIADD3.X UR16, UR16, UR19, URZ, UP0, !UPT ;  /* 0x0000001310107290 */ /* 0x000fe400087fe43f */
[----:B------:R-:W-:Y:S02]  /*2ea0*/  USEL UR33, UR33, UR6, !UP5 ;  /* 0x0000000621217287 */ /* 0x000fe4000e800000 */
[----:B------:R-:W-:-:S06]  /*2eb0*/  USEL UR23, UR23, URZ, UP5 ;  /* 0x0000003f17177287 */ /* 0x000fcc000a800000 */
[----:B------:R-:W-:Y:S06]  /*2ec0*/  @P0 BRA `(.L_x_253) ;  /* 0x0000000000040947 */ /* 0x000fec0003800000 */
[----:B------:R-:W-:Y:S05]  /*2ed0*/  BRA `(.L_x_254) ;  /* 0xffffffe000007947 */ /* 0x000fea000383ffff */
.L_x_253:
[----:B------:R-:W-:Y:S05]  /*2ee0*/  EXIT ;  /* 0x000000000000794d */ /* 0x000fea0003800000 */
.L_x_255:
        /* <DEDUP_REMOVED lines=9> */
.L_x_619:


//--------------------- .text._ZN7cutlass9reference6device6kernel13TensorForEachINS1_6detail20TensorFillLinearFuncINS_6half_tENS_6layout18PackedVectorLayoutEEELi1ENS9_6ParamsEEEvNS_5CoordIXT0_EilEET1_ --------------------------
	.section	.text._ZN7cutlass9reference6device6kernel13TensorForEachINS1_6detail20TensorFillLinearFuncINS_6half_tENS_6layout18PackedVectorLayoutEEELi1ENS9_6ParamsEEEvNS_5CoordIXT0_EilEET1_,"ax",@progbits
	.align	128
        .global         _ZN7cutlass9reference6device6kernel13TensorForEachINS1_6detail20TensorFillLinearFuncINS_6half_tENS_6layout18PackedVectorLayoutEEELi1ENS9_6ParamsEEEvNS_5CoordIXT0_EilEET1_
        .type           _ZN7cutlass9reference6device6kernel13TensorForEachINS1_6detail20TensorFillLinearFuncINS_6half_tENS_6layout18PackedVectorLayoutEEELi1ENS9_6ParamsEEEvNS_5CoordIXT0_EilEET1_,@function
        .size           _ZN7cutlass9reference6device6kernel13TensorForEachINS1_6detail20TensorFillLinearFuncINS_6half_tENS_6layout18PackedVectorLayoutEEELi1ENS9_6ParamsEEEvNS_5CoordIXT0_EilEET1_,(.L_x_620 - _ZN7cutlass9reference6device6kernel13TensorForEachINS1_6detail20TensorFillLinearFuncINS_6half_tENS_6layout18PackedVectorLayoutEEELi1ENS9_6ParamsEEEvNS_5CoordIXT0_EilEET1_)
        .other          _ZN7cutlass9reference6device6kernel13TensorForEachINS1_6detail20TensorFillLinearFuncINS_6half_tENS_6layout18PackedVectorLayoutEEELi1ENS9_6ParamsEEEvNS_5CoordIXT0_EilEET1_,@"STO_CUDA_ENTRY STV_DEFAULT"
_ZN7cutlass9reference6device6kernel13TensorForEachINS1_6detail20TensorFillLinearFuncINS_6half_tENS_6layout18PackedVectorLayoutEEELi1ENS9_6ParamsEEEvNS_5CoordIXT0_EilEET1_:
.text._ZN7cutlass9reference6device6kernel13TensorForEachINS1_6detail20TensorFillLinearFuncINS_6half_tENS_6layout18PackedVectorLayoutEEELi1ENS9_6ParamsEEEvNS_5CoordIXT0_EilEET1_:
[----:B------:R-:W-:Y:S01]  /*0000*/  LDC R1, c[0x0][0x28] ;  /* 0x00000a00ff017b82 */ /* 0x000fe20000000800 */
[----:B------:R-:W0:Y:S01]  /*0010*/  S2R R3, SR_CTAID.X ;  /* 0x0000000000037919 */ /* 0x000e220000002500 */
[----:B------:R-:W-:Y:S01]  /*0020*/  ULDC UR4, c[0x0][0x210] ;  /* 0x0000840000047ab9 */ /* 0x000fe20000000800 */
[----:B------:R-:W-:Y:S01]  /*0030*/  ULDC UR6, c[0x0][0x0] ;  /* 0x0000000000067ab9 */ /* 0x000fe20000000800 */
[----:B------:R-:W-:Y:S01]  /*0040*/  USHF.R.S32.HI UR5, URZ, 0x1f, UR4 ;  /* 0x0000001f3f057899 */ /* 0x000fe20008011404 */
[----:B------:R-:W0:Y:S05]  /*0050*/  S2R R2, SR_TID.X ;  /* 0x0000000000027919 */ /* 0x000e2a0000002100 */
[----:B------:R-:W-:Y:S01]  /*0060*/  MOV R0, UR5 ;  /* 0x0000000500007c02 */ /* 0x000fe20008000f00 */
[----:B0-----:R-:W-:-:S05]  /*0070*/  IMAD R2, R3, UR6, R2 ;  /* 0x0000000603027c24 */ /* 0x001fca000f8e0202 */
[----:B------:R-:W-:-:S04]  /*0080*/  ISETP.LT.U32.AND P0, PT, R2, UR4, PT ;  /* 0x0000000402007c0c */ /* 0x000fc8000bf01070 */
[----:B------:R-:W-:-:S13]  /*0090*/  ISETP.GT.AND.EX P0, PT, R0, RZ, PT, P0 ;  /* 0x000000ff0000720c */ /* 0x000fda0003f04300 */
[----:B------:R-:W-:Y:S05]  /*00a0*/  @!P0 EXIT ;  /* 0x000000000000894d */ /* 0x000fea0003800000 */
[----:B------:R-:W0:Y:S01]  /*00b0*/  LDC.U16 R0, c[0x0][0x22a] ;  /* 0x00008a80ff007b82 */ /* 0x000e220000000400 */
[----:B------:R-:W-:Y:S01]  /*00c0*/  HFMA2.MMA R8, -RZ, RZ, 0, 0 ;  /* 0x00000000ff087435 */ /* 0x000fe200000001ff */
[----:B------:R-:W-:Y:S01]  /*00d0*/  ULDC UR4, c[0x0][0xc] ;  /* 0x0000030000047ab9 */ /* 0x000fe20000000800 */
[----:B------:R-:W-:Y:S01]  /*00e0*/  ULDC.64 UR8, c[0x0][0x208] ;  /* 0x0000820000087ab9 */ /* 0x000fe20000000a00 */
[----:B------:R-:W-:-:S03]  /*00f0*/  UIMAD UR6, UR6, UR4, URZ ;  /* 0x00000004060672a4 */ /* 0x000fc6000f8e023f */
[----:B------:R-:W-:Y:S01]  /*0100*/  ULDC UR4, c[0x0][0x210] ;  /* 0x0000840000047ab9 */ /* 0x000fe20000000800 */
[----:B------:R-:W1:Y:S01]  /*0110*/  LDC.U16 R5, c[0x0][0x228] ;  /* 0x00008a00ff057b82 */ /* 0x000e620000000400 */
[----:B0-----:R-:W-:Y:S02]  /*0120*/  HADD2.F32 R0, -RZ, R0.H0_H0 ;  /* 0x20000000ff007230 */ /* 0x001fe40000004100 */
[----:B-1----:R-:W-:-:S07]  /*0130*/  HADD2.F32 R5, -RZ, R5.H0_H0 ;  /* 0x20000005ff057230 */ /* 0x002fce0000004100 */
.L_x_256:
[C---:B------:R-:W-:Y:S11]  /*0140*/  ISETP.LT.AND P0, PT, R2.reuse, UR4, PT ;  /* 0x0000000402007c0c */ /* 0x040ff6000bf01270 */
[----:B------:R-:W-:Y:S02]  /*0150*/  @!UPT UIADD3 URZ, URZ, URZ, URZ ;  /* 0x0000003f3f3ff290 */ /* 0x000fe4000fffe03f */
[----:B------:R-:W-:Y:S01]  /*0160*/  @P0 I2FP.F32.S32 R4, R2 ;  /* 0x0000000200040245 */ /* 0x000fe20000201400 */
[----:B0-----:R-:W0:Y:S01]  /*0170*/  @P0 LDC.64 R6, c[0x0][0x218] ;  /* 0x00008600ff060b82 */ /* 0x001e220000000a00 */
[----:B------:R-:W-:Y:S03]  /*0180*/  @P0 SHF.R.S64 R9, RZ, 0x1f, R2 ;  /* 0x0000001fff090819 */ /* 0x000fe60000001002 */
[----:B------:R-:W-:Y:S01]  /*0190*/  @P0 FFMA R3, R5, R4, R0 ;  /* 0x0000000405030223 */ /* 0x000fe20000000000 */
[----:B0-----:R-:W-:Y:S04]  /*01a0*/  @P0 IADD3 R10, P1, R9, R6, RZ ;  /* 0x00000006090a0210 */ /* 0x001fe80007f3e0ff */
[----:B------:R-:W-:Y:S02]  /*01b0*/  @P0 F2FP.F16.F32.PACK_AB R6, RZ, R3 ;  /* 0x00000003ff06023e */ /* 0x000fe400000000ff */
[C---:B------:R-:W-:Y:S05]  /*01c0*/  @P0 LEA.HI.X.SX32 R11, R2.reuse, R7, 0x1, P1 ;  /* 0x00000007020b0211 */ /* 0x040fea00008f0eff */
[----:B------:R0:W-:Y:S01]  /*01d0*/  @P0 STG.E.U16 desc[UR8][R10.64], R6 ;  /* 0x000000060a000986 */ /* 0x0001e2000c101508 */
[----:B------:R-:W-:Y:S05]  /*01e0*/  IADD3 R2, P0, R2, UR6, RZ ;  /* 0x0000000602027c10 */ /* 0x000fea000ff1e0ff */
[----:B------:R-:W-:Y:S01]  /*01f0*/  IMAD.X R8, RZ, RZ, R8, P0 ;  /* 0x000000ffff087224 */ /* 0x000fe200000e0608 */
[----:B------:R-:W-:Y:S04]  /*0200*/  ISETP.GE.U32.AND P0, PT, R2, UR4, PT ;  /* 0x0000000402007c0c */ /* 0x000fe8000bf06070 */
[----:B------:R-:W-:Y:S11]  /*0210*/  ISETP.GE.AND.EX P0, PT, R8, UR5, PT, P0 ;  /* 0x0000000508007c0c */ /* 0x000ff6000bf06300 */
[----:B------:R-:W-:Y:S02]  /*0220*/  @!UPT UIADD3 URZ, URZ, URZ, URZ ;  /* 0x0000003f3f3ff290 */ /* 0x000fe4000fffe03f */
[----:B------:R-:W-:Y:S08]  /*0230*/  @!P0 BRA `(.L_x_256) ;  /* 0xfffffffc00c08947 */ /* 0x000ff0000383ffff */
[----:B------:R-:W-:Y:S05]  /*0240*/  EXIT ;  /* 0x000000000000794d */ /* 0x000fea0003800000 */
.L_x_257:
        /* <DEDUP_REMOVED lines=11> */
.L_x_620:


//--------------------- .text._ZN7cutlass9reference6device6kernel12BlockForEachINS_6half_tENS1_6detail18RandomGaussianFuncIS4_EEEEvPT_mNT0_6ParamsE --------------------------
	.section	.text._ZN7cutlass9reference6device6kernel12BlockForEachINS_6half_tENS1_6detail18RandomGaussianFuncIS4_EEEEvPT_mNT0_6ParamsE,"ax",@progbits
	.align	128
        .global         _ZN7cutlass9reference6device6kernel12BlockForEachINS_6half_tENS1_6detail18RandomGaussianFuncIS4_EEEEvPT_mNT0_6ParamsE
        .type           _ZN7cutlass9reference6device6kernel12BlockForEachINS_6half_tENS1_6detail18RandomGaussianFuncIS4_EEEEvPT_mNT0_6ParamsE,@function
        .size           _ZN7cutlass9reference6device6kernel12BlockForEachINS_6half_tENS1_6detail18RandomGaussianFuncIS4_EEEEvPT_mNT0_6ParamsE,(.L_x_609 - _ZN7cutlass9reference6device6kernel12BlockForEachINS_6half_tENS1_6detail18RandomGaussianFuncIS4_EEEEvPT_mNT0_6ParamsE)
        .other          _ZN7cutlass9reference6device6kernel12BlockForEachINS_6half_tENS1_6detail18RandomGaussianFuncIS4_EEEEvPT_mNT0_6ParamsE,@"STO_CUDA_ENTRY STV_DEFAULT"
_ZN7cutlass9reference6device6kernel12BlockForEachINS_6half_tENS1_6detail18RandomGaussianFuncIS4_EEEEvPT_mNT0_6ParamsE:
.text._ZN7cutlass9reference6device6kernel12BlockForEachINS_6half_tENS1_6detail18RandomGaussianFuncIS4_EEEEvPT_mNT0_6ParamsE:
[----:B------:R-:W0:Y:S08]  /*0000*/  LDC R1, c[0x0][0x28] ;  /* 0x00000a00ff017b82 */ /* 0x000e300000000800 */
[----:B------:R-:W1:Y:S01]  /*0010*/  LDC.64 R6, c[0x0][0x220] ;  /* 0x00008800ff067b82 */ /* 0x000e620000000a00 */
[----:B------:R-:W2:Y:S01]  /*0020*/  S2R R0, SR_CTAID.X ;  /* 0x0000000000007919 */ /* 0x000ea20000002500 */
[----:B0-----:R-:W-:Y:S01]  /*0030*/  VIADD R1, R1, 0xffffffb0 ;  /* 0xffffffb001017836 */ /* 0x001fe20000000000 */
[----:B------:R-:W-:Y:S01]  /*0040*/  ULDC UR4, c[0x0][0x0] ;  /* 0x0000000000047ab9 */ /* 0x000fe20000000800 */
[----:B------:R-:W-:Y:S01]  /*0050*/  ULDC.64 UR14, c[0x0][0x208] ;  /* 0x00008200000e7ab9 */ /* 0x000fe20000000a00 */
[----:B------:R-:W2:Y:S01]  /*0060*/  S2R R25, SR_TID.X ;  /* 0x0000000000197919 */ /* 0x000ea20000002100 */
[----:B------:R-:W-:Y:S01]  /*0070*/  BSSY B1, `(.L_x_258) ;  /* 0x0000118000017945 */ /* 0x000fe20003800000 */
[----:B------:R-:W-:Y:S01]  /*0080*/  HFMA2.MMA R14, -RZ, RZ, 0, 0 ;  /* 0x00000000ff0e7435 */ /* 0x000fe200000001ff */
[----:B------:R-:W0:Y:S08]  /*0090*/  LDC.64 R12, c[0x0][0x220] ;  /* 0x00008800ff0c7b82 */ /* 0x000e300000000a00 */
[----:B------:R-:W3:Y:S08]  /*00a0*/  LDC.64 R8, c[0x0][0x228] ;  /* 0x00008a00ff087b82 */ /* 0x000ef00000000a00 */
[----:B------:R-:W4:Y:S01]  /*00b0*/  LDC.64 R4, c[0x0][0x230] ;  /* 0x00008c00ff047b82 */ /* 0x000f220000000a00 */
[----:B-1----:R-:W-:-:S02]  /*00c0*/  LOP3.LUT R6, R6, 0xaad26b49, RZ, 0x3c, !PT ;  /* 0xaad26b4906067812 */ /* 0x002fc400078e3cff */
[----:B------:R-:W-:-:S03]  /*00d0*/  LOP3.LUT R7, R7, 0xf7dcefdd, RZ, 0x3c, !PT ;  /* 0xf7dcefdd07077812 */ /* 0x000fc600078e3cff */
[----:B------:R-:W-:Y:S02]  /*00e0*/  IMAD R23, R6, 0x4182bed5, RZ ;  /* 0x4182bed506177824 */ /* 0x000fe400078e02ff */
[----:B------:R-:W1:Y:S01]  /*00f0*/  LDC.64 R2, c[0x0][0x238] ;  /* 0x00008e00ff027b82 */ /* 0x000e620000000a00 */
[----:B------:R-:W-:Y:S01]  /*0100*/  IMAD R22, R7, -0x658354e5, RZ ;  /* 0x9a7cab1b07167824 */ /* 0x000fe200078e02ff */
[----:B0-----:R0:W-:Y:S01]  /*0110*/  STL.64 [R1], R12 ;  /* 0x0000000c01007387 */ /* 0x0011e20000100a00 */
[C---:B------:R-:W-:Y:S02]  /*0120*/  IADD3 R11, R23.reuse, 0x75bcd15, RZ ;  /* 0x075bcd15170b7810 */ /* 0x040fe40007ffe0ff */
[----:B------:R-:W-:Y:S01]  /*0130*/  VIADD R17, R22, 0x1f123bb5 ;  /* 0x1f123bb516117836 */ /* 0x000fe20000000000 */
[C---:B------:R-:W-:Y:S01]  /*0140*/  IADD3 R10, R23.reuse, 0x64f0c9, R22 ;  /* 0x0064f0c9170a7810 */ /* 0x040fe20007ffe016 */
[----:B--2---:R-:W-:Y:S01]  /*0150*/  IMAD R25, R0, UR4, R25 ;  /* 0x0000000400197c24 */ /* 0x004fe2000f8e0219 */
[C---:B------:R-:W-:Y:S01]  /*0160*/  LOP3.LUT R16, R23.reuse, 0x159a55e5, RZ, 0x3c, !PT ;  /* 0x159a55e517107812 */ /* 0x040fe200078e3cff */
[----:B------:R-:W-:Y:S01]  /*0170*/  VIADD R23, R23, 0x583f19 ;  /* 0x00583f1917177836 */ /* 0x000fe20000000000 */
[----:B------:R-:W-:Y:S01]  /*0180*/  LOP3.LUT R22, R22, 0x5491333, RZ, 0x3c, !PT ;  /* 0x0549133316167812 */ /* 0x000fe200078e3cff */
[----:B---3--:R0:W-:Y:S01]  /*0190*/  STL.64 [R1+0x8], R8 ;  /* 0x0000080801007387 */ /* 0x0081e20000100a00 */
[----:B------:R-:W-:-:S03]  /*01a0*/  ISETP.NE.AND P0, PT, R25, RZ, PT ;  /* 0x000000ff1900720c */ /* 0x000fc60003f05270 */
[----:B------:R0:W-:Y:S04]  /*01b0*/  STL.64 [R1+0x20], R10 ;  /* 0x0000200a01007387 */ /* 0x0001e80000100a00 */
[----:B----4-:R0:W-:Y:S04]  /*01c0*/  STL.64 [R1+0x10], R4 ;  /* 0x0000100401007387 */ /* 0x0101e80000100a00 */
[----:B------:R0:W-:Y:S04]  /*01d0*/  STL.64 [R1+0x28], R16 ;  /* 0x0000281001007387 */ /* 0x0001e80000100a00 */
[----:B-1----:R0:W-:Y:S04]  /*01e0*/  STL.64 [R1+0x18], R2 ;  /* 0x0000180201007387 */ /* 0x0021e80000100a00 */
[----:B------:R0:W-:Y:S01]  /*01f0*/  STL.64 [R1+0x30], R22 ;  /* 0x0000301601007387 */ /* 0x0001e20000100a00 */
[----:B------:R-:W-:Y:S05]  /*0200*/  @!P0 BRA `(.L_x_259) ;  /* 0x0000000c00f88947 */ /* 0x000fea0003800000 */
[----:B------:R-:W-:Y:S02]  /*0210*/  MOV R15, RZ ;  /* 0x000000ff000f7202 */ /* 0x000fe40000000f00 */
[----:B0-----:R-:W-:Y:S02]  /*0220*/  MOV R5, R25 ;  /* 0x0000001900057202 */ /* 0x001fe40000000f00 */
[----:B------:R-:W-:-:S07]  /*0230*/  MOV R2, R14 ;  /* 0x0000000e00027202 */ /* 0x000fce0000000f00 */
.L_x_265:
[----:B------:R-:W-:Y:S01]  /*0240*/  LOP3.LUT P0, RZ, R5, 0x3, RZ, 0xc0, !PT ;  /* 0x0000000305ff7812 */ /* 0x000fe2000780c0ff */
[----:B------:R-:W-:-:S12]  /*0250*/  BSSY B0, `(.L_x_260) ;  /* 0x00000f2000007945 */ /* 0x000fd80003800000 */
[----:B0-----:R-:W-:Y:S05]  /*0260*/  @!P0 BRA `(.L_x_261) ;  /* 0x0000000c00c08947 */ /* 0x001fea0003800000 */
[----:B------:R-:W-:Y:S02]  /*0270*/  MOV R13, RZ ;  /* 0x000000ff000d7202 */ /* 0x000fe40000000f00 */
.L_x_264:
[----:B------:R-:W-:Y:S01]  /*0280*/  IMAD.MOV.U32 R18, RZ, RZ, RZ ;  /* 0x000000ffff127224 */ /* 0x000fe200078e00ff */
[----:B0-----:R-:W-:Y:S02]  /*0290*/  CS2R R22, SRZ ;  /* 0x0000000000167805 */ /* 0x001fe4000001ff00 */
[----:B------:R-:W-:Y:S01]  /*02a0*/  CS2R R16, SRZ ;  /* 0x0000000000107805 */ /* 0x000fe2000001ff00 */
[----:B------:R-:W-:-:S07]  /*02b0*/  IMAD.MOV.U32 R11, RZ, RZ, RZ ;  /* 0x000000ffff0b7224 */ /* 0x000fce00078e00ff */
.L_x_263:
[----:B------:R-:W-:Y:S01]  /*02c0*/  LEA R0, R18, R1, 0x2 ;  /* 0x0000000112007211 */ /* 0x000fe200078e10ff */
[----:B------:R-:W0:Y:S05]  /*02d0*/  LDC.64 R26, c[0x4][RZ] ;  /* 0x01000000ff1a7b82 */ /* 0x000e2a0000000a00 */
[----:B------:R-:W5:Y:S01]  /*02e0*/  LDL R0, [R0+0x24] ;  /* 0x0000240000007983 */ /* 0x000f620000100800 */
[----:B------:R-:W-:Y:S01]  /*02f0*/  SHF.R.S32.HI R3, RZ, 0x1f, R15 ;  /* 0x0000001fff037819 */ /* 0x000fe2000001140f */
[----:B------:R-:W-:-:S04]  /*0300*/  HFMA2.MMA R9, -RZ, RZ, 0, 0 ;  /* 0x00000000ff097435 */ /* 0x000fc800000001ff */
[----:B------:R-:W-:Y:S02]  /*0310*/  IMAD R3, R3, 0xc80, RZ ;  /* 0x00000c8003037824 */ /* 0x000fe400078e02ff */
[----:B0-----:R-:W-:-:S05]  /*0320*/  IMAD.WIDE.U32 R26, R15, 0xc80, R26 ;  /* 0x00000c800f1a7825 */ /* 0x001fca00078e001a */
[----:B------:R-:W-:-:S07]  /*0330*/  IADD3 R3, R27, R3, RZ ;  /* 0x000000031b037210 */ /* 0x000fce0007ffe0ff */
.L_x_262:
[----:B------:R-:W-:Y:S02]  /*0340*/  IMAD.MOV.U32 R4, RZ, RZ, 0x1 ;  /* 0x00000001ff047424 */ /* 0x000fe400078e00ff */
[----:B------:R-:W-:-:S03]  /*0350*/  IMAD.MOV.U32 R6, RZ, RZ, R26 ;  /* 0x000000ffff067224 */ /* 0x000fc600078e001a */
[----:B------:R-:W-:Y:S01]  /*0360*/  SHF.L.U32 R7, R4, R9, RZ ;  /* 0x0000000904077219 */ /* 0x000fe200000006ff */
[----:B------:R-:W-:-:S03]  /*0370*/  IMAD R4, R18, 0x20, R9 ;  /* 0x0000002012047824 */ /* 0x000fc600078e0209 */
[----:B-----5:R-:W-:Y:S01]  /*0380*/  LOP3.LUT P0, RZ, R0, R7, RZ, 0xc0, !PT ;  /* 0x0000000700ff7212 */ /* 0x020fe2000780c0ff */
[----:B------:R-:W-:Y:S02]  /*0390*/  IMAD R4, R4, 0x5, RZ ;  /* 0x0000000504047824 */ /* 0x000fe400078e02ff */
[----:B------:R-:W-:Y:S02]  /*03a0*/  IMAD.MOV.U32 R7, RZ, RZ, R3 ;  /* 0x000000ffff077224 */ /* 0x000fe400078e0003 */
[----:B------:R-:W-:-:S08]  /*03b0*/  IMAD.WIDE R20, R4, 0x4, R6 ;  /* 0x0000000404147825 */ /* 0x000fd000078e0206 */
[----:B------:R-:W2:Y:S04]  /*03c0*/  @P0 LDG.E R8, desc[UR14][R20.64] ;  /* 0x0000000e14080981 */ /* 0x000ea8000c1e1900 */
[----:B------:R-:W3:Y:S04]  /*03d0*/  @P0 LDG.E R4, desc[UR14][R20.64+0x8] ;  /* 0x0000080e14040981 */ /* 0x000ee8000c1e1900 */
[----:B------:R-:W4:Y:S01]  /*03e0*/  @P0 LDG.E R7, desc[UR14][R20.64+0xc] ;  /* 0x00000c0e14070981 */ /* 0x000f22000c1e1900 */
[----:B------:R-:W-:-:S03]  /*03f0*/  IMAD.MOV.U32 R6, RZ, RZ, 0x2 ;  /* 0x00000002ff067424 */ /* 0x000fc600078e00ff */
[----:B------:R-:W4:Y:S02]  /*0400*/  @P0 LDG.E R19, desc[UR14][R20.64+0x4] ;  /* 0x0000040e14130981 */ /* 0x000f24000c1e1900 */
[----:B------:R-:W-:Y:S02]  /*0410*/  SHF.L.U32 R29, R6, R9, RZ ;  /* 0x00000009061d7219 */ /* 0x000fe400000006ff */
[----:B------:R-:W4:Y:S02]  /*0420*/  @P0 LDG.E R6, desc[UR14][R20.64+0x10] ;  /* 0x0000100e14060981 */ /* 0x000f24000c1e1900 */
[----:B------:R-:W-:Y:S02]  /*0430*/  LOP3.LUT P1, RZ, R0, R29, RZ, 0xc0, !PT ;  /* 0x0000001d00ff7212 */ /* 0x000fe4000782c0ff */
[----:B--2---:R-:W-:-:S11]  /*0440*/  @P0 LOP3.LUT R11, R11, R8, RZ, 0x3c, !PT ;  /* 0x000000080b0b0212 */ /* 0x004fd600078e3cff */
[----:B------:R-:W2:Y:S01]  /*0450*/  @P1 LDG.E R8, desc[UR14][R20.64+0x14] ;  /* 0x0000140e14081981 */ /* 0x000ea2000c1e1900 */
[----:B---3--:R-:W-:-:S03]  /*0460*/  @P0 LOP3.LUT R17, R17, R4, RZ, 0x3c, !PT ;  /* 0x0000000411110212 */ /* 0x008fc600078e3cff */
[----:B------:R-:W3:Y:S01]  /*0470*/  @P1 LDG.E R4, desc[UR14][R20.64+0x1c] ;  /* 0x00001c0e14041981 */ /* 0x000ee2000c1e1900 */
[----:B----4-:R-:W-:-:S03]  /*0480*/  @P0 LOP3.LUT R22, R22, R7, RZ, 0x3c, !PT ;  /* 0x0000000716160212 */ /* 0x010fc600078e3cff */
[----:B------:R-:W4:Y:S01]  /*0490*/  @P1 LDG.E R7, desc[UR14][R20.64+0x20] ;  /* 0x0000200e14071981 */ /* 0x000f22000c1e1900 */
[----:B------:R-:W-:Y:S01]  /*04a0*/  @P0 LOP3.LUT R23, R23, R6, RZ, 0x3c, !PT ;  /* 0x0000000617170212 */ /* 0x000fe200078e3cff */
[----:B------:R-:W-:-:S05]  /*04b0*/  IMAD.MOV.U32 R6, RZ, RZ, 0x4 ;  /* 0x00000004ff067424 */ /* 0x000fca00078e00ff */
[----:B------:R-:W-:Y:S02]  /*04c0*/  SHF.L.U32 R29, R6, R9, RZ ;  /* 0x00000009061d7219 */ /* 0x000fe400000006ff */
[----:B------:R-:W4:Y:S01]  /*04d0*/  @P1 LDG.E R6, desc[UR14][R20.64+0x24] ;  /* 0x0000240e14061981 */ /* 0x000f22000c1e1900 */
[----:B------:R-:W-:-:S03]  /*04e0*/  @P0 LOP3.LUT R16, R16, R19, RZ, 0x3c, !PT ;  /* 0x0000001310100212 */ /* 0x000fc600078e3cff */
[----:B------:R-:W4:Y:S01]  /*04f0*/  @P1 LDG.E R19, desc[UR14][R20.64+0x18] ;  /* 0x0000180e14131981 */ /* 0x000f22000c1e1900 */
        /* <DEDUP_REMOVED lines=143> */
[----:B------:R-:W-:-:S13]  /*0df0*/  LOP3.LUT P1, RZ, R0, R29, RZ, 0xc0, !PT ;  /* 0x0000001d00ff7212 */ /* 0x000fda000782c0ff */
[----:B------:R-:W4:Y:S01]  /*0e00*/  @P1 LDG.E R29, desc[UR14][R20.64+0x108] ;  /* 0x0001080e141d1981 */ /* 0x000f22000c1e1900 */
[----:B--2---:R-:W-:-:S03]  /*0e10*/  @P0 LOP3.LUT R11, R11, R8, RZ, 0x3c, !PT ;  /* 0x000000080b0b0212 */ /* 0x004fc600078e3cff */
[----:B------:R-:W2:Y:S01]  /*0e20*/  @P1 LDG.E R8, desc[UR14][R20.64+0x104] ;  /* 0x0001040e14081981 */ /* 0x000ea2000c1e1900 */
[----:B---3--:R-:W-:-:S03]  /*0e30*/  @P0 LOP3.LUT R17, R17, R4, RZ, 0x3c, !PT ;  /* 0x0000000411110212 */ /* 0x008fc600078e3cff */
[----:B------:R-:W3:Y:S01]  /*0e40*/  @P1 LDG.E R4, desc[UR14][R20.64+0x10c] ;  /* 0x00010c0e14041981 */ /* 0x000ee2000c1e1900 */
[----:B----4-:R-:W-:-:S03]  /*0e50*/  @P0 LOP3.LUT R22, R22, R7, RZ, 0x3c, !PT ;  /* 0x0000000716160212 */ /* 0x010fc600078e3cff */
[----:B------:R-:W4:Y:S01]  /*0e60*/  @P1 LDG.E R7, desc[UR14][R20.64+0x110] ;  /* 0x0001100e14071981 */ /* 0x000f22000c1e1900 */
[----:B------:R-:W-:Y:S01]  /*0e70*/  @P0 LOP3.LUT R23, R23, R6, RZ, 0x3c, !PT ;  /* 0x0000000617170212 */ /* 0x000fe200078e3cff */
[----:B------:R-:W-:Y:S01]  /*0e80*/  IMAD.MOV.U32 R6, RZ, RZ, 0x4000 ;  /* 0x00004000ff067424 */ /* 0x000fe200078e00ff */
[----:B------:R-:W-:-:S04]  /*0e90*/  @P0 LOP3.LUT R16, R16, R19, RZ, 0x3c, !PT ;  /* 0x0000001310100212 */ /* 0x000fc800078e3cff */
[----:B------:R-:W-:Y:S02]  /*0ea0*/  SHF.L.U32 R19, R6, R9, RZ ;  /* 0x0000000906137219 */ /* 0x000fe400000006ff */
[----:B------:R-:W4:Y:S02]  /*0eb0*/  @P1 LDG.E R6, desc[UR14][R20.64+0x114] ;  /* 0x0001140e14061981 */ /* 0x000f24000c1e1900 */
[----:B------:R-:W-:-:S13]  /*0ec0*/  LOP3.LUT P0, RZ, R0, R19, RZ, 0xc0, !PT ;  /* 0x0000001300ff7212 */ /* 0x000fda000780c0ff */
[----:B------:R-:W4:Y:S01]  /*0ed0*/  @P0 LDG.E R19, desc[UR14][R20.64+0x11c] ;  /* 0x00011c0e14130981 */ /* 0x000f22000c1e1900 */
[----:B--2---:R-:W-:-:S03]  /*0ee0*/  @P1 LOP3.LUT R11, R11, R8, RZ, 0x3c, !PT ;  /* 0x000000080b0b1212 */ /* 0x004fc600078e3cff */
[----:B------:R-:W2:Y:S01]  /*0ef0*/  @P0 LDG.E R12, desc[UR14][R20.64+0x128] ;  /* 0x0001280e140c0981 */ /* 0x000ea2000c1e1900 */
[----:B---3--:R-:W-:-:S03]  /*0f00*/  @P1 LOP3.LUT R17, R17, R4, RZ, 0x3c, !PT ;  /* 0x0000000411111212 */ /* 0x008fc600078e3cff */
[----:B------:R-:W3:Y:S01]  /*0f10*/  @P0 LDG.E R8, desc[UR14][R20.64+0x118] ;  /* 0x0001180e14080981 */ /* 0x000ee2000c1e1900 */
[----:B----4-:R-:W-:-:S03]  /*0f20*/  @P1 LOP3.LUT R22, R22, R7, RZ, 0x3c, !PT ;  /* 0x0000000716161212 */ /* 0x010fc600078e3cff */
[----:B------:R-:W4:Y:S04]  /*0f30*/  @P0 LDG.E R4, desc[UR14][R20.64+0x120] ;  /* 0x0001200e14040981 */ /* 0x000f28000c1e1900 */
[----:B------:R-:W2:Y:S01]  /*0f40*/  @P0 LDG.E R7, desc[UR14][R20.64+0x124] ;  /* 0x0001240e14070981 */ /* 0x000ea2000c1e1900 */
[----:B------:R-:W-:Y:S02]  /*0f50*/  @P1 LOP3.LUT R16, R16, R29, RZ, 0x3c, !PT ;  /* 0x0000001d10101212 */ /* 0x000fe400078e3cff */
[----:B------:R-:W-:Y:S01]  /*0f60*/  @P1 LOP3.LUT R23, R23, R6, RZ, 0x3c, !PT ;  /* 0x0000000617171212 */ /* 0x000fe200078e3cff */
[----:B------:R-:W-:-:S05]  /*0f70*/  IMAD.MOV.U32 R6, RZ, RZ, 0x8000 ;  /* 0x00008000ff067424 */ /* 0x000fca00078e00ff */
[----:B------:R-:W-:-:S04]  /*0f80*/  SHF.L.U32 R29, R6, R9, RZ ;  /* 0x00000009061d7219 */ /* 0x000fc800000006ff */
[----:B------:R-:W-:Y:S02]  /*0f90*/  LOP3.LUT P1, RZ, R0, R29, RZ, 0xc0, !PT ;  /* 0x0000001d00ff7212 */ /* 0x000fe4000782c0ff */
[----:B------:R-:W-:-:S11]  /*0fa0*/  @P0 LOP3.LUT R16, R16, R19, RZ, 0x3c, !PT ;  /* 0x0000001310100212 */ /* 0x000fd600078e3cff */
[----:B------:R-:W2:Y:S04]  /*0fb0*/  @P1 LDG.E R6, desc[UR14][R20.64+0x134] ;  /* 0x0001340e14061981 */ /* 0x000ea8000c1e1900 */
[----:B------:R-:W2:Y:S01]  /*0fc0*/  @P1 LDG.E R19, desc[UR14][R20.64+0x138] ;  /* 0x0001380e14131981 */ /* 0x000ea2000c1e1900 */
[----:B---3--:R-:W-:-:S03]  /*0fd0*/  @P0 LOP3.LUT R11, R11, R8, RZ, 0x3c, !PT ;  /* 0x000000080b0b0212 */ /* 0x008fc600078e3cff */
[----:B------:R-:W3:Y:S01]  /*0fe0*/  @P1 LDG.E R8, desc[UR14][R20.64+0x12c] ;  /* 0x00012c0e14081981 */ /* 0x000ee2000c1e1900 */
[----:B----4-:R-:W-:-:S03]  /*0ff0*/  @P0 LOP3.LUT R17, R17, R4, RZ, 0x3c, !PT ;  /* 0x0000000411110212 */ /* 0x010fc600078e3cff */
[----:B------:R-:W4:Y:S01]  /*1000*/  @P1 LDG.E R4, desc[UR14][R20.64+0x13c] ;  /* 0x00013c0e14041981 */ /* 0x000f22000c1e1900 */
[----:B--2---:R-:W-:-:S03]  /*1010*/  @P0 LOP3.LUT R22, R22, R7, RZ, 0x3c, !PT ;  /* 0x0000000716160212 */ /* 0x004fc600078e3cff */
[----:B------:R-:W2:Y:S01]  /*1020*/  @P1 LDG.E R7, desc[UR14][R20.64+0x130] ;  /* 0x0001300e14071981 */ /* 0x000ea2000c1e1900 */
[----:B------:R-:W-:Y:S01]  /*1030*/  VIADD R9, R9, 0x10 ;  /* 0x0000001009097836 */ /* 0x000fe20000000000 */
[----:B------:R-:W-:-:S04]  /*1040*/  @P0 LOP3.LUT R23, R23, R12, RZ, 0x3c, !PT ;  /* 0x0000000c17170212 */ /* 0x000fc800078e3cff */
[----:B------:R-:W-:Y:S02]  /*1050*/  ISETP.NE.AND P0, PT, R9, 0x20, PT ;  /* 0x000000200900780c */ /* 0x000fe40003f05270 */
[----:B------:R-:W-:Y:S02]  /*1060*/  @P1 LOP3.LUT R17, R17, R6, RZ, 0x3c, !PT ;  /* 0x0000000611111212 */ /* 0x000fe400078e3cff */
[----:B------:R-:W-:Y:S02]  /*1070*/  @P1 LOP3.LUT R22, R22, R19, RZ, 0x3c, !PT ;  /* 0x0000001316161212 */ /* 0x000fe400078e3cff */
[----:B---3--:R-:W-:Y:S02]  /*1080*/  @P1 LOP3.LUT R11, R11, R8, RZ, 0x3c, !PT ;  /* 0x000000080b0b1212 */ /* 0x008fe400078e3cff */
[----:B----4-:R-:W-:Y:S02]  /*1090*/  @P1 LOP3.LUT R23, R23, R4, RZ, 0x3c, !PT ;  /* 0x0000000417171212 */ /* 0x010fe400078e3cff */
[----:B--2---:R-:W-:-:S03]  /*10a0*/  @P1 LOP3.LUT R16, R16, R7, RZ, 0x3c, !PT ;  /* 0x0000000710101212 */ /* 0x004fc600078e3cff */
[----:B------:R-:W-:Y:S05]  /*10b0*/  @P0 BRA `(.L_x_262) ;  /* 0xfffffff000a00947 */ /* 0x000fea000383ffff */
[----:B------:R-:W-:-:S04]  /*10c0*/  IADD3 R18, R18, 0x1, RZ ;  /* 0x0000000112127810 */ /* 0x000fc80007ffe0ff */
[----:B------:R-:W-:-:S13]  /*10d0*/  ISETP.GE.U32.AND P0, PT, R18, 0x5, PT ;  /* 0x000000051200780c */ /* 0x000fda0003f06070 */
[----:B------:R-:W-:Y:S05]  /*10e0*/  @!P0 BRA `(.L_x_263) ;  /* 0xfffffff000748947 */ /* 0x000fea000383ffff */
[----:B------:R-:W-:Y:S01]  /*10f0*/  VIADD R13, R13, 0x1 ;  /* 0x000000010d0d7836 */ /* 0x000fe20000000000 */
[----:B------:R-:W-:Y:S01]  /*1100*/  LOP3.LUT R0, R5, 0x3, RZ, 0xc0, !PT ;  /* 0x0000000305007812 */ /* 0x000fe200078ec0ff */
[----:B------:R0:W-:Y:S03]  /*1110*/  STL [R1+0x24], R11 ;  /* 0x0000240b01007387 */ /* 0x0001e60000100800 */
[----:B------:R-:W-:Y:S01]  /*1120*/  ISETP.GT.U32.AND P0, PT, R0, R13, PT ;  /* 0x0000000d0000720c */ /* 0x000fe20003f04070 */
[----:B------:R0:W-:Y:S03]  /*1130*/  STL.64 [R1+0x28], R16 ;  /* 0x0000281001007387 */ /* 0x0001e60000100a00 */
[----:B------:R-:W-:Y:S01]  /*1140*/  ISETP.GT.U32.AND.EX P0, PT, RZ, RZ, PT, P0 ;  /* 0x000000ffff00720c */ /* 0x000fe20003f04100 */
[----:B------:R0:W-:-:S12]  /*1150*/  STL.64 [R1+0x30], R22 ;  /* 0x0000301601007387 */ /* 0x0001d80000100a00 */
[----:B------:R-:W-:Y:S05]  /*1160*/  @P0 BRA `(.L_x_264) ;  /* 0xfffffff000440947 */ /* 0x000fea000383ffff */
.L_x_261:
[----:B------:R-:W-:Y:S05]  /*1170*/  BSYNC B0 ;  /* 0x0000000000007941 */ /* 0x000fea0003800000 */
.L_x_260:
[--C-:B------:R-:W-:Y:S01]  /*1180*/  SHF.R.U64 R5, R5, 0x2, R2.reuse ;  /* 0x0000000205057819 */ /* 0x100fe20000001202 */
[----:B------:R-:W-:Y:S01]  /*1190*/  VIADD R15, R15, 0x1 ;  /* 0x000000010f0f7836 */ /* 0x000fe20000000000 */
[----:B------:R-:W-:Y:S02]  /*11a0*/  SHF.R.U32.HI R2, RZ, 0x2, R2 ;  /* 0x00000002ff027819 */ /* 0x000fe40000011602 */
[----:B------:R-:W-:-:S04]  /*11b0*/  ISETP.NE.U32.AND P0, PT, R5, RZ, PT ;  /* 0x000000ff0500720c */ /* 0x000fc80003f05070 */
[----:B------:R-:W-:-:S13]  /*11c0*/  ISETP.NE.AND.EX P0, PT, R2, RZ, PT, P0 ;  /* 0x000000ff0200720c */ /* 0x000fda0003f05300 */
[----:B------:R-:W-:Y:S05]  /*11d0*/  @!P0 BRA `(.L_x_259) ;  /* 0x0000000000048947 */ /* 0x000fea0003800000 */
[----:B------:R-:W-:Y:S05]  /*11e0*/  BRA `(.L_x_265) ;  /* 0xfffffff000147947 */ /* 0x000fea000383ffff */
.L_x_259:
[----:B------:R-:W-:Y:S05]  /*11f0*/  BSYNC B1 ;  /* 0x0000000000017941 */ /* 0x000fea0003800000 */
.L_x_258:
[----:B------:R-:W-:Y:S01]  /*1200*/  ULDC.64 UR4, c[0x0][0x218] ;  /* 0x0000860000047ab9 */ /* 0x000fe20000000a00 */
[----:B------:R1:W-:Y:S01]  /*1210*/  STL.64 [R1+0x38], RZ ;  /* 0x000038ff01007387 */ /* 0x0003e20000100a00 */
[----:B------:R-:W-:-:S03]  /*1220*/  ISETP.GE.U32.AND P0, PT, R25, UR4, PT ;  /* 0x0000000419007c0c */ /* 0x000fc6000bf06070 */
[----:B------:R1:W-:Y:S01]  /*1230*/  STL [R1+0x40], RZ ;  /* 0x000040ff01007387 */ /* 0x0003e20000100800 */
[----:B------:R-:W-:-:S03]  /*1240*/  ISETP.GE.U32.AND.EX P0, PT, R14, UR5, PT, P0 ;  /* 0x000000050e007c0c */ /* 0x000fc6000bf06100 */
[----:B------:R1:W-:Y:S10]  /*1250*/  STL.64 [R1+0x48], RZ ;  /* 0x000048ff01007387 */ /* 0x0003f40000100a00 */
[----:B------:R-:W-:Y:S05]  /*1260*/  @P0 EXIT ;  /* 0x000000000000094d */ /* 0x000fea0003800000 */
[----:B0-----:R-:W0:Y:S01]  /*1270*/  LDC R12, c[0x0][0x230] ;  /* 0x00008c00ff0c7b82 */ /* 0x001e220000000800 */
[----:B------:R-:W-:Y:S01]  /*1280*/  HFMA2.MMA R6, -RZ, RZ, 0, 0 ;  /* 0x00000000ff067435 */ /* 0x000fe200000001ff */
[----:B------:R-:W-:Y:S01]  /*1290*/  BSSY B2, `(.L_x_266) ;  /* 0x000009e000027945 */ /* 0x000fe20003800000 */
[----:B------:R-:W-:Y:S01]  /*12a0*/  ULDC UR4, c[0x0][0x0] ;  /* 0x0000000000047ab9 */ /* 0x000fe20000000800 */
[----:B------:R-:W-:Y:S01]  /*12b0*/  ULDC UR12, c[0x0][0xc] ;  /* 0x00000300000c7ab9 */ /* 0x000fe20000000800 */
[----:B------:R-:W-:Y:S01]  /*12c0*/  MOV R8, RZ ;  /* 0x000000ff00087202 */ /* 0x000fe20000000f00 */
[----:B------:R-:W-:Y:S02]  /*12d0*/  UIMAD UR12, UR4, UR12, URZ ;  /* 0x0000000c040c72a4 */ /* 0x000fe4000f8e023f */
[----:B------:R-:W2:Y:S01]  /*12e0*/  LDC.64 R4, c[0x0][0x228] ;  /* 0x00008a00ff047b82 */ /* 0x000ea20000000a00 */
[----:B------:R-:W-:Y:S01]  /*12f0*/  ULDC UR10, c[0x0][0x234] ;  /* 0x00008d00000a7ab9 */ /* 0x000fe20000000800 */
[----:B------:R-:W-:Y:S01]  /*1300*/  ULDC UR9, c[0x0][0x238] ;  /* 0x00008e0000097ab9 */ /* 0x000fe20000000800 */
[----:B------:R-:W-:Y:S01]  /*1310*/  ULDC UR8, c[0x0][0x23c] ;  /* 0x00008f0000087ab9 */ /* 0x000fe20000000800 */
[----:B------:R-:W-:Y:S01]  /*1320*/  ULDC.64 UR4, c[0x0][0x218] ;  /* 0x0000860000047ab9 */ /* 0x000fe20000000a00 */
[----:B------:R-:W-:-:S05]  /*1330*/  ULDC.64 UR6, c[0x0][0x210] ;  /* 0x0000840000067ab9 */ /* 0x000fca0000000a00 */
.L_x_275:
[----:B------:R-:W-:Y:S01]  /*1340*/  ISETP.NE.AND P0, PT, R8, 0x1, PT ;  /* 0x000000010800780c */ /* 0x000fe20003f05270 */
[----:B------:R-:W-:Y:S01]  /*1350*/  BSSY B1, `(.L_x_267) ;  /* 0x000004d000017945 */ /* 0x000fe20003800000 */
[----:B------:R-:W-:Y:S01]  /*1360*/  MOV R8, RZ ;  /* 0x000000ff00087202 */ /* 0x000fe20000000f00 */
[----:B------:R-:W-:Y:S10]  /*1370*/  IMAD.MOV.U32 R3, RZ, RZ, R6 ;  /* 0x000000ffff037224 */ /* 0x000ff400078e0006 */
[----:B---3--:R-:W-:Y:S05]  /*1380*/  @!P0 BRA `(.L_x_268) ;  /* 0x0000000400248947 */ /* 0x008fea0003800000 */
[----:B------:R-:W-:Y:S01]  /*1390*/  SHF.R.U32.HI R8, RZ, 0x2, R11 ;  /* 0x00000002ff087819 */ /* 0x000fe2000001160b */
[----:B------:R-:W-:Y:S01]  /*13a0*/  IMAD.MOV.U32 R15, RZ, RZ, 0x3e055027 ;  /* 0x3e055027ff0f7424 */ /* 0x000fe200078e00ff */
[----:B------:R-:W-:Y:S01]  /*13b0*/  SHF.L.U32 R19, R23, 0x4, RZ ;  /* 0x0000000417137819 */ /* 0x000fe200000006ff */
[----:B------:R-:W-:Y:S01]  /*13c0*/  BSSY B0, `(.L_x_269) ;  /* 0x000003a000007945 */ /* 0x000fe20003800000 */
[----:B------:R-:W-:Y:S02]  /*13d0*/  LOP3.LUT R11, R8, R11, RZ, 0x3c, !PT ;  /* 0x0000000b080b7212 */ /* 0x000fe400078e3cff */
[----:B------:R-:W-:Y:S03]  /*13e0*/  SHF.R.U32.HI R21, RZ, 0x2, R16 ;  /* 0x00000002ff157819 */ /* 0x000fe60000011610 */
[----:B------:R-:W-:Y:S01]  /*13f0*/  IMAD.SHL.U32 R8, R11, 0x2, RZ ;  /* 0x000000020b087824 */ /* 0x000fe200078e00ff */
[----:B------:R-:W-:Y:S04]  /*1400*/  LOP3.LUT R21, R21, R16, RZ, 0x3c, !PT ;  /* 0x0000001015157212 */ /* 0x000fe800078e3cff */
[----:B------:R-:W-:Y:S01]  /*1410*/  LOP3.LUT R8, R23, R8, R11, 0x96, !PT ;  /* 0x0000000817087212 */ /* 0x000fe200078e960b */
[----:B------:R-:W-:Y:S03]  /*1420*/  IMAD.MOV.U32 R11, RZ, RZ, 0x2f800000 ;  /* 0x2f800000ff0b7424 */ /* 0x000fe600078e00ff */
[----:B------:R-:W-:Y:S04]  /*1430*/  LOP3.LUT R19, R8, R19, RZ, 0x3c, !PT ;  /* 0x0000001308137212 */ /* 0x000fe800078e3cff */
[C---:B------:R-:W-:Y:S01]  /*1440*/  IADD3 R8, R10.reuse, 0x587c5, R19 ;  /* 0x000587c50a087810 */ /* 0x040fe20007ffe013 */
[----:B------:R-:W-:Y:S03]  /*1450*/  VIADD R10, R10, 0xb0f8a ;  /* 0x000b0f8a0a0a7836 */ /* 0x000fe60000000000 */
[----:B------:R-:W-:Y:S05]  /*1460*/  I2FP.F32.U32 R8, R8 ;  /* 0x0000000800087245 */ /* 0x000fea0000201000 */
[----:B------:R-:W-:Y:S01]  /*1470*/  FFMA R3, R8, R11, 1.1641532182693481445e-10 ;  /* 0x2f00000008037423 */ /* 0x000fe2000000000b */
[----:B------:R-:W-:Y:S01]  /*1480*/  SHF.L.U32 R8, R21, 0x1, RZ ;  /* 0x0000000115087819 */ /* 0x000fe200000006ff */
[----:B------:R-:W-:Y:S03]  /*1490*/  IMAD.MOV.U32 R11, RZ, RZ, 0x30c90fdb ;  /* 0x30c90fdbff0b7424 */ /* 0x000fe600078e00ff */
[----:B------:R-:W-:Y:S02]  /*14a0*/  FSETP.GEU.AND P0, PT, R3, 1.175494350822287508e-38, PT ;  /* 0x008000000300780b */ /* 0x000fe40003f0e000 */
[C---:B------:R-:W-:Y:S01]  /*14b0*/  LOP3.LUT R21, R19.reuse, R8, R21, 0x96, !PT ;  /* 0x0000000813157212 */ /* 0x040fe200078e9615 */
[----:B------:R-:W-:Y:S01]  /*14c0*/  IMAD.SHL.U32 R8, R19, 0x10, RZ ;  /* 0x0000001013087824 */ /* 0x000fe200078e00ff */
[----:B------:R-:W-:Y:S04]  /*14d0*/  FSEL R0, RZ, -23, P0 ;  /* 0xc1b80000ff007808 */ /* 0x000fe80000000000 */
[----:B------:R-:W-:Y:S04]  /*14e0*/  LOP3.LUT R21, R21, R8, RZ, 0x3c, !PT ;  /* 0x0000000815157212 */ /* 0x000fe800078e3cff */
[----:B------:R-:W-:Y:S01]  /*14f0*/  IADD3 R8, R21, R10, RZ ;  /* 0x0000000a15087210 */ /* 0x000fe20007ffe0ff */
[----:B------:R-:W-:Y:S03]  /*1500*/  @!P0 FMUL R3, R3, 8388608 ;  /* 0x4b00000003038820 */ /* 0x000fe60000400000 */
[----:B------:R-:W-:Y:S02]  /*1510*/  I2FP.F32.U32 R8, R8 ;  /* 0x0000000800087245 */ /* 0x000fe40000201000 */
[C---:B------:R-:W-:Y:S02]  /*1520*/  IADD3 R6, R3.reuse, -0x3f2aaaab, RZ ;  /* 0xc0d5555503067810 */ /* 0x040fe40007ffe0ff */
[C---:B------:R-:W-:Y:S01]  /*1530*/  ISETP.GE.U32.AND P0, PT, R3.reuse, 0x7f800000, PT ;  /* 0x7f8000000300780c */ /* 0x040fe20003f06070 */
[----:B------:R-:W-:Y:S01]  /*1540*/  FFMA R7, R8, R11, 7.314590599882819788e-10 ;  /* 0x30490fdb08077423 */ /* 0x000fe2000000000b */
[----:B------:R-:W-:Y:S04]  /*1550*/  LOP3.LUT R6, R6, 0xff800000, RZ, 0xc0, !PT ;  /* 0xff80000006067812 */ /* 0x000fe800078ec0ff */
[-C--:B------:R-:W-:Y:S02]  /*1560*/  IADD3 R2, R3, -R6.reuse, RZ ;  /* 0x8000000603027210 */ /* 0x080fe40007ffe0ff */
[----:B------:R-:W-:Y:S03]  /*1570*/  I2FP.F32.S32 R13, R6 ;  /* 0x00000006000d7245 */ /* 0x000fe60000201400 */
[----:B------:R-:W-:Y:S02]  /*1580*/  FADD R2, R2, -1 ;  /* 0xbf80000002027421 */ /* 0x000fe40000000000 */
[----:B------:R-:W-:Y:S01]  /*1590*/  FFMA R0, R13, 1.1920928955078125e-07, R0 ;  /* 0x340000000d007823 */ /* 0x000fe20000000000 */
[----:B------:R-:W-:Y:S01]  /*15a0*/  @P0 MOV R8, 0x7f800000 ;  /* 0x7f80000000080802 */ /* 0x000fe20000000f00 */
[C---:B------:R-:W-:Y:S04]  /*15b0*/  FFMA R9, R2.reuse, -R15, 0.14084610342979431152 ;  /* 0x3e1039f602097423 */ /* 0x040fe8000000080f */
[-C--:B------:R-:W-:Y:S04]  /*15c0*/  FFMA R9, R9, R2.reuse, -0.12148627638816833496 ;  /* 0xbdf8cdcc09097423 */ /* 0x080fe80000000002 */
[-C--:B------:R-:W-:Y:S04]  /*15d0*/  FFMA R9, R9, R2.reuse, 0.13980610668659210205 ;  /* 0x3e0f295509097423 */ /* 0x080fe80000000002 */
[-C--:B------:R-:W-:Y:S04]  /*15e0*/  FFMA R9, R9, R2.reuse, -0.16684235632419586182 ;  /* 0xbe2ad8b909097423 */ /* 0x080fe80000000002 */
[-C--:B------:R-:W-:Y:S04]  /*15f0*/  FFMA R9, R9, R2.reuse, 0.20012299716472625732 ;  /* 0x3e4ced0b09097423 */ /* 0x080fe80000000002 */
[-C--:B------:R-:W-:Y:S04]  /*1600*/  FFMA R9, R9, R2.reuse, -0.24999669194221496582 ;  /* 0xbe7fff2209097423 */ /* 0x080fe80000000002 */
[-C--:B------:R-:W-:Y:S04]  /*1610*/  FFMA R9, R9, R2.reuse, 0.33333182334899902344 ;  /* 0x3eaaaa7809097423 */ /* 0x080fe80000000002 */
[-C--:B------:R-:W-:Y:S04]  /*1620*/  FFMA R9, R9, R2.reuse, -0.5 ;  /* 0xbf00000009097423 */ /* 0x080fe80000000002 */
[----:B------:R-:W-:Y:S04]  /*1630*/  FMUL R11, R2, R9 ;  /* 0x00000009020b7220 */ /* 0x000fe80000400000 */
[----:B------:R-:W-:Y:S04]  /*1640*/  FFMA R2, R11, R2, R2 ;  /* 0x000000020b027223 */ /* 0x000fe80000000002 */
[----:B------:R-:W-:Y:S01]  /*1650*/  FFMA R2, R0, 0.69314718246459960938, R2 ;  /* 0x3f31721800027823 */ /* 0x000fe20000000002 */
[C---:B------:R-:W-:Y:S01]  /*1660*/  @P0 FFMA R2, R3.reuse, R8, +INF ;  /* 0x7f80000003020423 */ /* 0x040fe20000000008 */
[----:B------:R-:W-:Y:S03]  /*1670*/  FSETP.NEU.AND P0, PT, R3, RZ, PT ;  /* 0x000000ff0300720b */ /* 0x000fe60003f0d000 */
[----:B------:R-:W-:Y:S05]  /*1680*/  FMUL R2, R2, -2 ;  /* 0xc000000002027820 */ /* 0x000fea0000400000 */
[----:B------:R-:W-:Y:S04]  /*1690*/  FSEL R3, R2, +INF , P0 ;  /* 0x7f80000002037808 */ /* 0x000fe80000000000 */
[----:B------:R3:W4:Y:S01]  /*16a0*/  MUFU.RSQ R2, R3 ;  /* 0x0000000300027308 */ /* 0x0007220000001400 */
[----:B------:R-:W-:Y:S05]  /*16b0*/  VIADD R18, R3, 0xf3000000 ;  /* 0xf300000003127836 */ /* 0x000fea0000000000 */
[----:B------:R-:W-:Y:S11]  /*16c0*/  ISETP.GT.U32.AND P0, PT, R18, 0x727fffff, PT ;  /* 0x727fffff1200780c */ /* 0x000ff60003f04070 */
[----:B------:R-:W-:Y:S02]  /*16d0*/  @!UPT UIADD3 URZ, URZ, URZ, URZ ;  /* 0x0000003f3f3ff290 */ /* 0x000fe4000fffe03f */
[----:B---34-:R-:W-:Y:S05]  /*16e0*/  @!P0 BRA `(.L_x_270) ;  /* 0x00000000000c8947 */ /* 0x018fea0003800000 */
[----:B------:R-:W-:Y:S02]  /*16f0*/  MOV R2, 0x1710 ;  /* 0x0000171000027802 */ /* 0x000fe40000000f00 */
[----:B012---:R-:W-:Y:S05]  /*1700*/  CALL.REL.NOINC `($__internal_0_$__cuda_sm20_sqrt_rn_f32_slowpath) ;  /* 0x0000000400747944 */ /* 0x007fea0003c00000 */
[----:B------:R-:W-:Y:S05]  /*1710*/  BRA `(.L_x_271) ;  /* 0x0000000000107947 */ /* 0x000fea0003800000 */
.L_x_270:
[----:B------:R-:W-:Y:S01]  /*1720*/  FMUL.FTZ R0, R3, R2 ;  /* 0x0000000203007220 */ /* 0x000fe20000410000 */
[----:B------:R-:W-:Y:S03]  /*1730*/  FMUL.FTZ R6, R2, 0.5 ;  /* 0x3f00000002067820 */ /* 0x000fe60000410000 */
[----:B------:R-:W-:Y:S04]  /*1740*/  FFMA R3, -R0, R0, R3 ;  /* 0x0000000000037223 */ /* 0x000fe80000000103 */
[----:B------:R-:W-:Y:S07]  /*1750*/  FFMA R0, R3, R6, R0 ;  /* 0x0000000603007223 */ /* 0x000fee0000000000 */
.L_x_271:
[----:B------:R-:W-:Y:S05]  /*1760*/  BSYNC B0 ;  /* 0x0000000000007941 */ /* 0x000fea0003800000 */
.L_x_269:
[----:B------:R-:W-:Y:S01]  /*1770*/  FMUL.RZ R2, R7, 0.15915493667125701904 ;  /* 0x3e22f98307027820 */ /* 0x000fe2000040c000 */
[----:B------:R-:W-:Y:S01]  /*1780*/  MOV R11, R17 ;  /* 0x00000011000b7202 */ /* 0x000fe20000000f00 */
[----:B------:R-:W-:Y:S01]  /*1790*/  HFMA2.MMA R8, -RZ, RZ, 0, 5.9604644775390625e-08 ;  /* 0x00000001ff087435 */ /* 0x000fe200000001ff */
[----:B------:R-:W-:Y:S01]  /*17a0*/  MOV R16, R22 ;  /* 0x0000001600107202 */ /* 0x000fe20000000f00 */
[----:B------:R-:W-:Y:S01]  /*17b0*/  MUFU.SIN R13, R2 ;  /* 0x00000002000d7308 */ /* 0x000fe20000000400 */
[----:B------:R-:W-:Y:S02]  /*17c0*/  MOV R17, R23 ;  /* 0x0000001700117202 */ /* 0x000fe40000000f00 */
[----:B------:R-:W-:Y:S02]  /*17d0*/  MOV R22, R19 ;  /* 0x0000001300167202 */ /* 0x000fe40000000f00 */
[----:B------:R-:W-:Y:S05]  /*17e0*/  MOV R23, R21 ;  /* 0x0000001500177202 */ /* 0x000fea0000000f00 */
[----:B------:R-:W3:Y:S02]  /*17f0*/  MUFU.COS R9, R2 ;  /* 0x0000000200097308 */ /* 0x000ee40000000000 */
[-C--:B---3--:R-:W-:Y:S01]  /*1800*/  FMUL R6, R9, R0.reuse ;  /* 0x0000000009067220 */ /* 0x088fe20000400000 */
[----:B------:R-:W-:Y:S05]  /*1810*/  FMUL R3, R13, R0 ;  /* 0x000000000d037220 */ /* 0x000fea0000400000 */
.L_x_268:
[----:B------:R-:W-:Y:S05]  /*1820*/  BSYNC B1 ;  /* 0x0000000000017941 */ /* 0x000fea0003800000 */
.L_x_267:
[----:B0-----:R-:W-:Y:S01]  /*1830*/  ISETP.GT.AND P0, PT, R12, -0x1, PT ;  /* 0xffffffff0c00780c */ /* 0x001fe20003f04270 */
[----:B--2---:R-:W-:Y:S11]  /*1840*/  FFMA R0, R3, R5, R4 ;  /* 0x0000000503007223 */ /* 0x004ff60000000004 */
[----:B------:R-:W-:Y:S01]  /*1850*/  @!UPT UIADD3 URZ, URZ, URZ, URZ ;  /* 0x0000003f3f3ff290 */ /* 0x000fe2000fffe03f */
[----:B------:R-:W-:Y:S01]  /*1860*/  @!P0 F2FP.F16.F32.PACK_AB R2, RZ, R0 ;  /* 0x00000000ff02823e */ /* 0x000fe200000000ff */
[----:B------:R-:W-:Y:S06]  /*1870*/  @!P0 BRA `(.L_x_272) ;  /* 0x0000000000b88947 */ /* 0x000fec0003800000 */
[----:B------:R-:W-:Y:S01]  /*1880*/  MOV R19, 0x80000000 ;  /* 0x8000000000137802 */ /* 0x000fe20000000f00 */
[----:B------:R-:W-:Y:S01]  /*1890*/  HFMA2.MMA R18, -RZ, RZ, 0, 0 ;  /* 0x00000000ff127435 */ /* 0x000fe200000001ff */
[----:B------:R-:W-:Y:S01]  /*18a0*/  FMUL R2, R0, UR10 ;  /* 0x0000000a00027c20 */ /* 0x000fe20008400000 */
[----:B------:R-:W-:Y:S04]  /*18b0*/  BSSY B0, `(.L_x_273) ;  /* 0x0000027000007945 */ /* 0x000fe80003800000 */
[----:B------:R-:W-:Y:S11]  /*18c0*/  FSETP.GTU.AND P0, PT, |R2|, +INF , PT ;  /* 0x7f8000000200780b */ /* 0x000ff60003f0c200 */
[----:B------:R-:W-:Y:S02]  /*18d0*/  @!UPT UIADD3 URZ, URZ, URZ, URZ ;  /* 0x0000003f3f3ff290 */ /* 0x000fe4000fffe03f */
[----:B------:R-:W-:Y:S05]  /*18e0*/  @P0 BRA `(.L_x_274) ;  /* 0x00000000008c0947 */ /* 0x000fea0003800000 */
[----:B------:R-:W-:Y:S01]  /*18f0*/  FSETP.GE.AND P0, PT, R2, 9.22337203685477580800e+18, PT ;  /* 0x5f0000000200780b */ /* 0x000fe20003f06000 */
[----:B------:R-:W-:Y:S01]  /*1900*/  IMAD.MOV.U32 R18, RZ, RZ, -0x1 ;  /* 0xffffffffff127424 */ /* 0x000fe200078e00ff */
[----:B------:R-:W-:Y:S11]  /*1910*/  MOV R19, 0x7fffffff ;  /* 0x7fffffff00137802 */ /* 0x000ff60000000f00 */
[----:B------:R-:W-:Y:S05]  /*1920*/  @P0 BRA `(.L_x_274) ;  /* 0x00000000007c0947 */ /* 0x000fea0003800000 */
[----:B------:R-:W-:Y:S01]  /*1930*/  HFMA2.MMA R19, -RZ, RZ, -0.0 , 0 ;  /* 0x80000000ff137435 */ /* 0x000fe200000001ff */
[----:B------:R-:W-:Y:S01]  /*1940*/  FSETP.GTU.AND P0, PT, R2, -9.22337203685477580800e+18, PT ;  /* 0xdf0000000200780b */ /* 0x000fe20003f0c000 */
[----:B------:R-:W-:Y:S11]  /*1950*/  IMAD.MOV.U32 R18, RZ, RZ, RZ ;  /* 0x000000ffff127224 */ /* 0x000ff600078e00ff */
[----:B------:R-:W-:Y:S01]  /*1960*/  @!UPT UIADD3 URZ, URZ, URZ, URZ ;  /* 0x0000003f3f3ff290 */ /* 0x000fe2000fffe03f */
[----:B------:R-:W-:Y:S05]  /*1970*/  @!P0 BRA `(.L_x_274) ;  /* 0x0000000000688947 */ /* 0x000fea0003800000 */
[----:B------:R-:W-:Y:S01]  /*1980*/  SHF.R.U32.HI R3, RZ, 0x17, R2 ;  /* 0x00000017ff037819 */ /* 0x000fe20000011602 */
[----:B------:R-:W-:Y:S01]  /*1990*/  IMAD.SHL.U32 R18, R2, 0x100, RZ ;  /* 0x0000010002127824 */ /* 0x000fe200078e00ff */
[----:B------:R-:W-:Y:S01]  /*19a0*/  UMOV UR11, URZ ;  /* 0x0000003f000b7c82 */ /* 0x000fe20008000000 */
[----:B------:R-:W-:Y:S01]  /*19b0*/  IMAD.MOV.U32 R9, RZ, RZ, RZ ;  /* 0x000000ffff097224 */ /* 0x000fe200078e00ff */
[----:B------:R-:W-:Y:S01]  /*19c0*/  LOP3.LUT R3, R3, 0xff, RZ, 0xc0, !PT ;  /* 0x000000ff03037812 */ /* 0x000fe200078ec0ff */
[----:B------:R-:W-:Y:S01]  /*19d0*/  IMAD.U32 R13, RZ, RZ, UR11 ;  /* 0x0000000bff0d7e24 */ /* 0x000fe2000f8e00ff */
[----:B------:R-:W-:Y:S01]  /*19e0*/  SHF.R.U32.HI R18, RZ, 0x1, R18 ;  /* 0x00000001ff127819 */ /* 0x000fe20000011612 */
[----:B------:R-:W-:Y:S01]  /*19f0*/  IMAD.U32 R0, RZ, RZ, UR11 ;  /* 0x0000000bff007e24 */ /* 0x000fe2000f8e00ff */
[----:B------:R-:W-:Y:S02]  /*1a00*/  IADD3 R3, -R3, 0xbd, RZ ;  /* 0x000000bd03037810 */ /* 0x000fe40007ffe1ff */
[----:B------:R-:W-:Y:S02]  /*1a10*/  LOP3.LUT R18, R18, 0x40000000, RZ, 0xfc, !PT ;  /* 0x4000000012127812 */ /* 0x000fe400078efcff */
[C---:B------:R-:W-:Y:S11]  /*1a20*/  ISETP.GT.AND P1, PT, R3.reuse, 0x3f, PT ;  /* 0x0000003f0300780c */ /* 0x040ff60003f24270 */
[----:B------:R-:W-:Y:S02]  /*1a30*/  @!UPT UIADD3 URZ, URZ, URZ, URZ ;  /* 0x0000003f3f3ff290 */ /* 0x000fe4000fffe03f */
[C---:B------:R-:W-:Y:S02]  /*1a40*/  @!P1 IADD3 R7, -R3.reuse, 0x40, RZ ;  /* 0x0000004003079810 */ /* 0x040fe40007ffe1ff */
[----:B------:R-:W-:Y:S02]  /*1a50*/  @!P1 ISETP.NE.AND P0, PT, R3, RZ, PT ;  /* 0x000000ff0300920c */ /* 0x000fe40003f05270 */
[--C-:B------:R-:W-:Y:S01]  /*1a60*/  @!P1 SHF.L.U64.HI R13, R13, R7, R18.reuse ;  /* 0x000000070d0d9219 */ /* 0x100fe20000010212 */
[----:B------:R-:W-:Y:S01]  /*1a70*/  IMAD.MOV.U32 R7, RZ, RZ, RZ ;  /* 0x000000ffff077224 */ /* 0x000fe200078e00ff */
[-CC-:B------:R-:W-:Y:S02]  /*1a80*/  @!P1 SHF.R.U64 R9, R0, R3.reuse, R18.reuse ;  /* 0x0000000300099219 */ /* 0x180fe40000001212 */
[----:B------:R-:W-:Y:S02]  /*1a90*/  @!P1 SHF.R.U32.HI R7, RZ, R3, R18 ;  /* 0x00000003ff079219 */ /* 0x000fe40000011612 */
[----:B------:R-:W-:Y:S02]  /*1aa0*/  @!P1 SEL R18, R13, RZ, P0 ;  /* 0x000000ff0d129207 */ /* 0x000fe40000000000 */
[----:B------:R-:W-:Y:S02]  /*1ab0*/  ISETP.GE.AND P1, PT, R2, RZ, PT ;  /* 0x000000ff0200720c */ /* 0x000fe40003f26270 */
[----:B------:R-:W-:Y:S05]  /*1ac0*/  LEA.HI R9, P0, R18, R9, RZ, 0x1 ;  /* 0x0000000912097211 */ /* 0x000fea00078108ff */
[----:B------:R-:W-:Y:S01]  /*1ad0*/  IMAD.X R7, RZ, RZ, R7, P0 ;  /* 0x000000ffff077224 */ /* 0x000fe200000e0607 */
[-C--:B------:R-:W-:Y:S04]  /*1ae0*/  IADD3 R0, P0, RZ, -R9.reuse, RZ ;  /* 0x80000009ff007210 */ /* 0x080fe80007f1e0ff */
[----:B------:R-:W-:Y:S01]  /*1af0*/  SEL R18, R0, R9, !P1 ;  /* 0x0000000900127207 */ /* 0x000fe20004800000 */
[----:B------:R-:W-:Y:S05]  /*1b00*/  IMAD.X R2, RZ, RZ, ~R7, P0 ;  /* 0x000000ffff027224 */ /* 0x000fea00000e0e07 */
[----:B------:R-:W-:Y:S02]  /*1b10*/  SEL R19, R2, R7, !P1 ;  /* 0x0000000702137207 */ /* 0x000fe40004800000 */
.L_x_274:
[----:B------:R-:W-:Y:S05]  /*1b20*/  BSYNC B0 ;  /* 0x0000000000007941 */ /* 0x000fea0003800000 */
.L_x_273:
[----:B------:R-:W0:Y:S02]  /*1b30*/  I2F.S64 R0, R18 ;  /* 0x0000001200007312 */ /* 0x000e240000301400 */
[----:B0-----:R-:W-:Y:S05]  /*1b40*/  FMUL R2, R0, UR9 ;  /* 0x0000000900027c20 */ /* 0x001fea0008400000 */
[----:B------:R-:W-:Y:S07]  /*1b50*/  F2FP.F16.F32.PACK_AB R2, RZ, R2 ;  /* 0x00000002ff02723e */ /* 0x000fee00000000ff */
.L_x_272:
[----:B------:R-:W-:Y:S05]  /*1b60*/  HSETP2.NEU.AND P1, PT, R2.H0_H0, RZ.H0_H0, PT ;  /* 0x200000ff02007234 */ /* 0x000fea0003f2d800 */
[----:B------:R-:W-:Y:S11]  /*1b70*/  ISETP.GT.OR P1, PT, RZ, UR8, P1 ;  /* 0x00000008ff007c0c */ /* 0x000ff60008f24670 */
[----:B------:R-:W-:Y:S02]  /*1b80*/  @!UPT UIADD3 URZ, URZ, URZ, URZ ;  /* 0x0000003f3f3ff290 */ /* 0x000fe4000fffe03f */
[----:B------:R-:W-:Y:S01]  /*1b90*/  @!P1 FSETP.GT.AND P0, PT, R0, RZ, PT ;  /* 0x000000ff0000920b */ /* 0x000fe20003f04000 */
[----:B------:R-:W-:Y:S05]  /*1ba0*/  @!P1 IMAD.MOV.U32 R3, RZ, RZ, 0x3f800000 ;  /* 0x3f800000ff039424 */ /* 0x000fea00078e00ff */
[----:B------:R-:W-:Y:S02]  /*1bb0*/  @!P1 FSEL R3, R3, -1, P0 ;  /* 0xbf80000003039808 */ /* 0x000fe40000000000 */
[----:B------:R-:W-:Y:S03]  /*1bc0*/  LEA R18, P0, R25, UR6, 0x1 ;  /* 0x0000000619127c11 */ /* 0x000fe6000f8008ff */
[----:B------:R-:W-:Y:S01]  /*1bd0*/  @!P1 FADD R3, R3, R0 ;  /* 0x0000000003039221 */ /* 0x000fe20000000000 */
[C-C-:B------:R-:W-:Y:S02]  /*1be0*/  LEA.HI.X R19, R25.reuse, UR7, R14.reuse, 0x1, P0 ;  /* 0x0000000719137c11 */ /* 0x140fe400080f0c0e */
[----:B------:R-:W-:Y:S02]  /*1bf0*/  IADD3 R25, P0, R25, UR12, RZ ;  /* 0x0000000c19197c10 */ /* 0x000fe4000ff1e0ff */
[----:B------:R-:W-:Y:S03]  /*1c00*/  @!P1 F2FP.F16.F32.PACK_AB R2, RZ, R3 ;  /* 0x00000003ff02923e */ /* 0x000fe600000000ff */
[----:B------:R-:W-:Y:S01]  /*1c10*/  IMAD.X R14, RZ, RZ, R14, P0 ;  /* 0x000000ffff0e7224 */ /* 0x000fe200000e060e */
[----:B------:R-:W-:Y:S01]  /*1c20*/  ISETP.GE.U32.AND P0, PT, R25, UR4, PT ;  /* 0x0000000419007c0c */ /* 0x000fe2000bf06070 */
[----:B------:R3:W-:Y:S03]  /*1c30*/  STG.E.U16 desc[UR14][R18.64], R2 ;  /* 0x0000000212007986 */ /* 0x0007e6000c10150e */
[----:B------:R-:W-:Y:S11]  /*1c40*/  ISETP.GE.U32.AND.EX P0, PT, R14, UR5, PT, P0 ;  /* 0x000000050e007c0c */ /* 0x000ff6000bf06100 */
[----:B------:R-:W-:Y:S02]  /*1c50*/  @!UPT UIADD3 URZ, URZ, URZ, URZ ;  /* 0x0000003f3f3ff290 */ /* 0x000fe4000fffe03f */
[----:B------:R-:W-:Y:S05]  /*1c60*/  @!P0 BRA `(.L_x_275) ;  /* 0xfffffff400b48947 */ /* 0x000fea000383ffff */
[----:B------:R-:W-:Y:S05]  /*1c70*/  BSYNC B2 ;  /* 0x0000000000027941 */ /* 0x000fea0003800000 */
.L_x_266:
[----:B------:R-:W-:Y:S04]  /*1c80*/  STL.64 [R1+0x28], R16 ;  /* 0x0000281001007387 */ /* 0x000fe80000100a00 */
[----:B------:R-:W-:Y:S04]  /*1c90*/  STL.64 [R1+0x30], R22 ;  /* 0x0000301601007387 */ /* 0x000fe80000100a00 */
[----:B------:R-:W-:Y:S04]  /*1ca0*/  STL.64 [R1+0x20], R10 ;  /* 0x0000200a01007387 */ /* 0x000fe80000100a00 */
[----:B------:R-:W-:Y:S04]  /*1cb0*/  STL [R1+0x38], R8 ;  /* 0x0000380801007387 */ /* 0x000fe80000100800 */
[----:B------:R-:W-:Y:S01]  /*1cc0*/  STL [R1+0x40], R6 ;  /* 0x0000400601007387 */ /* 0x000fe20000100800 */
[----:B------:R-:W-:Y:S05]  /*1cd0*/  EXIT ;  /* 0x000000000000794d */ /* 0x000fea0003800000 */
        .weak           $__internal_0_$__cuda_sm20_sqrt_rn_f32_slowpath
        .type           $__internal_0_$__cuda_sm20_sqrt_rn_f32_slowpath,@function
        .size           $__internal_0_$__cuda_sm20_sqrt_rn_f32_slowpath,(.L_x_609 - $__internal_0_$__cuda_sm20_sqrt_rn_f32_slowpath)
$__internal_0_$__cuda_sm20_sqrt_rn_f32_slowpath:
[----:B------:R-:W-:-:S13]  /*1ce0*/  LOP3.LUT P0, RZ, R3, 0x7fffffff, RZ, 0xc0, !PT ;  /* 0x7fffffff03ff7812 */ /* 0x000fda000780c0ff */
[----:B------:R-:W-:Y:S01]  /*1cf0*/  @!P0 MOV R11, R3 ;  /* 0x00000003000b8202 */ /* 0x000fe20000000f00 */
[----:B------:R-:W-:Y:S06]  /*1d00*/  @!P0 BRA `(.L_x_276) ;  /* 0x0000000000448947 */ /* 0x000fec0003800000 */
[----:B------:R-:W-:Y:S01]  /*1d10*/  FSETP.GEU.FTZ.AND P0, PT, R3, RZ, PT ;  /* 0x000000ff0300720b */ /* 0x000fe20003f1e000 */
[----:B------:R-:W-:-:S12]  /*1d20*/  IMAD.MOV.U32 R8, RZ, RZ, R3 ;  /* 0x000000ffff087224 */ /* 0x000fd800078e0003 */
[----:B------:R-:W-:Y:S01]  /*1d30*/  @!P0 MOV R11, 0x7fffffff ;  /* 0x7fffffff000b8802 */ /* 0x000fe20000000f00 */
[----:B------:R-:W-:Y:S06]  /*1d40*/  @!P0 BRA `(.L_x_276) ;  /* 0x0000000000348947 */ /* 0x000fec0003800000 */
[----:B------:R-:W-:-:S13]  /*1d50*/  FSETP.GTU.FTZ.AND P0, PT, |R8|, +INF , PT ;  /* 0x7f8000000800780b */ /* 0x000fda0003f1c200 */
[----:B------:R-:W-:Y:S01]  /*1d60*/  @P0 FADD.FTZ R11, R8, 1 ;  /* 0x3f800000080b0421 */ /* 0x000fe20000010000 */
[----:B------:R-:W-:Y:S06]  /*1d70*/  @P0 BRA `(.L_x_276) ;  /* 0x0000000000280947 */ /* 0x000fec0003800000 */
[----:B------:R-:W-:-:S13]  /*1d80*/  FSETP.NEU.FTZ.AND P0, PT, |R8|, +INF , PT ;  /* 0x7f8000000800780b */ /* 0x000fda0003f1d200 */
[----:B------:R-:W-:Y:S01]  /*1d90*/  @P0 FFMA R9, R8, 1.84467440737095516160e+19, RZ ;  /* 0x5f80000008090823 */ /* 0x000fe200000000ff */
[----:B------:R-:W-:-:S03]  /*1da0*/  @!P0 MOV R11, R8 ;  /* 0x00000008000b8202 */ /* 0x000fc60000000f00 */
[----:B------:R-:W0:Y:S02]  /*1db0*/  @P0 MUFU.RSQ R0, R9 ;  /* 0x0000000900000308 */ /* 0x000e240000001400 */
[----:B0-----:R-:W-:Y:S01]  /*1dc0*/  @P0 FMUL.FTZ R6, R9, R0 ;  /* 0x0000000009060220 */ /* 0x001fe20000410000 */
[----:B------:R-:W-:-:S03]  /*1dd0*/  @P0 FMUL.FTZ R0, R0, 0.5 ;  /* 0x3f00000000000820 */ /* 0x000fc60000410000 */
[----:B------:R-:W-:-:S04]  /*1de0*/  @P0 FADD.FTZ R3, -R6, -RZ ;  /* 0x800000ff06030221 */ /* 0x000fc80000010100 */
[----:B------:R-:W-:-:S04]  /*1df0*/  @P0 FFMA R3, R6, R3, R9 ;  /* 0x0000000306030223 */ /* 0x000fc80000000009 */
[----:B------:R-:W-:-:S04]  /*1e00*/  @P0 FFMA R0, R3, R0, R6 ;  /* 0x0000000003000223 */ /* 0x000fc80000000006 */
[----:B------:R-:W-:-:S07]  /*1e10*/  @P0 FMUL.FTZ R11, R0, 2.3283064365386962891e-10 ;  /* 0x2f800000000b0820 */ /* 0x000fce0000410000 */
.L_x_276:
[----:B------:R-:W-:Y:S01]  /*1e20*/  HFMA2.MMA R3, -RZ, RZ, 0, 0 ;  /* 0x00000000ff037435 */ /* 0x000fe200000001ff */
[----:B------:R-:W-:-:S05]  /*1e30*/  MOV R0, R11 ;  /* 0x0000000b00007202 */ /* 0x000fca0000000f00 */
[----:B------:R-:W-:Y:S05]  /*1e40*/  RET.REL.NODEC R2 `(_ZN7cutlass9reference6device6kernel12BlockForEachINS_6half_tENS1_6detail18RandomGaussianFuncIS4_EEEEvPT_mNT0_6ParamsE) ;  /* 0xffffffe0026c7950 */ /* 0x000fea0003c3ffff */
.L_x_277:
        /* <DEDUP_REMOVED lines=11> */
.L_x_609:


//--------------------- .text._ZN7cutlass9reference6device6kernel12BlockForEachINS_6half_tENS1_6detail17RandomUniformFuncIS4_EEEEvPT_mNT0_6ParamsE --------------------------
	.section	.text._ZN7cutlass9reference6device6kernel12BlockForEachINS_6half_tENS1_6detail17RandomUniformFuncIS4_EEEEvPT_mNT0_6ParamsE,"ax",@progbits
	.align	128
        .global         _ZN7cutlass9reference6device6kernel12BlockForEachINS_6half_tENS1_6detail17RandomUniformFuncIS4_EEEEvPT_mNT0_6ParamsE
        .type           _ZN7cutlass9reference6device6kernel12BlockForEachINS_6half_tENS1_6detail17RandomUniformFuncIS4_EEEEvPT_mNT0_6ParamsE,@function
        .size           _ZN7cutlass9reference6device6kernel12BlockForEachINS_6half_tENS1_6detail17RandomUniformFuncIS4_EEEEvPT_mNT0_6ParamsE,(.L_x_622 - _ZN7cutlass9reference6device6kernel12BlockForEachINS_6half_tENS1_6detail17RandomUniformFuncIS4_EEEEvPT_mNT0_6ParamsE)
        .other          _ZN7cutlass9reference6device6kernel12BlockForEachINS_6half_tENS1_6detail17RandomUniformFuncIS4_EEEEvPT_mNT0_6ParamsE,@"STO_CUDA_ENTRY STV_DEFAULT"
_ZN7cutlass9reference6device6kernel12BlockForEachINS_6half_tENS1_6detail17RandomUniformFuncIS4_EEEEvPT_mNT0_6ParamsE:
.text._ZN7cutlass9reference6device6kernel12BlockForEachINS_6half_tENS1_6detail17RandomUniformFuncIS4_EEEEvPT_mNT0_6ParamsE:
[----:B------:R-:W0:Y:S08]  /*0000*/  LDC R1, c[0x0][0x28] ;  /* 0x00000a00ff017b82 */ /* 0x000e300000000800 */
[----:B------:R-:W1:Y:S01]  /*0010*/  LDC.U8 R0, c[0x0][0x24c] ;  /* 0x00009300ff007b82 */ /* 0x000e620000000000 */
[----:B------:R-:W2:Y:S01]  /*0020*/  S2R R15, SR_CTAID.X ;  /* 0x00000000000f7919 */ /* 0x000ea20000002500 */
[----:B0-----:R-:W-:Y:S01]  /*0030*/  VIADD R1, R1, 0xffffffa0 ;  /* 0xffffffa001017836 */ /* 0x001fe20000000000 */
[----:B------:R-:W-:Y:S01]  /*0040*/  ULDC UR4, c[0x0][0x0] ;  /* 0x0000000000047ab9 */ /* 0x000fe20000000800 */
[----:B------:R-:W-:Y:S01]  /*0050*/  ULDC.64 UR16, c[0x0][0x208] ;  /* 0x0000820000107ab9 */ /* 0x000fe20000000a00 */
[----:B------:R-:W2:Y:S01]  /*0060*/  S2R R14, SR_TID.X ;  /* 0x00000000000e7919 */ /* 0x000ea20000002100 */
[----:B------:R-:W-:Y:S02]  /*0070*/  BSSY B1, `(.L_x_278) ;  /* 0x0000123000017945 */ /* 0x000fe40003800000 */
[----:B------:R-:W1:Y:S08]  /*0080*/  LDC.U8 R5, c[0x0][0x24d] ;  /* 0x00009340ff057b82 */ /* 0x000e700000000000 */
[----:B------:R-:W0:Y:S08]  /*0090*/  LDC.U8 R4, c[0x0][0x24e] ;  /* 0x00009380ff047b82 */ /* 0x000e300000000000 */
[----:B------:R-:W3:Y:S08]  /*00a0*/  LDC.64 R2, c[0x0][0x220] ;  /* 0x00008800ff027b82 */ /* 0x000ef00000000a00 */
[----:B------:R-:W4:Y:S01]  /*00b0*/  LDC.U8 R13, c[0x0][0x24f] ;  /* 0x000093c0ff0d7b82 */ /* 0x000f220000000000 */
[----:B-1----:R-:W-:-:S07]  /*00c0*/  PRMT R5, R5, 0x7604, R0 ;  /* 0x0000760405057816 */ /* 0x002fce0000000000 */
[----:B------:R-:W1:Y:S01]  /*00d0*/  LDC R12, c[0x0][0x248] ;  /* 0x00009200ff0c7b82 */ /* 0x000e620000000800 */
[----:B0-----:R-:W-:-:S07]  /*00e0*/  PRMT R4, R4, 0x7054, R5 ;  /* 0x0000705404047816 */ /* 0x001fce0000000005 */
[----:B------:R-:W0:Y:S01]  /*00f0*/  LDC.64 R18, c[0x0][0x220] ;  /* 0x00008800ff127b82 */ /* 0x000e220000000a00 */
[----:B---3--:R-:W-:Y:S02]  /*0100*/  LOP3.LUT R5, R2, 0xaad26b49, RZ, 0x3c, !PT ;  /* 0xaad26b4902057812 */ /* 0x008fe400078e3cff */
[----:B------:R-:W-:-:S03]  /*0110*/  LOP3.LUT R2, R3, 0xf7dcefdd, RZ, 0x3c, !PT ;  /* 0xf7dcefdd03027812 */ /* 0x000fc600078e3cff */
[----:B------:R-:W-:Y:S02]  /*0120*/  IMAD R3, R5, 0x4182bed5, RZ ;  /* 0x4182bed505037824 */ /* 0x000fe400078e02ff */
[----:B------:R-:W3:Y:S01]  /*0130*/  LDC.64 R10, c[0x0][0x228] ;  /* 0x00008a00ff0a7b82 */ /* 0x000ee20000000a00 */
[----:B------:R-:W-:Y:S01]  /*0140*/  IMAD R2, R2, -0x658354e5, RZ ;  /* 0x9a7cab1b02027824 */ /* 0x000fe200078e02ff */
[----:B----4-:R-:W-:Y:S01]  /*0150*/  PRMT R13, R13, 0x654, R4 ;  /* 0x000006540d0d7816 */ /* 0x010fe20000000004 */
[C---:B------:R-:W-:Y:S01]  /*0160*/  VIADD R7, R3.reuse, 0x75bcd15 ;  /* 0x075bcd1503077836 */ /* 0x040fe20000000000 */
[C---:B------:R-:W-:Y:S01]  /*0170*/  LOP3.LUT R4, R3.reuse, 0x159a55e5, RZ, 0x3c, !PT ;  /* 0x159a55e503047812 */ /* 0x040fe200078e3cff */
[C---:B------:R-:W-:Y:S01]  /*0180*/  VIADD R5, R2.reuse, 0x1f123bb5 ;  /* 0x1f123bb502057836 */ /* 0x040fe20000000000 */
[C---:B------:R-:W-:Y:S01]  /*0190*/  IADD3 R6, R3.reuse, 0x64f0c9, R2 ;  /* 0x0064f0c903067810 */ /* 0x040fe20007ffe002 */
[----:B------:R-:W-:Y:S01]  /*01a0*/  VIADD R3, R3, 0x583f19 ;  /* 0x00583f1903037836 */ /* 0x000fe20000000000 */
[----:B------:R-:W4:Y:S01]  /*01b0*/  LDC.64 R16, c[0x0][0x238] ;  /* 0x00008e00ff107b82 */ /* 0x000f220000000a00 */
[----:B------:R-:W-:Y:S01]  /*01c0*/  LOP3.LUT R2, R2, 0x5491333, RZ, 0x3c, !PT ;  /* 0x0549133302027812 */ /* 0x000fe200078e3cff */
[----:B-1----:R2:W-:Y:S04]  /*01d0*/  STL.64 [R1+0x28], R12 ;  /* 0x0000280c01007387 */ /* 0x0025e80000100a00 */
[----:B------:R1:W-:Y:S02]  /*01e0*/  STL.64 [R1+0x30], R6 ;  /* 0x0000300601007387 */ /* 0x0003e40000100a00 */
[----:B------:R-:W5:Y:S02]  /*01f0*/  LDC R0, c[0x0][0x230] ;  /* 0x00008c00ff007b82 */ /* 0x000f640000000800 */
[----:B0-----:R1:W-:Y:S04]  /*0200*/  STL.64 [R1], R18 ;  /* 0x0000001201007387 */ /* 0x0013e80000100a00 */
[----:B------:R1:W-:Y:S02]  /*0210*/  STL.64 [R1+0x38], R4 ;  /* 0x0000380401007387 */ /* 0x0003e40000100a00 */
[----:B------:R-:W0:Y:S02]  /*0220*/  LDC.64 R8, c[0x0][0x240] ;  /* 0x00009000ff087b82 */ /* 0x000e240000000a00 */
[----:B---3--:R1:W-:Y:S04]  /*0230*/  STL.64 [R1+0x8], R10 ;  /* 0x0000080a01007387 */ /* 0x0083e80000100a00 */
[----:B------:R1:W-:Y:S04]  /*0240*/  STL.64 [R1+0x40], R2 ;  /* 0x0000400201007387 */ /* 0x0003e80000100a00 */
[----:B----4-:R1:W-:Y:S01]  /*0250*/  STL.64 [R1+0x18], R16 ;  /* 0x0000181001007387 */ /* 0x0103e20000100a00 */
[----:B--2---:R-:W-:-:S02]  /*0260*/  IMAD R13, R15, UR4, R14 ;  /* 0x000000040f0d7c24 */ /* 0x004fc4000f8e020e */
[----:B------:R-:W-:Y:S01]  /*0270*/  IMAD.MOV.U32 R12, RZ, RZ, RZ ;  /* 0x000000ffff0c7224 */ /* 0x000fe200078e00ff */
[----:B-----5:R1:W-:Y:S02]  /*0280*/  STL [R1+0x10], R0 ;  /* 0x0000100001007387 */ /* 0x0203e40000100800 */
[----:B------:R-:W-:Y:S02]  /*0290*/  ISETP.NE.AND P0, PT, R13, RZ, PT ;  /* 0x000000ff0d00720c */ /* 0x000fe40003f05270 */
[----:B0-----:R1:W-:Y:S11]  /*02a0*/  STL.64 [R1+0x20], R8 ;  /* 0x0000200801007387 */ /* 0x0013f60000100a00 */
[----:B------:R-:W-:Y:S05]  /*02b0*/  @!P0 BRA `(.L_x_279) ;  /* 0x0000000c00f88947 */ /* 0x000fea0003800000 */
[----:B------:R-:W-:Y:S01]  /*02c0*/  HFMA2.MMA R21, -RZ, RZ, 0, 0 ;  /* 0x00000000ff157435 */ /* 0x000fe200000001ff */
[----:B-1----:R-:W-:Y:S02]  /*02d0*/  MOV R11, R13 ;  /* 0x0000000d000b7202 */ /* 0x002fe40000000f00 */
[----:B------:R-:W-:-:S08]  /*02e0*/  MOV R8, R12 ;  /* 0x0000000c00087202 */ /* 0x000fd00000000f00 */
.L_x_285:
[----:B------:R-:W-:Y:S01]  /*02f0*/  LOP3.LUT P0, RZ, R11, 0x3, RZ, 0xc0, !PT ;  /* 0x000000030bff7812 */ /* 0x000fe2000780c0ff */
[----:B------:R-:W-:-:S12]  /*0300*/  BSSY B0, `(.L_x_280) ;  /* 0x00000f2000007945 */ /* 0x000fd80003800000 */
[----:B0-----:R-:W-:Y:S05]  /*0310*/  @!P0 BRA `(.L_x_281) ;  /* 0x0000000c00c08947 */ /* 0x001fea0003800000 */
[----:B------:R-:W-:Y:S02]  /*0320*/  HFMA2.MMA R19, -RZ, RZ, 0, 0 ;  /* 0x00000000ff137435 */ /* 0x000fe400000001ff */
.L_x_284:
[----:B------:R-:W-:Y:S01]  /*0330*/  IMAD.MOV.U32 R20, RZ, RZ, RZ ;  /* 0x000000ffff147224 */ /* 0x000fe200078e00ff */
[----:B0-----:R-:W-:Y:S02]  /*0340*/  CS2R R2, SRZ ;  /* 0x0000000000027805 */ /* 0x001fe4000001ff00 */
[----:B------:R-:W-:Y:S01]  /*0350*/  CS2R R4, SRZ ;  /* 0x0000000000047805 */ /* 0x000fe2000001ff00 */
[----:B------:R-:W-:-:S07]  /*0360*/  IMAD.MOV.U32 R7, RZ, RZ, RZ ;  /* 0x000000ffff077224 */ /* 0x000fce00078e00ff */
.L_x_283:
[----:B------:R-:W-:Y:S01]  /*0370*/  LEA R0, R20, R1, 0x2 ;  /* 0x0000000114007211 */ /* 0x000fe200078e10ff */
[----:B------:R-:W0:Y:S05]  /*0380*/  LDC.64 R24, c[0x4][RZ] ;  /* 0x01000000ff187b82 */ /* 0x000e2a0000000a00 */
[----:B------:R-:W5:Y:S01]  /*0390*/  LDL R0, [R0+0x34] ;  /* 0x0000340000007983 */ /* 0x000f620000100800 */
[----:B------:R-:W-:Y:S02]  /*03a0*/  SHF.R.S32.HI R9, RZ, 0x1f, R21 ;  /* 0x0000001fff097819 */ /* 0x000fe40000011415 */
[----:B------:R-:W-:-:S03]  /*03b0*/  MOV R17, RZ ;  /* 0x000000ff00117202 */ /* 0x000fc60000000f00 */
[----:B------:R-:W-:Y:S02]  /*03c0*/  IMAD R9, R9, 0xc80, RZ ;  /* 0x00000c8009097824 */ /* 0x000fe400078e02ff */
[----:B0-----:R-:W-:-:S05]  /*03d0*/  IMAD.WIDE.U32 R24, R21, 0xc80, R24 ;  /* 0x00000c8015187825 */ /* 0x001fca00078e0018 */
[----:B------:R-:W-:-:S07]  /*03e0*/  IADD3 R9, R25, R9, RZ ;  /* 0x0000000919097210 */ /* 0x000fce0007ffe0ff */
.L_x_282:
        /* <DEDUP_REMOVED lines=227> */
.L_x_281:
[----:B------:R-:W-:Y:S05]  /*1220*/  BSYNC B0 ;  /* 0x0000000000007941 */ /* 0x000fea0003800000 */
.L_x_280:
[--C-:B------:R-:W-:Y:S01]  /*1230*/  SHF.R.U64 R11, R11, 0x2, R8.reuse ;  /* 0x000000020b0b7819 */ /* 0x100fe20000001208 */
[----:B------:R-:W-:Y:S01]  /*1240*/  VIADD R21, R21, 0x1 ;  /* 0x0000000115157836 */ /* 0x000fe20000000000 */
[----:B------:R-:W-:Y:S02]  /*1250*/  SHF.R.U32.HI R8, RZ, 0x2, R8 ;  /* 0x00000002ff087819 */ /* 0x000fe40000011608 */
[----:B------:R-:W-:-:S04]  /*1260*/  ISETP.NE.U32.AND P0, PT, R11, RZ, PT ;  /* 0x000000ff0b00720c */ /* 0x000fc80003f05070 */
[----:B------:R-:W-:-:S13]  /*1270*/  ISETP.NE.AND.EX P0, PT, R8, RZ, PT, P0 ;  /* 0x000000ff0800720c */ /* 0x000fda0003f05300 */
[----:B------:R-:W-:Y:S05]  /*1280*/  @!P0 BRA `(.L_x_279) ;  /* 0x0000000000048947 */ /* 0x000fea0003800000 */
[----:B------:R-:W-:Y:S05]  /*1290*/  BRA `(.L_x_285) ;  /* 0xfffffff000147947 */ /* 0x000fea000383ffff */
.L_x_279:
[----:B------:R-:W-:Y:S05]  /*12a0*/  BSYNC B1 ;  /* 0x0000000000017941 */ /* 0x000fea0003800000 */
.L_x_278:
[----:B------:R-:W-:Y:S01]  /*12b0*/  ULDC.64 UR4, c[0x0][0x218] ;  /* 0x0000860000047ab9 */ /* 0x000fe20000000a00 */
[----:B------:R2:W-:Y:S01]  /*12c0*/  STL.64 [R1+0x48], RZ ;  /* 0x000048ff01007387 */ /* 0x0005e20000100a00 */
[----:B------:R-:W-:-:S03]  /*12d0*/  ISETP.GE.U32.AND P0, PT, R13, UR4, PT ;  /* 0x000000040d007c0c */ /* 0x000fc6000bf06070 */
[----:B------:R2:W-:Y:S01]  /*12e0*/  STL [R1+0x50], RZ ;  /* 0x000050ff01007387 */ /* 0x0005e20000100800 */
[----:B------:R-:W-:-:S03]  /*12f0*/  ISETP.GE.U32.AND.EX P0, PT, R12, UR5, PT, P0 ;  /* 0x000000050c007c0c */ /* 0x000fc6000bf06100 */
[----:B------:R2:W-:Y:S10]  /*1300*/  STL.64 [R1+0x58], RZ ;  /* 0x000058ff01007387 */ /* 0x0005f40000100a00 */
[----:B------:R-:W-:Y:S05]  /*1310*/  @P0 EXIT ;  /* 0x000000000000094d */ /* 0x000fea0003800000 */
[----:B-1----:R-:W1:Y:S01]  /*1320*/  LDC R0, c[0x0][0x230] ;  /* 0x00008c00ff007b82 */ /* 0x002e620000000800 */
[----:B------:R-:W-:Y:S01]  /*1330*/  BSSY B2, `(.L_x_286) ;  /* 0x000008f000027945 */ /* 0x000fe20003800000 */
[----:B------:R-:W-:Y:S01]  /*1340*/  ULDC UR4, c[0x0][0x0] ;  /* 0x0000000000047ab9 */ /* 0x000fe20000000800 */
[----:B------:R-:W-:Y:S01]  /*1350*/  MOV R16, R4 ;  /* 0x0000000400107202 */ /* 0x000fe20000000f00 */
[----:B------:R-:W-:Y:S01]  /*1360*/  IMAD.MOV.U32 R18, RZ, RZ, R2 ;  /* 0x000000ffff127224 */ /* 0x000fe200078e0002 */
[----:B------:R-:W-:Y:S01]  /*1370*/  MOV R17, R5 ;  /* 0x0000000500117202 */ /* 0x000fe20000000f00 */
[----:B------:R-:W-:Y:S01]  /*1380*/  ULDC.64 UR6, c[0x0][0x238] ;  /* 0x00008e0000067ab9 */ /* 0x000fe20000000a00 */
[----:B------:R-:W-:Y:S01]  /*1390*/  MOV R19, R3 ;  /* 0x0000000300137202 */ /* 0x000fe20000000f00 */
[----:B------:R-:W3:Y:S01]  /*13a0*/  LDC.64 R14, c[0x0][0x228] ;  /* 0x00008a00ff0e7b82 */ /* 0x000ee20000000a00 */
[----:B------:R-:W-:Y:S01]  /*13b0*/  ULDC UR12, c[0x0][0xc] ;  /* 0x00000300000c7ab9 */ /* 0x000fe20000000800 */
[----:B------:R-:W-:Y:S01]  /*13c0*/  IMAD.MOV.U32 R20, RZ, RZ, R7 ;  /* 0x000000ffff147224 */ /* 0x000fe200078e0007 */
[----:B------:R-:W-:Y:S01]  /*13d0*/  DSETP.LT.AND P4, PT, RZ, UR6, PT ;  /* 0x00000006ff007e2a */ /* 0x000fe2000bf81000 */
[----:B------:R-:W-:Y:S01]  /*13e0*/  UIMAD UR12, UR4, UR12, URZ ;  /* 0x0000000c040c72a4 */ /* 0x000fe2000f8e023f */
[----:B------:R-:W-:Y:S01]  /*13f0*/  ULDC.64 UR14, c[0x0][0x238] ;  /* 0x00008e00000e7ab9 */ /* 0x000fe20000000a00 */
[----:B------:R-:W-:-:S02]  /*1400*/  ULDC UR8, c[0x0][0x248] ;  /* 0x0000920000087ab9 */ /* 0x000fc40000000800 */
[----:B------:R-:W4:Y:S01]  /*1410*/  LDC.64 R8, c[0x0][0x228] ;  /* 0x00008a00ff087b82 */ /* 0x000f220000000a00 */
[----:B------:R-:W-:Y:S01]  /*1420*/  ULDC UR10, c[0x0][0x240] ;  /* 0x00009000000a7ab9 */ /* 0x000fe20000000800 */
[----:B------:R-:W-:Y:S01]  /*1430*/  ULDC UR9, c[0x0][0x244] ;  /* 0x0000910000097ab9 */ /* 0x000fe20000000800 */
[----:B------:R-:W-:Y:S01]  /*1440*/  UMOV UR11, URZ ;  /* 0x0000003f000b7c82 */ /* 0x000fe20008000000 */
[----:B------:R-:W-:Y:S01]  /*1450*/  ULDC.64 UR4, c[0x0][0x218] ;  /* 0x0000860000047ab9 */ /* 0x000fe20000000a00 */
[----:B------:R-:W-:Y:S01]  /*1460*/  ULDC.64 UR6, c[0x0][0x210] ;  /* 0x0000840000067ab9 */ /* 0x000fe20000000a00 */
[----:B-1----:R-:W-:Y:S01]  /*1470*/  ISETP.GT.AND P3, PT, R0, -0x1, PT ;  /* 0xffffffff0000780c */ /* 0x002fe20003f64270 */
[----:B---3--:R-:W-:-:S12]  /*1480*/  FADD R14, -R14, R15 ;  /* 0x0000000f0e0e7221 */ /* 0x008fd80000000100 */
.L_x_294:
[----:B------:R-:W-:Y:S01]  /*1490*/  MOV R10, R17 ;  /* 0x00000011000a7202 */ /* 0x000fe20000000f00 */
[----:B0-----:R-:W-:Y:S01]  /*14a0*/  IMAD.MOV.U32 R4, RZ, RZ, R19 ;  /* 0x000000ffff047224 */ /* 0x001fe200078e0013 */
[----:B------:R-:W-:Y:S01]  /*14b0*/  MOV R15, R16 ;  /* 0x00000010000f7202 */ /* 0x000fe20000000f00 */
[----:B------:R-:W-:Y:S01]  /*14c0*/  IMAD.MOV.U32 R11, RZ, RZ, R18 ;  /* 0x000000ffff0b7224 */ /* 0x000fe200078e0012 */
[----:B------:R-:W-:Y:S04]  /*14d0*/  BSSY B1, `(.L_x_287) ;  /* 0x0000066000017945 */ /* 0x000fe80003800000 */
[----:B-1----:R-:W-:Y:S05]  /*14e0*/  @!P4 BRA `(.L_x_288) ;  /* 0x00000000004cc947 */ /* 0x002fea0003800000 */
[----:B------:R-:W-:Y:S01]  /*14f0*/  SHF.R.U32.HI R7, RZ, 0x2, R20 ;  /* 0x00000002ff077819 */ /* 0x000fe20000011614 */
[----:B------:R-:W-:Y:S01]  /*1500*/  IMAD.SHL.U32 R5, R19, 0x10, RZ ;  /* 0x0000001013057824 */ /* 0x000fe200078e00ff */
[----:B------:R-:W-:Y:S01]  /*1510*/  IADD3 R6, R6, 0x587c5, RZ ;  /* 0x000587c506067810 */ /* 0x000fe20007ffe0ff */
[----:B------:R-:W-:Y:S01]  /*1520*/  HFMA2.MMA R3, -RZ, RZ, 0.1171875, 0 ;  /* 0x2f800000ff037435 */ /* 0x000fe200000001ff */
[----:B------:R-:W-:Y:S01]  /*1530*/  LOP3.LUT R7, R7, R20, RZ, 0x3c, !PT ;  /* 0x0000001407077212 */ /* 0x000fe200078e3cff */
[----:B------:R-:W-:Y:S01]  /*1540*/  IMAD.MOV.U32 R15, RZ, RZ, R17 ;  /* 0x000000ffff0f7224 */ /* 0x000fe200078e0011 */
[----:B------:R-:W-:Y:S04]  /*1550*/  MOV R20, R16 ;  /* 0x0000001000147202 */ /* 0x000fe80000000f00 */
[----:B------:R-:W-:Y:S05]  /*1560*/  IMAD.SHL.U32 R10, R7, 0x2, RZ ;  /* 0x00000002070a7824 */ /* 0x000fea00078e00ff */
[----:B------:R-:W-:Y:S04]  /*1570*/  LOP3.LUT R10, R19, R10, R7, 0x96, !PT ;  /* 0x0000000a130a7212 */ /* 0x000fe800078e9607 */
[----:B------:R-:W-:Y:S05]  /*1580*/  LOP3.LUT R4, R10, R5, RZ, 0x3c, !PT ;  /* 0x000000050a047212 */ /* 0x000fea00078e3cff */
[----:B------:R-:W-:Y:S05]  /*1590*/  IMAD.IADD R2, R4, 0x1, R6 ;  /* 0x0000000104027824 */ /* 0x000fea00078e0206 */
[----:B------:R-:W-:Y:S05]  /*15a0*/  I2FP.F32.U32 R2, R2 ;  /* 0x0000000200027245 */ /* 0x000fea0000201000 */
[----:B------:R-:W-:Y:S04]  /*15b0*/  FFMA R0, R2, R3, 1.1641532182693481445e-10 ;  /* 0x2f00000002007423 */ /* 0x000fe80000000003 */
[----:B------:R-:W0:Y:S02]  /*15c0*/  F2F.F64.F32 R10, R0 ;  /* 0x00000000000a7310 */ /* 0x000e240000201800 */
[----:B0-----:R-:W-:Y:S01]  /*15d0*/  DSETP.GEU.AND P0, PT, R10, UR14, PT ;  /* 0x0000000e0a007e2a */ /* 0x001fe2000bf0e000 */
[----:B------:R-:W-:Y:S01]  /*15e0*/  MOV R10, R18 ;  /* 0x00000012000a7202 */ /* 0x000fe20000000f00 */
[----:B------:R-:W-:Y:S11]  /*15f0*/  IMAD.MOV.U32 R11, RZ, RZ, R19 ;  /* 0x000000ffff0b7224 */ /* 0x000ff600078e0013 */
[----:B------:R-:W-:Y:S01]  /*1600*/  @!UPT UIADD3 URZ, URZ, URZ, URZ ;  /* 0x0000003f3f3ff290 */ /* 0x000fe2000fffe03f */
[----:B------:R-:W-:Y:S05]  /*1610*/  @!P0 BRA `(.L_x_289) ;  /* 0x00000004002c8947 */ /* 0x000fea0003800000 */
.L_x_288:
[----:B------:R-:W-:Y:S02]  /*1620*/  SHF.R.U32.HI R7, RZ, 0x2, R20 ;  /* 0x00000002ff077819 */ /* 0x000fe40000011614 */
[----:B------:R-:W-:Y:S02]  /*1630*/  IADD3 R6, R6, 0x587c5, RZ ;  /* 0x000587c506067810 */ /* 0x000fe40007ffe0ff */
[----:B------:R-:W-:Y:S01]  /*1640*/  LOP3.LUT R16, R7, R20, RZ, 0x3c, !PT ;  /* 0x0000001407107212 */ /* 0x000fe200078e3cff */
[----:B------:R-:W-:Y:S01]  /*1650*/  IMAD.SHL.U32 R7, R4, 0x10, RZ ;  /* 0x0000001004077824 */ /* 0x000fe200078e00ff */
[----:B------:R-:W-:Y:S03]  /*1660*/  MOV R3, 0x2f800000 ;  /* 0x2f80000000037802 */ /* 0x000fe60000000f00 */
[----:B------:R-:W-:Y:S05]  /*1670*/  IMAD.SHL.U32 R17, R16, 0x2, RZ ;  /* 0x0000000210117824 */ /* 0x000fea00078e00ff */
[----:B------:R-:W-:Y:S04]  /*1680*/  LOP3.LUT R16, R4, R17, R16, 0x96, !PT ;  /* 0x0000001104107212 */ /* 0x000fe800078e9610 */
[----:B------:R-:W-:Y:S05]  /*1690*/  LOP3.LUT R5, R16, R7, RZ, 0x3c, !PT ;  /* 0x0000000710057212 */ /* 0x000fea00078e3cff */
[----:B------:R-:W-:Y:S05]  /*16a0*/  IMAD.IADD R2, R5, 0x1, R6 ;  /* 0x0000000105027824 */ /* 0x000fea00078e0206 */
[----:B------:R-:W-:Y:S05]  /*16b0*/  I2FP.F32.U32 R2, R2 ;  /* 0x0000000200027245 */ /* 0x000fea0000201000 */
[----:B------:R-:W-:Y:S04]  /*16c0*/  FFMA R0, R2, R3, 1.1641532182693481445e-10 ;  /* 0x2f00000002007423 */ /* 0x000fe80000000003 */
[----:B----4-:R-:W-:Y:S05]  /*16d0*/  FFMA R16, -R0, R8, R9 ;  /* 0x0000000800107223 */ /* 0x010fea0000000109 */
        /* <DEDUP_REMOVED lines=19> */
[----:B------:R-:W-:Y:S02]  /*1810*/  IMAD.SHL.U32 R16, R2, 0x100, RZ ;  /* 0x0000010002107824 */ /* 0x000fe400078e00ff */
[----:B------:R-:W-:Y:S01]  /*1820*/  IMAD.U32 R7, RZ, RZ, UR11 ;  /* 0x0000000bff077e24 */ /* 0x000fe2000f8e00ff */
[----:B------:R-:W-:Y:S01]  /*1830*/  LOP3.LUT R3, R3, 0xff, RZ, 0xc0, !PT ;  /* 0x000000ff03037812 */ /* 0x000fe200078ec0ff */
[----:B------:R-:W-:Y:S01]  /*1840*/  IMAD.U32 R0, RZ, RZ, UR11 ;  /* 0x0000000bff007e24 */ /* 0x000fe2000f8e00ff */
[----:B------:R-:W-:Y:S01]  /*1850*/  SHF.R.U32.HI R16, RZ, 0x1, R16 ;  /* 0x00000001ff107819 */ /* 0x000fe20000011610 */
[----:B------:R-:W-:Y:S01]  /*1860*/  IMAD.MOV.U32 R17, RZ, RZ, RZ ;  /* 0x000000ffff117224 */ /* 0x000fe200078e00ff */
        /* <DEDUP_REMOVED lines=18> */
.L_x_292:
[----:B------:R-:W-:Y:S05]  /*1990*/  BSYNC B0 ;  /* 0x0000000000007941 */ /* 0x000fea0003800000 */
.L_x_291:
[----:B------:R-:W-:Y:S02]  /*19a0*/  MOV R16, R0 ;  /* 0x0000000000107202 */ /* 0x000fe40000000f00 */
[----:B------:R-:W-:Y:S04]  /*19b0*/  MOV R17, R7 ;  /* 0x0000000700117202 */ /* 0x000fe80000000f00 */
[----:B------:R-:W0:Y:S02]  /*19c0*/  I2F.S64 R16, R16 ;  /* 0x0000001000107312 */ /* 0x000e240000301400 */
[----:B0-----:R-:W-:Y:S05]  /*19d0*/  FMUL R7, R16, UR9 ;  /* 0x0000000910077c20 */ /* 0x001fea0008400000 */
[----:B------:R-:W-:Y:S07]  /*19e0*/  F2FP.F16.F32.PACK_AB R7, RZ, R7 ;  /* 0x00000007ff07723e */ /* 0x000fee00000000ff */
.L_x_290:
[----:B------:R-:W-:Y:S05]  /*19f0*/  HSETP2.NEU.AND P0, PT, R7.H0_H0, RZ.H0_H0, PT ;  /* 0x200000ff07007234 */ /* 0x000fea0003f0d800 */
[----:B------:R-:W-:Y:S11]  /*1a00*/  ISETP.GT.OR P0, PT, RZ, UR8, P0 ;  /* 0x00000008ff007c0c */ /* 0x000ff60008704670 */
[----:B------:R-:W-:Y:S02]  /*1a10*/  @!UPT UIADD3 URZ, URZ, URZ, URZ ;  /* 0x0000003f3f3ff290 */ /* 0x000fe4000fffe03f */
[----:B------:R-:W-:Y:S05]  /*1a20*/  @P0 BRA `(.L_x_293) ;  /* 0x0000000000400947 */ /* 0x000fea0003800000 */
[C---:B------:R-:W-:Y:S11]  /*1a30*/  FSETP.GT.AND P2, PT, R16.reuse, RZ, PT ;  /* 0x000000ff1000720b */ /* 0x040ff60003f44000 */
[----:B------:R-:W-:Y:S02]  /*1a40*/  @!UPT UIADD3 URZ, URZ, URZ, URZ ;  /* 0x0000003f3f3ff290 */ /* 0x000fe4000fffe03f */
[C---:B------:R-:W-:Y:S01]  /*1a50*/  @!P2 FADD R3, R16.reuse, -1 ;  /* 0xbf8000001003a421 */ /* 0x040fe20000000000 */
[----:B------:R-:W-:Y:S04]  /*1a60*/  @P2 FADD R16, R16, 1 ;  /* 0x3f80000010102421 */ /* 0x000fe80000000000 */
[----:B------:R-:W-:Y:S02]  /*1a70*/  @!P2 FSETP.GEU.AND P1, PT, R14, R3, PT ;  /* 0x000000030e00a20b */ /* 0x000fe40003f2e000 */
[CC--:B------:R-:W-:Y:S02]  /*1a80*/  @P2 FSETP.GEU.AND P0, PT, R16.reuse, R9.reuse, PT ;  /* 0x000000091000220b */ /* 0x0c0fe40003f0e000 */
[----:B------:R-:W-:Y:S02]  /*1a90*/  @!P2 FSEL R7, R3, R14, !P1 ;  /* 0x0000000e0307a208 */ /* 0x000fe40004800000 */
[----:B------:R-:W-:Y:S04]  /*1aa0*/  @P2 FSEL R7, R16, R9, !P0 ;  /* 0x0000000910072208 */ /* 0x000fe80004000000 */
[----:B------:R-:W-:Y:S01]  /*1ab0*/  F2FP.F16.F32.PACK_AB R7, RZ, R7 ;  /* 0x00000007ff07723e */ /* 0x000fe200000000ff */
[----:B------:R-:W-:Y:S05]  /*1ac0*/  BRA `(.L_x_293) ;  /* 0x0000000000187947 */ /* 0x000fea0003800000 */
.L_x_289:
[----:B------:R-:W-:Y:S01]  /*1ad0*/  MOV R11, R18 ;  /* 0x00000012000b7202 */ /* 0x000fe20000000f00 */
[----:B------:R-:W-:Y:S01]  /*1ae0*/  IMAD.MOV.U32 R5, RZ, RZ, R4 ;  /* 0x000000ffff057224 */ /* 0x000fe200078e0004 */
[----:B------:R-:W-:Y:S01]  /*1af0*/  MOV R15, R16 ;  /* 0x00000010000f7202 */ /* 0x000fe20000000f00 */
[----:B------:R-:W-:Y:S01]  /*1b00*/  IMAD.MOV.U32 R7, RZ, RZ, 0x7fff ;  /* 0x00007fffff077424 */ /* 0x000fe200078e00ff */
[----:B------:R-:W-:Y:S01]  /*1b10*/  MOV R4, R19 ;  /* 0x0000001300047202 */ /* 0x000fe20000000f00 */
[----:B------:R-:W-:Y:S02]  /*1b20*/  IMAD.MOV.U32 R10, RZ, RZ, R17 ;  /* 0x000000ffff0a7224 */ /* 0x000fe400078e0011 */
.L_x_293:
[----:B------:R-:W-:Y:S05]  /*1b30*/  BSYNC B1 ;  /* 0x0000000000017941 */ /* 0x000fea0003800000 */
.L_x_287:
[C---:B------:R-:W-:Y:S01]  /*1b40*/  LEA R2, P0, R13.reuse, UR6, 0x1 ;  /* 0x000000060d027c11 */ /* 0x040fe2000f8008ff */
[----:B------:R-:W-:Y:S01]  /*1b50*/  IMAD.MOV.U32 R19, RZ, RZ, R5 ;  /* 0x000000ffff137224 */ /* 0x000fe200078e0005 */
[----:B------:R-:W-:Y:S01]  /*1b60*/  MOV R17, R11 ;  /* 0x0000000b00117202 */ /* 0x000fe20000000f00 */
[----:B------:R-:W-:Y:S01]  /*1b70*/  IMAD.MOV.U32 R18, RZ, RZ, R4 ;  /* 0x000000ffff127224 */ /* 0x000fe200078e0004 */
[C---:B------:R-:W-:Y:S01]  /*1b80*/  LEA.HI.X R3, R13.reuse, UR7, R12, 0x1, P0 ;  /* 0x000000070d037c11 */ /* 0x040fe200080f0c0c */
[----:B------:R-:W-:Y:S01]  /*1b90*/  IMAD.MOV.U32 R16, RZ, RZ, R10 ;  /* 0x000000ffff107224 */ /* 0x000fe200078e000a */
[----:B------:R-:W-:Y:S02]  /*1ba0*/  IADD3 R13, P0, R13, UR12, RZ ;  /* 0x0000000c0d0d7c10 */ /* 0x000fe4000ff1e0ff */
[----:B------:R-:W-:Y:S01]  /*1bb0*/  MOV R20, R15 ;  /* 0x0000000f00147202 */ /* 0x000fe20000000f00 */
[----:B------:R1:W-:Y:S02]  /*1bc0*/  STG.E.U16 desc[UR16][R2.64], R7 ;  /* 0x0000000702007986 */ /* 0x0003e4000c101510 */
[----:B------:R-:W-:Y:S01]  /*1bd0*/  IMAD.X R12, RZ, RZ, R12, P0 ;  /* 0x000000ffff0c7224 */ /* 0x000fe200000e060c */
[----:B------:R-:W-:Y:S04]  /*1be0*/  ISETP.GE.U32.AND P0, PT, R13, UR4, PT ;  /* 0x000000040d007c0c */ /* 0x000fe8000bf06070 */
[----:B------:R-:W-:Y:S11]  /*1bf0*/  ISETP.GE.U32.AND.EX P0, PT, R12, UR5, PT, P0 ;  /* 0x000000050c007c0c */ /* 0x000ff6000bf06100 */
[----:B------:R-:W-:Y:S02]  /*1c00*/  @!UPT UIADD3 URZ, URZ, URZ, URZ ;  /* 0x0000003f3f3ff290 */ /* 0x000fe4000fffe03f */
[----:B------:R-:W-:Y:S05]  /*1c10*/  @!P0 BRA `(.L_x_294) ;  /* 0xfffffff8001c8947 */ /* 0x000fea000383ffff */
[----:B------:R-:W-:Y:S05]  /*1c20*/  BSYNC B2 ;  /* 0x0000000000027941 */ /* 0x000fea0003800000 */
.L_x_286:
[----:B------:R-:W-:Y:S01]  /*1c30*/  MOV R14, R6 ;  /* 0x00000006000e7202 */ /* 0x000fe20000000f00 */
[----:B------:R-:W-:Y:S04]  /*1c40*/  STL.64 [R1+0x38], R10 ;  /* 0x0000380a01007387 */ /* 0x000fe80000100a00 */
[----:B------:R-:W-:Y:S04]  /*1c50*/  STL.64 [R1+0x40], R4 ;  /* 0x0000400401007387 */ /* 0x000fe80000100a00 */
[----:B------:R-:W-:Y:S01]  /*1c60*/  STL.64 [R1+0x30], R14 ;  /* 0x0000300e01007387 */ /* 0x000fe20000100a00 */
[----:B------:R-:W-:Y:S05]  /*1c70*/  EXIT ;  /* 0x000000000000794d */ /* 0x000fea0003800000 */
.L_x_295:
        /* <DEDUP_REMOVED lines=16> */
.L_x_622:


//--------------------- .text._Z29attention_kernel_batched_implI15AttentionKernelIN7cutlass6half_tENS1_4arch4Sm80ELb1ELi64ELi64ELi64ELb0ELb0E18DefaultToBatchHookEEvNT_6ParamsE --------------------------
	.section	.text._Z29attention_kernel_batched_implI15AttentionKernelIN7cutlass6half_tENS1_4arch4Sm80ELb1ELi64ELi64ELi64ELb0ELb0E18DefaultToBatchHookEEvNT_6ParamsE,"ax",@progbits
	.align	128
        .global         _Z29attention_kernel_batched_implI15AttentionKernelIN7cutlass6half_tENS1_4arch4Sm80ELb1ELi64ELi64ELi64ELb0ELb0E18DefaultToBatchHookEEvNT_6ParamsE
        .type           _Z29attention_kernel_batched_implI15AttentionKernelIN7cutlass6half_tENS1_4arch4Sm80ELb1ELi64ELi64ELi64ELb0ELb0E18DefaultToBatchHookEEvNT_6ParamsE,@function
        .size           _Z29attention_kernel_batched_implI15AttentionKernelIN7cutlass6half_tENS1_4arch4Sm80ELb1ELi64ELi64ELi64ELb0ELb0E18DefaultToBatchHookEEvNT_6ParamsE,(.L_x_611 - _Z29attention_kernel_batched_implI15AttentionKernelIN7cutlass6half_tENS1_4arch4Sm80ELb1ELi64ELi64ELi64ELb0ELb0E18DefaultToBatchHookEEvNT_6ParamsE)
        .other          _Z29attention_kernel_batched_implI15AttentionKernelIN7cutlass6half_tENS1_4arch4Sm80ELb1ELi64ELi64ELi64ELb0ELb0E18DefaultToBatchHookEEvNT_6ParamsE,@"STO_CUDA_ENTRY STV_DEFAULT"
_Z29attention_kernel_batched_implI15AttentionKernelIN7cutlass6half_tENS1_4arch4Sm80ELb1ELi64ELi64ELi64ELb0ELb0E18DefaultToBatchHookEEvNT_6ParamsE:
.text._Z29attention_kernel_batched_implI15AttentionKernelIN7cutlass6half_tENS1_4arch4Sm80ELb1ELi64ELi64ELi64ELb0ELb0E18DefaultToBatchHookEEvNT_6ParamsE:
[----:B------:R-:W1:Y:S01]  /*0000*/  LDC R1, c[0x0][0x28] ;  /* 0x00000a00ff017b82 */ /* 0x000e620000000800 */
[----:B------:R-:W2:Y:S01]  /*0010*/  S2R R0, SR_CTAID.X ;  /* 0x0000000000007919 */ /* 0x000ea20000002500 */
[----:B------:R-:W-:Y:S01]  /*0020*/  ULDC UR6, c[0x0][0x298] ;  /* 0x0000a60000067ab9 */ /* 0x000fe20000000800 */
[----:B-1----:R-:W-:Y:S01]  /*0030*/  VIADD R1, R1, 0xffffffc8 ;  /* 0xffffffc801017836 */ /* 0x002fe20000000000 */
[----:B------:R-:W-:Y:S01]  /*0040*/  ULDC.64 UR4, c[0x0][0x230] ;  /* 0x00008c0000047ab9 */ /* 0x000fe20000000a00 */
[----:B------:R-:W-:Y:S01]  /*0050*/  IMAD.U32 R40, RZ, RZ, UR6 ;  /* 0x00000006ff287e24 */ /* 0x000fe2000f8e00ff */
[----:B------:R-:W1:Y:S01]  /*0060*/  S2R R34, SR_CTAID.Z ;  /* 0x0000000000227919 */ /* 0x000e620000002700 */
[----:B------:R-:W-:Y:S01]  /*0070*/  ISETP.NE.U32.AND P0, PT, RZ, UR4, PT ;  /* 0x00000004ff007c0c */ /* 0x000fe2000bf05070 */
[----:B------:R-:W-:Y:S01]  /*0080*/  ULDC UR7, c[0x0][0x2d4] ;  /* 0x0000b50000077ab9 */ /* 0x000fe20000000800 */
[----:B------:R-:W-:Y:S01]  /*0090*/  ULDC UR4, c[0x0][0x248] ;  /* 0x0000920000047ab9 */ /* 0x000fe20000000800 */
[----:B------:R-:W3:Y:S01]  /*00a0*/  S2R R37, SR_CTAID.Y ;  /* 0x0000000000257919 */ /* 0x000ee20000002600 */
[----:B------:R-:W-:Y:S01]  /*00b0*/  ISETP.NE.AND.EX P0, PT, RZ, UR5, PT, P0 ;  /* 0x00000005ff007c0c */ /* 0x000fe2000bf05300 */
[----:B------:R-:W-:Y:S01]  /*00c0*/  ULDC UR5, c[0x0][0x294] ;  /* 0x0000a50000057ab9 */ /* 0x000fe20000000800 */
[----:B------:R-:W-:Y:S01]  /*00d0*/  MOV R31, UR7 ;  /* 0x00000007001f7c02 */ /* 0x000fe20008000f00 */
[----:B------:R4:W-:Y:S01]  /*00e0*/  STL [R1+0x8], R40 ;  /* 0x0000082801007387 */ /* 0x0009e20000100800 */
[----:B------:R-:W-:Y:S01]  /*00f0*/  MOV R33, UR5 ;  /* 0x0000000500217c02 */ /* 0x000fe20008000f00 */
[----:B------:R-:W-:Y:S01]  /*0100*/  IMAD.U32 R111, RZ, RZ, UR4 ;  /* 0x00000004ff6f7e24 */ /* 0x000fe2000f8e00ff */
[----:B------:R-:W-:Y:S01]  /*0110*/  ULDC.64 UR36, c[0x0][0x208] ;  /* 0x0000820000247ab9 */ /* 0x000fe20000000a00 */
[----:B--2---:R-:W-:-:S06]  /*0120*/  IMAD.SHL.U32 R39, R0, 0x40, RZ ;  /* 0x0000004000277824 */ /* 0x004fcc00078e00ff */
[----:B------:R-:W-:Y:S05]  /*0130*/  @!P0 BRA `(.L_x_296) ;  /* 0x0000000000f08947 */ /* 0x000fea0003800000 */
[----:B------:R-:W-:Y:S01]  /*0140*/  ULDC.64 UR8, c[0x0][0x238] ;  /* 0x00008e0000087ab9 */ /* 0x000fe20000000a00 */
[----:B------:R-:W-:Y:S01]  /*0150*/  ULDC.64 UR6, c[0x0][0x250] ;  /* 0x0000940000067ab9 */ /* 0x000fe20000000a00 */
[----:B------:R-:W-:Y:S01]  /*0160*/  ISETP.NE.U32.AND P0, PT, RZ, UR8, PT ;  /* 0x00000008ff007c0c */ /* 0x000fe2000bf05070 */
[----:B------:R-:W-:Y:S01]  /*0170*/  ULDC.64 UR4, c[0x0][0x220] ;  /* 0x0000880000047ab9 */ /* 0x000fe20000000a00 */
[----:B------:R-:W-:Y:S01]  /*0180*/  IMAD.U32 R25, RZ, RZ, UR6 ;  /* 0x00000006ff197e24 */ /* 0x000fe2000f8e00ff */
[----:B------:R-:W-:Y:S01]  /*0190*/  MOV R28, UR4 ;  /* 0x00000004001c7c02 */ /* 0x000fe20008000f00 */
[----:B------:R-:W-:Y:S01]  /*01a0*/  IMAD.U32 R27, RZ, RZ, UR7 ;  /* 0x00000007ff1b7e24 */ /* 0x000fe2000f8e00ff */
[----:B------:R-:W-:Y:S01]  /*01b0*/  ISETP.NE.AND.EX P0, PT, RZ, UR9, PT, P0 ;  /* 0x00000009ff007c0c */ /* 0x000fe2000bf05300 */
[----:B------:R-:W-:Y:S01]  /*01c0*/  IMAD.U32 R29, RZ, RZ, UR5 ;  /* 0x00000005ff1d7e24 */ /* 0x000fe2000f8e00ff */
[----:B------:R-:W-:Y:S01]  /*01d0*/  ULDC.64 UR6, c[0x0][0x218] ;  /* 0x0000860000067ab9 */ /* 0x000fe20000000a00 */
[----:B------:R-:W-:Y:S01]  /*01e0*/  ULDC.64 UR4, c[0x0][0x210] ;  /* 0x0000840000047ab9 */ /* 0x000fe20000000a00 */
[----:B------:R-:W-:Y:S01]  /*01f0*/  MOV R26, UR6 ;  /* 0x00000006001a7c02 */ /* 0x000fe20008000f00 */
[----:B------:R-:W-:Y:S01]  /*0200*/  IMAD.U32 R30, RZ, RZ, UR7 ;  /* 0x00000007ff1e7e24 */ /* 0x000fe2000f8e00ff */
[----:B------:R-:W-:Y:S01]  /*0210*/  MOV R24, UR4 ;  /* 0x0000000400187c02 */ /* 0x000fe20008000f00 */
[----:B------:R-:W-:-:S06]  /*0220*/  IMAD.U32 R32, RZ, RZ, UR5 ;  /* 0x00000005ff207e24 */ /* 0x000fcc000f8e00ff */
[----:B------:R-:W-:Y:S05]  /*0230*/  @P0 BRA `(.L_x_297) ;  /* 0x0000000000400947 */ /* 0x000fea0003800000 */
[----:B------:R-:W-:Y:S01]  /*0240*/  MOV R2, 0xc0 ;  /* 0x000000c000027802 */ /* 0x000fe20000000f00 */
[----:B------:R-:W-:Y:S01]  /*0250*/  ULDC.64 UR4, c[0x4][0xb0] ;  /* 0x01002c0000047ab9 */ /* 0x000fe20000000a00 */
[----:B------:R-:W-:Y:S01]  /*0260*/  ULDC.64 UR6, c[0x4][0xb8] ;  /* 0x01002e0000067ab9 */ /* 0x000fe20000000a00 */
[----:B------:R-:W-:Y:S01]  /*0270*/  IMAD.U32 R4, RZ, RZ, UR4 ;  /* 0x00000004ff047e24 */ /* 0x000fe2000f8e00ff */
[----:B------:R-:W-:Y:S01]  /*0280*/  MOV R5, UR5 ;  /* 0x0000000500057c02 */ /* 0x000fe20008000f00 */
[----:B------:R-:W-:Y:S01]  /*0290*/  ULDC.64 UR4, c[0x4][0x50] ;  /* 0x0100140000047ab9 */ /* 0x000fe20000000a00 */
[----:B------:R-:W2:Y:S01]  /*02a0*/  LDC.64 R2, c[0x4][R2] ;  /* 0x0100000002027b82 */ /* 0x000ea20000000a00 */
[----:B------:R-:W-:Y:S01]  /*02b0*/  IMAD.U32 R6, RZ, RZ, UR6 ;  /* 0x00000006ff067e24 */ /* 0x000fe2000f8e00ff */
[----:B------:R-:W-:Y:S01]  /*02c0*/  MOV R7, UR7 ;  /* 0x0000000700077c02 */ /* 0x000fe20008000f00 */
[----:B------:R-:W-:Y:S01]  /*02d0*/  IMAD.U32 R10, RZ, RZ, UR4 ;  /* 0x00000004ff0a7e24 */ /* 0x000fe2000f8e00ff */
[----:B------:R-:W-:Y:S01]  /*02e0*/  MOV R11, UR5 ;  /* 0x00000005000b7c02 */ /* 0x000fe20008000f00 */
[----:B------:R-:W-:Y:S01]  /*02f0*/  IMAD.MOV.U32 R8, RZ, RZ, 0x101 ;  /* 0x00000101ff087424 */ /* 0x000fe200078e00ff */
[----:B------:R-:W-:Y:S01]  /*0300*/  MOV R12, 0x1 ;  /* 0x00000001000c7802 */ /* 0x000fe20000000f00 */
[----:B------:R-:W-:-:S02]  /*0310*/  IMAD.MOV.U32 R13, RZ, RZ, RZ ;  /* 0x000000ffff0d7224 */ /* 0x000fc400078e00ff */
[----:B------:R-:W-:-:S07]  /*0320*/  LEPC R20, `(.L_x_297) ;  /* 0x000000001014794e */ /* 0x000fce0000000000 */
[----:B-1234-:R-:W-:Y:S05]  /*0330*/  CALL.ABS.NOINC R2 ;  /* 0x0000000002007343 */ /* 0x01efea0003c00000 */
.L_x_297:
[----:B------:R-:W2:Y:S08]  /*0340*/  LDC.64 R2, c[0x0][0x240] ;  /* 0x00009000ff027b82 */ /* 0x000eb00000000a00 */
[----:B------:R-:W1:Y:S01]  /*0350*/  LDC.64 R10, c[0x0][0x238] ;  /* 0x00008e00ff0a7b82 */ /* 0x000e620000000a00 */
[----:B--2---:R-:W-:-:S04]  /*0360*/  ISETP.NE.U32.AND P1, PT, R2, RZ, PT ;  /* 0x000000ff0200720c */ /* 0x004fc80003f25070 */
[----:B------:R-:W-:Y:S01]  /*0370*/  ISETP.NE.AND.EX P1, PT, R3, RZ, PT, P1 ;  /* 0x000000ff0300720c */ /* 0x000fe20003f25310 */
[----:B-1----:R-:W-:-:S05]  /*0380*/  IMAD.WIDE.U32 R10, R34, 0x4, R10 ;  /* 0x00000004220a7825 */ /* 0x002fca00078e000a */
[----:B------:R-:W2:Y:S07]  /*0390*/  LDG.E R4, desc[UR36][R10.64] ;  /* 0x000000240a047981 */ /* 0x000eae000c1e1900 */
[----:B------:R-:W-:-:S04]  /*03a0*/  @P1 LEA R2, P0, R34, R2, 0x2 ;  /* 0x0000000222021211 */ /* 0x000fc800078010ff */
[----:B------:R-:W-:-:S05]  /*03b0*/  @P1 LEA.HI.X R3, R34, R3, RZ, 0x2, P0 ;  /* 0x0000000322031211 */ /* 0x000fca00000f14ff */
[----:B------:R1:W3:Y:S02]  /*03c0*/  @P1 LDG.E R0, desc[UR36][R2.64] ;  /* 0x0000002402001981 */ /* 0x0002e4000c1e1900 */
[----:B-1----:R-:W1:Y:S02]  /*03d0*/  LDC.64 R2, c[0x0][0x230] ;  /* 0x00008c00ff027b82 */ /* 0x002e640000000a00 */
[----:B-1----:R-:W-:-:S05]  /*03e0*/  IMAD.WIDE.U32 R2, R34, 0x4, R2 ;  /* 0x0000000422027825 */ /* 0x002fca00078e0002 */
[----:B------:R-:W4:Y:S04]  /*03f0*/  LDG.E R7, desc[UR36][R2.64] ;  /* 0x0000002402077981 */ /* 0x000f28000c1e1900 */
[----:B------:R2:W4:Y:S02]  /*0400*/  LDG.E R8, desc[UR36][R2.64+0x4] ;  /* 0x0000042402087981 */ /* 0x000524000c1e1900 */
[----:B--2---:R-:W-:-:S04]  /*0410*/  IMAD.MOV.U32 R2, RZ, RZ, R4 ;  /* 0x000000ffff027224 */ /* 0x004fc800078e0004 */
[----:B---3--:R-:W-:-:S06]  /*0420*/  @P1 IMAD.IADD R6, R2, 0x1, R0 ;  /* 0x0000000102061824 */ /* 0x008fcc00078e0200 */
[----:B------:R1:W5:Y:S01]  /*0430*/  @!P1 LDG.E R6, desc[UR36][R10.64+0x4] ;  /* 0x000004240a069981 */ /* 0x000362000c1e1900 */
[----:B------:R-:W-:Y:S01]  /*0440*/  SHF.R.S32.HI R3, RZ, 0x1f, R4 ;  /* 0x0000001fff037819 */ /* 0x000fe20000011404 */
[----:B----4-:R-:W-:-:S04]  /*0450*/  IMAD.MOV.U32 R4, RZ, RZ, R7 ;  /* 0x000000ffff047224 */ /* 0x010fc800078e0007 */
[----:B------:R-:W-:-:S05]  /*0460*/  IMAD.IADD R0, R8, 0x1, -R4 ;  /* 0x0000000108007824 */ /* 0x000fca00078e0a04 */
[----:B------:R-:W-:Y:S02]  /*0470*/  ISETP.GE.U32.AND P0, PT, R39, R0, PT ;  /* 0x000000002700720c */ /* 0x000fe40003f06070 */
[----:B------:R-:W-:-:S11]  /*0480*/  SHF.R.S32.HI R5, RZ, 0x1f, R7 ;  /* 0x0000001fff057819 */ /* 0x000fd60000011407 */
[----:B-1----:R-:W-:Y:S05]  /*0490*/  @P0 EXIT ;  /* 0x000000000000094d */ /* 0x002fea0003800000 */
[----:B------:R-:W-:Y:S01]  /*04a0*/  ULDC.64 UR4, c[0x0][0x258] ;  /* 0x0000960000047ab9 */ /* 0x000fe20000000a00 */
[----:B------:R-:W-:Y:S01]  /*04b0*/  IMAD.MOV.U32 R17, RZ, RZ, R0 ;  /* 0x000000ffff117224 */ /* 0x000fe200078e0000 */
[----:B------:R-:W-:Y:S01]  /*04c0*/  MOV R13, UR5 ;  /* 0x00000005000d7c02 */ /* 0x000fe20008000f00 */
[----:B------:R-:W-:Y:S01]  /*04d0*/  IMAD.U32 R14, RZ, RZ, UR4 ;  /* 0x00000004ff0e7e24 */ /* 0x000fe2000f8e00ff */
[----:B-----5:R-:W-:Y:S01]  /*04e0*/  IADD3 R16, -R2, R6, RZ ;  /* 0x0000000602107210 */ /* 0x020fe20007ffe1ff */
[----:B------:R-:W-:Y:S06]  /*04f0*/  BRA `(.L_x_298) ;  /* 0x0000000000c47947 */ /* 0x000fec0003800000 */
.L_x_296:
[----:B------:R-:W1:Y:S01]  /*0500*/  LDC.64 R4, c[0x0][0x2b0] ;  /* 0x0000ac00ff047b82 */ /* 0x000e620000000a00 */
[----:B------:R-:W-:Y:S01]  /*0510*/  ULDC.64 UR4, c[0x0][0x258] ;  /* 0x0000960000047ab9 */ /* 0x000fe20000000a00 */
[----:B------:R-:W-:Y:S01]  /*0520*/  ULDC UR7, c[0x0][0x278] ;  /* 0x00009e0000077ab9 */ /* 0x000fe20000000800 */
[----:B------:R-:W-:-:S05]  /*0530*/  ULDC UR6, c[0x0][0x274] ;  /* 0x00009d0000067ab9 */ /* 0x000fca0000000800 */
[----:B------:R-:W2:Y:S08]  /*0540*/  LDC.64 R10, c[0x0][0x210] ;  /* 0x00008400ff0a7b82 */ /* 0x000eb00000000a00 */
[----:B------:R-:W5:Y:S08]  /*0550*/  LDC.64 R8, c[0x0][0x2b8] ;  /* 0x0000ae00ff087b82 */ /* 0x000f700000000a00 */
[----:B------:R-:W4:Y:S01]  /*0560*/  LDC.64 R14, c[0x0][0x218] ;  /* 0x00008600ff0e7b82 */ /* 0x000f220000000a00 */
[----:B-1----:R-:W-:-:S04]  /*0570*/  IMAD.WIDE.U32 R2, R34, R4, RZ ;  /* 0x0000000422027225 */ /* 0x002fc800078e00ff */
[----:B------:R-:W-:-:S03]  /*0580*/  IMAD R5, R34, R5, R3 ;  /* 0x0000000522057224 */ /* 0x000fc600078e0203 */
[----:B------:R-:W1:Y:S01]  /*0590*/  LDC.64 R12, c[0x0][0x2c0] ;  /* 0x0000b000ff0c7b82 */ /* 0x000e620000000a00 */
[----:B--2---:R-:W-:-:S04]  /*05a0*/  LEA R24, P0, R2, R10, 0x1 ;  /* 0x0000000a02187211 */ /* 0x004fc800078008ff */
[----:B------:R-:W-:-:S03]  /*05b0*/  LEA.HI.X R32, R2, R11, R5, 0x1, P0 ;  /* 0x0000000b02207211 */ /* 0x000fc600000f0c05 */
[----:B------:R-:W2:Y:S01]  /*05c0*/  LDC.64 R16, c[0x0][0x220] ;  /* 0x00008800ff107b82 */ /* 0x000ea20000000a00 */
[----:B-----5:R-:W-:-:S04]  /*05d0*/  IMAD.WIDE.U32 R6, R34, R8, RZ ;  /* 0x0000000822067225 */ /* 0x020fc800078e00ff */
[----:B------:R-:W-:-:S03]  /*05e0*/  IMAD R0, R34, R9, R7 ;  /* 0x0000000922007224 */ /* 0x000fc600078e0207 */
[----:B------:R-:W5:Y:S01]  /*05f0*/  LDC R21, c[0x0][0x274] ;  /* 0x00009d00ff157b82 */ /* 0x000f620000000800 */
[----:B----4-:R-:W-:Y:S01]  /*0600*/  LEA R26, P0, R6, R14, 0x1 ;  /* 0x0000000e061a7211 */ /* 0x010fe200078008ff */
[----:B------:R-:W-:-:S03]  /*0610*/  IMAD.MOV.U32 R14, RZ, RZ, RZ ;  /* 0x000000ffff0e7224 */ /* 0x000fc600078e00ff */
[----:B------:R-:W-:-:S03]  /*0620*/  LEA.HI.X R30, R6, R15, R0, 0x1, P0 ;  /* 0x0000000f061e7211 */ /* 0x000fc600000f0c00 */
[----:B------:R-:W4:Y:S01]  /*0630*/  LDC R20, c[0x0][0x294] ;  /* 0x0000a500ff147b82 */ /* 0x000f220000000800 */
[----:B-1----:R-:W-:-:S04]  /*0640*/  IMAD.WIDE.U32 R4, R34, R12, RZ ;  /* 0x0000000c22047225 */ /* 0x002fc800078e00ff */
[----:B------:R-:W-:Y:S02]  /*0650*/  IMAD R0, R34, R13, R5 ;  /* 0x0000000d22007224 */ /* 0x000fe400078e0205 */
[----:B------:R-:W-:Y:S01]  /*0660*/  IMAD.MOV.U32 R13, RZ, RZ, RZ ;  /* 0x000000ffff0d7224 */ /* 0x000fe200078e00ff */
[----:B------:R-:W1:Y:S01]  /*0670*/  LDC.64 R18, c[0x0][0x250] ;  /* 0x00009400ff127b82 */ /* 0x000e620000000a00 */
[----:B--2---:R-:W-:Y:S01]  /*0680*/  LEA R28, P0, R4, R16, 0x1 ;  /* 0x00000010041c7211 */ /* 0x004fe200078008ff */
[----:B------:R-:W-:-:S03]  /*0690*/  IMAD.U32 R16, RZ, RZ, UR7 ;  /* 0x00000007ff107e24 */ /* 0x000fc6000f8e00ff */
[----:B------:R-:W-:Y:S01]  /*06a0*/  LEA.HI.X R29, R4, R17, R0, 0x1, P0 ;  /* 0x00000011041d7211 */ /* 0x000fe200000f0c00 */
[----:B------:R-:W-:Y:S01]  /*06b0*/  IMAD.U32 R17, RZ, RZ, UR6 ;  /* 0x00000006ff117e24 */ /* 0x000fe2000f8e00ff */
[----:B------:R-:W-:Y:S01]  /*06c0*/  ISETP.NE.U32.AND P0, PT, RZ, UR4, PT ;  /* 0x00000004ff007c0c */ /* 0x000fe2000bf05070 */
[----:B-----5:R-:W-:Y:S01]  /*06d0*/  IMAD R8, R34, R21, RZ ;  /* 0x0000001522087224 */ /* 0x020fe200078e02ff */
[----:B------:R-:W-:Y:S02]  /*06e0*/  CS2R R4, SRZ ;  /* 0x0000000000047805 */ /* 0x000fe4000001ff00 */
[----:B------:R-:W-:Y:S02]  /*06f0*/  ISETP.NE.AND.EX P0, PT, RZ, UR5, PT, P0 ;  /* 0x00000005ff007c0c */ /* 0x000fe4000bf05300 */
[----:B----4-:R-:W-:Y:S01]  /*0700*/  SHF.R.S32.HI R7, RZ, 0x1f, R20 ;  /* 0x0000001fff077819 */ /* 0x010fe20000011414 */
[----:B------:R-:W-:-:S04]  /*0710*/  IMAD.WIDE.U32 R2, R8, R20, RZ ;  /* 0x0000001408027225 */ /* 0x000fc800078e00ff */
[----:B------:R-:W-:Y:S01]  /*0720*/  IMAD R3, R8, R7, R3 ;  /* 0x0000000708037224 */ /* 0x000fe200078e0203 */
[----:B-1----:R-:W-:-:S04]  /*0730*/  LEA R25, P1, R2, R18, 0x1 ;  /* 0x0000001202197211 */ /* 0x002fc800078208ff */
[----:B------:R-:W-:Y:S02]  /*0740*/  LEA.HI.X R27, R2, R19, R3, 0x1, P1 ;  /* 0x00000013021b7211 */ /* 0x000fe400008f0c03 */
[----:B------:R-:W-:Y:S01]  /*0750*/  CS2R R2, SRZ ;  /* 0x0000000000027805 */ /* 0x000fe2000001ff00 */
[----:B------:R-:W-:Y:S06]  /*0760*/  @!P0 BRA `(.L_x_298) ;  /* 0x0000000000288947 */ /* 0x000fec0003800000 */
[----:B------:R-:W-:Y:S01]  /*0770*/  ULDC UR8, c[0x0][0x2d4] ;  /* 0x0000b50000087ab9 */ /* 0x000fe20000000800 */
[----:B------:R-:W-:Y:S01]  /*0780*/  ULDC UR7, c[0x0][0x270] ;  /* 0x00009c0000077ab9 */ /* 0x000fe20000000800 */
[----:B------:R-:W-:Y:S01]  /*0790*/  MOV R17, UR6 ;  /* 0x0000000600117c02 */ /* 0x000fe20008000f00 */
[----:B------:R-:W-:-:S04]  /*07a0*/  UIMAD UR8, UR8, UR7, URZ ;  /* 0x00000007080872a4 */ /* 0x000fc8000f8e023f */
[----:B------:R-:W-:Y:S02]  /*07b0*/  USHF.R.S32.HI UR7, URZ, 0x1f, UR8 ;  /* 0x0000001f3f077899 */ /* 0x000fe40008011408 */
[----:B------:R-:W-:-:S04]  /*07c0*/  IMAD.WIDE.U32 R6, R8, UR8, RZ ;  /* 0x0000000808067c25 */ /* 0x000fc8000f8e00ff */
[----:B------:R-:W-:Y:S01]  /*07d0*/  IMAD R0, R8, UR7, RZ ;  /* 0x0000000708007c24 */ /* 0x000fe2000f8e02ff */
[----:B------:R-:W-:-:S04]  /*07e0*/  LEA R14, P0, R6, UR4, 0x2 ;  /* 0x00000004060e7c11 */ /* 0x000fc8000f8010ff */
[----:B------:R-:W-:-:S04]  /*07f0*/  IADD3 R0, R7, R0, RZ ;  /* 0x0000000007007210 */ /* 0x000fc80007ffe0ff */
[----:B------:R-:W-:-:S07]  /*0800*/  LEA.HI.X R13, R6, UR5, R0, 0x2, P0 ;  /* 0x00000005060d7c11 */ /* 0x000fce00080f1400 */
.L_x_298:
[----:B------:R-:W1:Y:S01]  /*0810*/  LDC.64 R22, c[0x0][0x288] ;  /* 0x0000a200ff167b82 */ /* 0x000e620000000a00 */
[----:B------:R-:W-:Y:S01]  /*0820*/  IADD3 R12, P0, R39, R4, RZ ;  /* 0x00000004270c7210 */ /* 0x000fe20007f1e0ff */
[----:B------:R-:W-:Y:S01]  /*0830*/  ULDC.64 UR6, c[0x0][0x298] ;  /* 0x0000a60000067ab9 */ /* 0x000fe20000000a00 */
[----:B------:R-:W-:Y:S01]  /*0840*/  MOV R7, RZ ;  /* 0x000000ff00077202 */ /* 0x000fe20000000f00 */
[----:B---3--:R-:W-:Y:S01]  /*0850*/  IMAD R6, R37, UR7, RZ ;  /* 0x0000000725067c24 */ /* 0x008fe2000f8e02ff */
[----:B------:R-:W-:Y:S01]  /*0860*/  IADD3.X R18, RZ, R5, RZ, P0, !PT ;  /* 0x00000005ff127210 */ /* 0x000fe200007fe4ff */
[----:B------:R-:W-:Y:S01]  /*0870*/  ULDC UR8, c[0x0][0x284] ;  /* 0x0000a10000087ab9 */ /* 0x000fe20000000800 */
[----:B------:R-:W-:Y:S01]  /*0880*/  ISETP.NE.U32.AND P4, PT, R14, RZ, PT ;  /* 0x000000ff0e00720c */ /* 0x000fe20003f85070 */
[----:B------:R-:W2:Y:S01]  /*0890*/  LDC R38, c[0x0][0x2a0] ;  /* 0x0000a800ff267b82 */ /* 0x000ea20000000800 */
[----:B------:R-:W-:Y:S01]  /*08a0*/  ULDC UR5, c[0x0][0x294] ;  /* 0x0000a50000057ab9 */ /* 0x000fe20000000800 */
[----:B------:R-:W-:Y:S01]  /*08b0*/  USHF.R.S32.HI UR9, URZ, 0x1f, UR8 ;  /* 0x0000001f3f097899 */ /* 0x000fe20008011408 */
[----:B------:R-:W-:Y:S01]  /*08c0*/  IMAD R15, R18, UR8, RZ ;  /* 0x00000008120f7c24 */ /* 0x000fe2000f8e02ff */
[----:B------:R-:W-:Y:S01]  /*08d0*/  ULDC UR4, c[0x0][0x270] ;  /* 0x00009c0000047ab9 */ /* 0x000fe20000000800 */
[----:B------:R-:W-:-:S03]  /*08e0*/  ISETP.NE.AND.EX P4, PT, R13, RZ, PT, P4 ;  /* 0x000000ff0d00720c */ /* 0x000fc60003f85340 */
[----:B------:R-:W-:Y:S01]  /*08f0*/  IMAD R15, R12, UR9, R15 ;  /* 0x000000090c0f7c24 */ /* 0x000fe2000f8e020f */
[----:B-1----:R-:W-:Y:S01]  /*0900*/  SHF.R.S32.HI R35, RZ, 0x1f, R22 ;  /* 0x0000001fff237819 */ /* 0x002fe20000011416 */
[C---:B------:R-:W-:Y:S01]  /*0910*/  IMAD R5, R3.reuse, R22, RZ ;  /* 0x0000001603057224 */ /* 0x040fe200078e02ff */
[----:B------:R-:W-:Y:S01]  /*0920*/  SHF.R.S32.HI R36, RZ, 0x1f, R23 ;  /* 0x0000001fff247819 */ /* 0x000fe20000011417 */
[----:B------:R-:W-:Y:S02]  /*0930*/  IMAD R0, R3, R23, RZ ;  /* 0x0000001703007224 */ /* 0x000fe400078e02ff */
[----:B------:R-:W-:Y:S01]  /*0940*/  IMAD R21, R35, R2, R5 ;  /* 0x0000000223157224 */ /* 0x000fe200078e0205 */
[----:B------:R-:W-:Y:S01]  /*0950*/  MOV R5, RZ ;  /* 0x000000ff00057202 */ /* 0x000fe20000000f00 */
[----:B------:R-:W-:-:S04]  /*0960*/  IMAD.WIDE.U32 R10, R2, R22, R6 ;  /* 0x00000016020a7225 */ /* 0x000fc800078e0006 */
[----:B--2---:R-:W-:Y:S01]  /*0970*/  IMAD R4, R37, R38, RZ ;  /* 0x0000002625047224 */ /* 0x004fe200078e02ff */
[----:B------:R-:W-:Y:S01]  /*0980*/  LEA R26, P2, R10, R26, 0x1 ;  /* 0x0000001a0a1a7211 */ /* 0x000fe200078408ff */
[----:B------:R-:W-:Y:S02]  /*0990*/  IMAD R20, R36, R2, R0 ;  /* 0x0000000224147224 */ /* 0x000fe400078e0200 */
[----:B------:R-:W-:-:S04]  /*09a0*/  IMAD.WIDE.U32 R6, R2, R23, R4 ;  /* 0x0000001702067225 */ /* 0x000fc800078e0004 */
[C---:B------:R-:W-:Y:S01]  /*09b0*/  IMAD R4, R37.reuse, UR6, RZ ;  /* 0x0000000625047c24 */ /* 0x040fe2000f8e02ff */
[----:B------:R-:W-:Y:S01]  /*09c0*/  USHF.R.S32.HI UR6, URZ, 0x1f, UR5 ;  /* 0x0000001f3f067899 */ /* 0x000fe20008011405 */
[----:B------:R-:W-:Y:S02]  /*09d0*/  IMAD R2, R37, UR4, RZ ;  /* 0x0000000425027c24 */ /* 0x000fe4000f8e02ff */
[----:B------:R-:W-:Y:S02]  /*09e0*/  IMAD.MOV.U32 R3, RZ, RZ, RZ ;  /* 0x000000ffff037224 */ /* 0x000fe400078e00ff */
[----:B------:R-:W-:Y:S02]  /*09f0*/  IMAD R0, R18, UR5, RZ ;  /* 0x0000000512007c24 */ /* 0x000fe4000f8e02ff */
[----:B------:R-:W-:-:S04]  /*0a00*/  IMAD.WIDE.U32 R8, R12, UR8, R4 ;  /* 0x000000080c087c25 */ /* 0x000fc8000f8e0004 */
[----:B------:R-:W-:Y:S01]  /*0a10*/  IMAD.WIDE.U32 R4, R12, UR5, R2 ;  /* 0x000000050c047c25 */ /* 0x000fe2000f8e0002 */
[----:B------:R-:W-:Y:S02]  /*0a20*/  IADD3 R15, R9, R15, RZ ;  /* 0x0000000f090f7210 */ /* 0x000fe40007ffe0ff */
[----:B------:R-:W-:Y:S01]  /*0a30*/  LEA R24, P3, R8, R24, 0x1 ;  /* 0x0000001808187211 */ /* 0x000fe200078608ff */
[----:B------:R-:W-:Y:S01]  /*0a40*/  IMAD R0, R12, UR6, R0 ;  /* 0x000000060c007c24 */ /* 0x000fe2000f8e0200 */
[----:B------:R-:W-:Y:S02]  /*0a50*/  LEA R19, P0, R4, R25, 0x1 ;  /* 0x0000001904137211 */ /* 0x000fe400078008ff */
[----:B------:R-:W-:Y:S01]  /*0a60*/  LEA R25, P1, R6, R28, 0x1 ;  /* 0x0000001c06197211 */ /* 0x000fe200078208ff */
[----:B------:R-:W-:Y:S01]  /*0a70*/  IMAD.IADD R9, R5, 0x1, R0 ;  /* 0x0000000105097824 */ /* 0x000fe200078e0200 */
[----:B------:R-:W-:Y:S02]  /*0a80*/  IADD3 R0, R11, R21, RZ ;  /* 0x000000150b007210 */ /* 0x000fe40007ffe0ff */
[----:B------:R-:W-:-:S02]  /*0a90*/  IADD3 R5, R7, R20, RZ ;  /* 0x0000001407057210 */ /* 0x000fc40007ffe0ff */
[----:B------:R-:W-:Y:S02]  /*0aa0*/  LEA.HI.X R20, R8, R32, R15, 0x1, P3 ;  /* 0x0000002008147211 */ /* 0x000fe400018f0c0f */
[----:B------:R-:W-:Y:S02]  /*0ab0*/  LEA.HI.X R9, R4, R27, R9, 0x1, P0 ;  /* 0x0000001b04097211 */ /* 0x000fe400000f0c09 */
[----:B------:R-:W-:Y:S02]  /*0ac0*/  LEA.HI.X R10, R10, R30, R0, 0x1, P2 ;  /* 0x0000001e0a0a7211 */ /* 0x000fe400010f0c00 */
[----:B------:R-:W-:Y:S01]  /*0ad0*/  LEA.HI.X R8, R6, R29, R5, 0x1, P1 ;  /* 0x0000001d06087211 */ /* 0x000fe200008f0c05 */
[----:B------:R-:W-:Y:S06]  /*0ae0*/  @!P4 BRA `(.L_x_299) ;  /* 0x000000000028c947 */ /* 0x000fec0003800000 */
[----:B------:R-:W-:Y:S02]  /*0af0*/  ULDC UR5, c[0x0][0x2d4] ;  /* 0x0000b50000057ab9 */ /* 0x000fe40000000800 */
[----:B------:R-:W-:-:S04]  /*0b00*/  UIMAD UR5, UR5, UR4, URZ ;  /* 0x00000004050572a4 */ /* 0x000fc8000f8e023f */
[----:B------:R-:W-:Y:S02]  /*0b10*/  USHF.R.S32.HI UR4, URZ, 0x1f, UR5 ;  /* 0x0000001f3f047899 */ /* 0x000fe40008011405 */
[----:B------:R-:W-:Y:S02]  /*0b20*/  IMAD R0, R18, UR5, RZ ;  /* 0x0000000512007c24 */ /* 0x000fe4000f8e02ff */
[----:B------:R-:W-:-:S04]  /*0b30*/  IMAD.WIDE.U32 R2, R12, UR5, R2 ;  /* 0x000000050c027c25 */ /* 0x000fc8000f8e0002 */
[----:B------:R-:W-:Y:S01]  /*0b40*/  IMAD R0, R12, UR4, R0 ;  /* 0x000000040c007c24 */ /* 0x000fe2000f8e0200 */
[----:B------:R-:W-:-:S04]  /*0b50*/  LEA R7, P0, R2, R14, 0x2 ;  /* 0x0000000e02077211 */ /* 0x000fc800078010ff */
[----:B------:R-:W-:-:S04]  /*0b60*/  IADD3 R0, R3, R0, RZ ;  /* 0x0000000003007210 */ /* 0x000fc80007ffe0ff */
[----:B------:R-:W-:Y:S01]  /*0b70*/  LEA.HI.X R6, R2, R13, R0, 0x2, P0 ;  /* 0x0000000d02067211 */ /* 0x000fe200000f1400 */
[----:B------:R-:W-:Y:S06]  /*0b80*/  BRA `(.L_x_300) ;  /* 0x0000000000087947 */ /* 0x000fec0003800000 */
.L_x_299:
[----:B------:R-:W-:Y:S02]  /*0b90*/  MOV R7, R19 ;  /* 0x0000001300077202 */ /* 0x000fe40000000f00 */
[----:B------:R-:W-:Y:S02]  /*0ba0*/  MOV R6, R9 ;  /* 0x0000000900067202 */ /* 0x000fe40000000f00 */
.L_x_300:
[----:B------:R-:W-:Y:S01]  /*0bb0*/  ULDC.64 UR4, c[0x0][0x260] ;  /* 0x0000980000047ab9 */ /* 0x000fe20000000a00 */
[----:B------:R-:W1:Y:S01]  /*0bc0*/  LDC.U8 R11, c[0x0][0x280] ;  /* 0x0000a000ff0b7b82 */ /* 0x000e620000000000 */
[----:B------:R-:W-:Y:S01]  /*0bd0*/  ISETP.NE.U32.AND P0, PT, RZ, UR4, PT ;  /* 0x00000004ff007c0c */ /* 0x000fe2000bf05070 */
[----:B------:R-:W-:Y:S02]  /*0be0*/  IMAD.MOV.U32 R4, RZ, RZ, RZ ;  /* 0x000000ffff047224 */ /* 0x000fe400078e00ff */
[----:B------:R-:W-:Y:S01]  /*0bf0*/  IMAD.MOV.U32 R3, RZ, RZ, RZ ;  /* 0x000000ffff037224 */ /* 0x000fe200078e00ff */
[----:B------:R-:W-:-:S13]  /*0c00*/  ISETP.NE.AND.EX P0, PT, RZ, UR5, PT, P0 ;  /* 0x00000005ff007c0c */ /* 0x000fda000bf05300 */
[----:B------:R-:W-:Y:S05]  /*0c10*/  @!P0 BRA `(.L_x_301) ;  /* 0x00000000002c8947 */ /* 0x000fea0003800000 */
[----:B------:R-:W-:Y:S01]  /*0c20*/  ULDC UR4, c[0x0][0x274] ;  /* 0x00009d0000047ab9 */ /* 0x000fe20000000800 */
[----:B------:R-:W2:Y:S01]  /*0c30*/  LDC.64 R4, c[0x0][0x260] ;  /* 0x00009800ff047b82 */ /* 0x000ea20000000a00 */
[----:B------:R-:W-:-:S04]  /*0c40*/  UIADD3 UR4, UR4, 0x1f, URZ ;  /* 0x0000001f04047890 */ /* 0x000fc8000fffe03f */
[----:B------:R-:W-:-:S04]  /*0c50*/  USHF.R.S32.HI UR5, URZ, 0x1f, UR4 ;  /* 0x0000001f3f057899 */ /* 0x000fc80008011404 */
[----:B------:R-:W-:-:S03]  /*0c60*/  ULEA.HI UR5, UR5, UR4, URZ, 0x5 ;  /* 0x0000000405057291 */ /* 0x000fc6000f8f283f */
[----:B------:R-:W-:Y:S01]  /*0c70*/  ULDC UR4, c[0x0][0x2d4] ;  /* 0x0000b50000047ab9 */ /* 0x000fe20000000800 */
[----:B------:R-:W-:Y:S01]  /*0c80*/  ULOP3.LUT UR5, UR5, 0xffffffe0, URZ, 0xc0, !UPT ;  /* 0xffffffe005057892 */ /* 0x000fe2000f8ec03f */
[----:B------:R-:W-:-:S05]  /*0c90*/  IMAD R2, R34, UR4, R37 ;  /* 0x0000000422027c24 */ /* 0x000fca000f8e0225 */
[----:B------:R-:W-:-:S04]  /*0ca0*/  IMAD R2, R2, UR5, R39 ;  /* 0x0000000502027c24 */ /* 0x000fc8000f8e0227 */
[----:B--2---:R-:W-:-:S03]  /*0cb0*/  IMAD.WIDE.U32 R2, R2, 0x4, R4 ;  /* 0x0000000402027825 */ /* 0x004fc600078e0004 */
[----:B------:R-:W-:-:S07]  /*0cc0*/  MOV R4, R2 ;  /* 0x0000000200047202 */ /* 0x000fce0000000f00 */
.L_x_301:
[----:B------:R-:W-:Y:S01]  /*0cd0*/  IMAD.IADD R0, R17, 0x1, -R39 ;  /* 0x0000000111007824 */ /* 0x000fe200078e0a27 */
[----:B------:R-:W-:Y:S01]  /*0ce0*/  LOP3.LUT P2, RZ, R38, UR7, RZ, 0xfc, !PT ;  /* 0x0000000726ff7c12 */ /* 0x000fe2000f84fcff */
[----:B------:R-:W-:Y:S01]  /*0cf0*/  IMAD.MOV.U32 R27, RZ, RZ, R40 ;  /* 0x000000ffff1b7224 */ /* 0x000fe200078e0028 */
[C---:B-1----:R-:W-:Y:S01]  /*0d00*/  PRMT R2, R11.reuse, 0x9910, RZ ;  /* 0x000099100b027816 */ /* 0x042fe200000000ff */
[----:B------:R-:W-:Y:S01]  /*0d10*/  VIADD R5, R11, 0xffffffff ;  /* 0xffffffff0b057836 */ /* 0x000fe20000000000 */
[----:B------:R-:W-:Y:S02]  /*0d20*/  ISETP.EQ.AND P2, PT, R0, 0x1, !P2 ;  /* 0x000000010000780c */ /* 0x000fe40005742270 */
[----:B------:R-:W-:Y:S02]  /*0d30*/  ISETP.NE.AND P1, PT, R2, 0x2, PT ;  /* 0x000000020200780c */ /* 0x000fe40003f25270 */
[----:B------:R-:W-:-:S04]  /*0d40*/  LOP3.LUT R5, R5, 0xff, RZ, 0xc0, !PT ;  /* 0x000000ff05057812 */ /* 0x000fc800078ec0ff */
[----:B------:R-:W-:-:S05]  /*0d50*/  ISETP.GT.U32.AND P0, PT, R5, 0x1, PT ;  /* 0x000000010500780c */ /* 0x000fca0003f04070 */
[----:B------:R-:W1:Y:S01]  /*0d60*/  @!P2 LDC R27, c[0x0][0x284] ;  /* 0x0000a100ff1bab82 */ /* 0x000e620000000800 */
[----:B------:R-:W-:Y:S02]  /*0d70*/  @!P2 IMAD.MOV.U32 R31, RZ, RZ, R0 ;  /* 0x000000ffff1fa224 */ /* 0x000fe400078e0000 */
[----:B------:R-:W-:Y:S02]  /*0d80*/  @!P1 IMAD.IADD R111, R16, 0x1, -R17 ;  /* 0x00000001106f9824 */ /* 0x000fe400078e0a11 */
[----:B------:R-:W-:-:S03]  /*0d90*/  @!P2 IMAD.MOV.U32 R0, RZ, RZ, R11 ;  /* 0x000000ffff00a224 */ /* 0x000fc600078e000b */
[----:B------:R-:W2:Y:S01]  /*0da0*/  @!P2 LDC R5, c[0x0][0x2d4] ;  /* 0x0000b500ff05ab82 */ /* 0x000ea20000000800 */
[----:B------:R-:W-:-:S04]  /*0db0*/  @!P0 IADD3 R2, R39, 0x40, R111 ;  /* 0x0000004027028810 */ /* 0x000fc80007ffe06f */
[----:B------:R-:W-:Y:S01]  /*0dc0*/  @!P0 VIMNMX R16, R16, R2, PT ;  /* 0x0000000210108248 */ /* 0x000fe20003fe0100 */
[----:B-1----:R1:W-:Y:S01]  /*0dd0*/  @!P2 STL [R1+0x8], R27 ;  /* 0x0000081b0100a387 */ /* 0x0023e20000100800 */
[----:B------:R-:W-:Y:S05]  /*0de0*/  @!P2 BRA `(.L_x_302) ;  /* 0x000000000018a947 */ /* 0x000fea0003800000 */
[----:B------:R-:W-:Y:S01]  /*0df0*/  LOP3.LUT P0, RZ, R37, 0x3f, RZ, 0xc0, !PT ;  /* 0x0000003f25ff7812 */ /* 0x000fe2000780c0ff */
[----:B------:R-:W-:Y:S01]  /*0e00*/  ULDC UR4, c[0x0][0x270] ;  /* 0x00009c0000047ab9 */ /* 0x000fe20000000800 */
[----:B--2---:R-:W-:Y:S01]  /*0e10*/  IMAD.MOV.U32 R5, RZ, RZ, 0x1 ;  /* 0x00000001ff057424 */ /* 0x004fe200078e00ff */
[----:B------:R-:W-:Y:S01]  /*0e20*/  MOV R0, RZ ;  /* 0x000000ff00007202 */ /* 0x000fe20000000f00 */
[----:B------:R-:W-:-:S09]  /*0e30*/  IMAD.U32 R33, RZ, RZ, UR4 ;  /* 0x00000004ff217e24 */ /* 0x000fd2000f8e00ff */
[----:B------:R-:W-:Y:S05]  /*0e40*/  @P0 EXIT ;  /* 0x000000000000094d */ /* 0x000fea0003800000 */
.L_x_302:
[----:B------:R-:W-:-:S03]  /*0e50*/  UMOV UR4, 0xffffffff ;  /* 0xffffffff00047882 */ /* 0x000fc60000000000 */
[----:B------:R-:W-:Y:S05]  /*0e60*/  BRA.DIV UR4, `(.L_x_303) ;  /* 0x0000006e04787947 */ /* 0x000fea000b800000 */
[----:B------:R-:W3:Y:S04]  /*0e70*/  SHFL.IDX PT, R12, R26, RZ, 0x1f ;  /* 0x00001fff1a0c7589 */ /* 0x000ee800000e0000 */
[----:B------:R-:W4:Y:S04]  /*0e80*/  SHFL.IDX PT, R11, R10, RZ, 0x1f ;  /* 0x00001fff0a0b7589 */ /* 0x000f2800000e0000 */
[----:B------:R-:W5:Y:S04]  /*0e90*/  SHFL.IDX PT, R2, R25, RZ, 0x1f ;  /* 0x00001fff19027589 */ /* 0x000f6800000e0000 */
[----:B------:R-:W2:Y:S04]  /*0ea0*/  SHFL.IDX PT, R10, R8, RZ, 0x1f ;  /* 0x00001fff080a7589 */ /* 0x000ea800000e0000 */
[----:B------:R-:W-:Y:S04]  /*0eb0*/  SHFL.IDX PT, R8, R19, RZ, 0x1f ;  /* 0x00001fff13087589 */ /* 0x000fe800000e0000 */
[----:B------:R-:W-:Y:S04]  /*0ec0*/  SHFL.IDX PT, R24, R24, RZ, 0x1f ;  /* 0x00001fff18187589 */ /* 0x000fe800000e0000 */
[----:B---3--:R-:W-:Y:S04]  /*0ed0*/  STL [R1+0x1c], R12 ;  /* 0x00001c0c01007387 */ /* 0x008fe80000100800 */
[----:B----4-:R-:W-:Y:S04]  /*0ee0*/  STL [R1+0x18], R11 ;  /* 0x0000180b01007387 */ /* 0x010fe80000100800 */
[----:B-----5:R-:W-:Y:S04]  /*0ef0*/  STL [R1+0x14], R2 ;  /* 0x0000140201007387 */ /* 0x020fe80000100800 */
[----:B------:R-:W3:Y:S04]  /*0f00*/  SHFL.IDX PT, R2, R9, RZ, 0x1f ;  /* 0x00001fff09027589 */ /* 0x000ee800000e0000 */
[----:B--2---:R2:W-:Y:S04]  /*0f10*/  STL [R1+0x10], R10 ;  /* 0x0000100a01007387 */ /* 0x0045e80000100800 */
[----:B------:R2:W4:Y:S04]  /*0f20*/  SHFL.IDX PT, R17, R20, RZ, 0x1f ;  /* 0x00001fff14117589 */ /* 0x00052800000e0000 */
[----:B---3--:R2:W-:Y:S04]  /*0f30*/  STL [R1+0x30], R2 ;  /* 0x0000300201007387 */ /* 0x0085e80000100800 */
[----:B------:R2:W-:Y:S02]  /*0f40*/  STL [R1+0x2c], R8 ;  /* 0x00002c0801007387 */ /* 0x0005e40000100800 */
.L_x_369:
[----:B------:R-:W-:-:S03]  /*0f50*/  UMOV UR4, 0xffffffff ;  /* 0xffffffff00047882 */ /* 0x000fc60000000000 */
[----:B------:R-:W-:Y:S05]  /*0f60*/  BRA.DIV UR4, `(.L_x_304) ;  /* 0x0000006e04e87947 */ /* 0x000fea000b800000 */
.L_x_372:
[----:B------:R-:W-:-:S03]  /*0f70*/  UMOV UR4, 0xffffffff ;  /* 0xffffffff00047882 */ /* 0x000fc60000000000 */
[----:B------:R-:W-:Y:S05]  /*0f80*/  BRA.DIV UR4, `(.L_x_305) ;  /* 0x0000007204087947 */ /* 0x000fea000b800000 */
.L_x_375:
[----:B------:R-:W-:-:S03]  /*0f90*/  UMOV UR4, 0xffffffff ;  /* 0xffffffff00047882 */ /* 0x000fc60000000000 */
[----:B------:R-:W-:Y:S05]  /*0fa0*/  BRA.DIV UR4, `(.L_x_306) ;  /* 0x0000007204287947 */ /* 0x000fea000b800000 */
[----:B------:R-:W3:Y:S04]  /*0fb0*/  SHFL.IDX PT, R4, R4, RZ, 0x1f ;  /* 0x00001fff04047589 */ /* 0x000ee800000e0000 */
[----:B--2---:R-:W2:Y:S04]  /*0fc0*/  SHFL.IDX PT, R2, R3, RZ, 0x1f ;  /* 0x00001fff03027589 */ /* 0x004ea800000e0000 */
[----:B------:R1:W1:Y:S04]  /*0fd0*/  SHFL.IDX PT, R112, R31, RZ, 0x1f ;  /* 0x00001fff1f707589 */ /* 0x00026800000e0000 */
[----:B------:R1:W1:Y:S04]  /*0fe0*/  SHFL.IDX PT, R97, R16, RZ, 0x1f ;  /* 0x00001fff10617589 */ /* 0x00026800000e0000 */
[----:B---3--:R3:W-:Y:S04]  /*0ff0*/  STL [R1+0x24], R4 ;  /* 0x0000240401007387 */ /* 0x0087e80000100800 */
[----:B--2---:R3:W-:Y:S02]  /*1000*/  STL [R1+0x28], R2 ;  /* 0x0000280201007387 */ /* 0x0047e40000100800 */
.L_x_381:
[----:B------:R-:W-:-:S03]  /*1010*/  UMOV UR4, 0xffffffff ;  /* 0xffffffff00047882 */ /* 0x000fc60000000000 */
[----:B------:R-:W-:Y:S05]  /*1020*/  BRA.DIV UR4, `(.L_x_307) ;  /* 0x00000072047c7947 */ /* 0x000fea000b800000 */
.L_x_384:
[----:B------:R-:W-:-:S03]  /*1030*/  UMOV UR4, 0xffffffff ;  /* 0xffffffff00047882 */ /* 0x000fc60000000000 */
[----:B------:R-:W-:Y:S05]  /*1040*/  BRA.DIV UR4, `(.L_x_308) ;  /* 0x00000072049c7947 */ /* 0x000fea000b800000 */
[----:B------:R-:W2:Y:S04]  /*1050*/  SHFL.IDX PT, R0, R0, RZ, 0x1f ;  /* 0x00001fff00007589 */ /* 0x000ea800000e0000 */
[----:B---3--:R-:W3:Y:S04]  /*1060*/  SHFL.IDX PT, R2, R33, RZ, 0x1f ;  /* 0x00001fff21027589 */ /* 0x008ee800000e0000 */
[----:B--2---:R2:W-:Y:S04]  /*1070*/  STL [R1+0x4], R0 ;  /* 0x0000040001007387 */ /* 0x0045e80000100800 */
[----:B---3--:R2:W-:Y:S02]  /*1080*/  STL [R1+0x20], R2 ;  /* 0x0000200201007387 */ /* 0x0085e40000100800 */
.L_x_388:
[----:B--2---:R-:W2:Y:S01]  /*1090*/  S2R R0, SR_TID.Y ;  /* 0x0000000000007919 */ /* 0x004ea20000002200 */
[----:B------:R-:W-:Y:S01]  /*10a0*/  ULDC UR4, c[0x0][0x0] ;  /* 0x0000000000047ab9 */ /* 0x000fe20000000800 */
[----:B------:R-:W-:Y:S01]  /*10b0*/  BSSY B0, `(.L_x_309) ;  /* 0x0000012000007945 */ /* 0x000fe20003800000 */
[----:B------:R-:W2:Y:S02]  /*10c0*/  S2R R5, SR_TID.X ;  /* 0x0000000000057919 */ /* 0x000ea40000002100 */
[----:B--2---:R-:W-:-:S05]  /*10d0*/  IMAD R0, R0, UR4, R5 ;  /* 0x0000000400007c24 */ /* 0x004fca000f8e0205 */
[----:B------:R-:W-:-:S04]  /*10e0*/  PRMT R2, R0, 0x9910, RZ ;  /* 0x0000991000027816 */ /* 0x000fc800000000ff */
[----:B------:R-:W-:-:S04]  /*10f0*/  MOV R4, R2 ;  /* 0x0000000200047202 */ /* 0x000fc80000000f00 */
[----:B------:R-:W-:-:S13]  /*1100*/  ISETP.GT.AND P0, PT, R4, 0x3f, PT ;  /* 0x0000003f0400780c */ /* 0x000fda0003f04270 */
[----:B------:R-:W-:Y:S05]  /*1110*/  @P0 BRA `(.L_x_310) ;  /* 0x00000000002c0947 */ /* 0x000fea0003800000 */
[----:B------:R-:W2:Y:S01]  /*1120*/  S2UR UR4, SR_CgaCtaId ;  /* 0x00000000000479c3 */ /* 0x000ea20000008800 */
[----:B------:R-:W-:Y:S01]  /*1130*/  UMOV UR5, 0x400 ;  /* 0x0000040000057882 */ /* 0x000fe20000000000 */
[----:B------:R-:W-:Y:S01]  /*1140*/  IMAD.U32 R0, R0, 0x10000, RZ ;  /* 0x0001000000007824 */ /* 0x000fe200078e00ff */
[----:B------:R-:W-:Y:S01]  /*1150*/  MOV R3, 0x3f800000 ;  /* 0x3f80000000037802 */ /* 0x000fe20000000f00 */
[----:B------:R-:W-:Y:S01]  /*1160*/  IMAD.MOV.U32 R2, RZ, RZ, -0x800000 ;  /* 0xff800000ff027424 */ /* 0x000fe200078e00ff */
[----:B--2---:R-:W-:-:S06]  /*1170*/  ULEA UR4, UR4, UR5, 0x18 ;  /* 0x0000000504047291 */ /* 0x004fcc000f8ec03f */
[----:B------:R-:W-:-:S05]  /*1180*/  LEA.HI.SX32 R0, R0, UR4, 0x12 ;  /* 0x0000000400007c11 */ /* 0x000fca000f8f92ff */
[----:B------:R2:W-:Y:S04]  /*1190*/  STS [R0+0x300], R3 ;  /* 0x0003000300007388 */ /* 0x0005e80000000800 */
[----:B------:R2:W-:Y:S04]  /*11a0*/  STS [R0], R2 ;  /* 0x0000000200007388 */ /* 0x0005e80000000800 */
[----:B------:R2:W-:Y:S04]  /*11b0*/  STS [R0+0x200], R2 ;  /* 0x0002000200007388 */ /* 0x0005e80000000800 */
[----:B------:R2:W-:Y:S02]  /*11c0*/  STS [R0+0x100], RZ ;  /* 0x000100ff00007388 */ /* 0x0005e40000000800 */
.L_x_310:
[----:B------:R-:W-:Y:S05]  /*11d0*/  BSYNC B0 ;  /* 0x0000000000007941 */ /* 0x000fea0003800000 */
.L_x_309:
[----:B-1----:R-:W-:-:S13]  /*11e0*/  ISETP.GT.AND P0, PT, R97, RZ, PT ;  /* 0x000000ff6100720c */ /* 0x002fda0003f04270 */
[----:B------:R-:W-:Y:S05]  /*11f0*/  @P0 BRA `(.L_x_311) ;  /* 0x0000000000440947 */ /* 0x000fea0003800000 */
[----:B------:R-:W-:Y:S02]  /*1200*/  CS2R R60, SRZ ;  /* 0x00000000003c7805 */ /* 0x000fe4000001ff00 */
[----:B------:R-:W-:Y:S02]  /*1210*/  CS2R R50, SRZ ;  /* 0x0000000000327805 */ /* 0x000fe4000001ff00 */
[----:B------:R-:W-:Y:S02]  /*1220*/  CS2R R48, SRZ ;  /* 0x0000000000307805 */ /* 0x000fe4000001ff00 */
[----:B------:R-:W-:Y:S02]  /*1230*/  CS2R R66, SRZ ;  /* 0x0000000000427805 */ /* 0x000fe4000001ff00 */
[----:B------:R-:W-:Y:S02]  /*1240*/  CS2R R64, SRZ ;  /* 0x0000000000407805 */ /* 0x000fe4000001ff00 */
[----:B------:R-:W-:-:S02]  /*1250*/  CS2R R46, SRZ ;  /* 0x00000000002e7805 */ /* 0x000fc4000001ff00 */
        /* <DEDUP_REMOVED lines=9> */
[----:B------:R-:W-:Y:S01]  /*12f0*/  CS2R R58, SRZ ;  /* 0x00000000003a7805 */ /* 0x000fe2000001ff00 */
[----:B------:R-:W-:Y:S06]  /*1300*/  BRA `(.L_x_312) ;  /* 0x0000005000587947 */ /* 0x000fec0003800000 */
.L_x_311:
[C---:B------:R-:W-:Y:S01]  /*1310*/  IMAD.SHL.U32 R8, R5.reuse, 0x1000000, RZ ;  /* 0x0100000005087824 */ /* 0x040fe200078e00ff */
[----:B------:R-:W-:Y:S01]  /*1320*/  PRMT R9, R5, 0x8880, RZ ;  /* 0x0000888005097816 */ /* 0x000fe200000000ff */
[----:B------:R-:W1:Y:S01]  /*1330*/  S2R R10, SR_CgaCtaId ;  /* 0x00000000000a7919 */ /* 0x000e620000008800 */
[----:B--2---:R-:W-:Y:S01]  /*1340*/  SHF.R.S32.HI R3, RZ, 0x1f, R4 ;  /* 0x0000001fff037819 */ /* 0x004fe20000011404 */
[----:B------:R-:W2:Y:S01]  /*1350*/  LDC R99, c[0x0][0x26c] ;  /* 0x00009b00ff637b82 */ /* 0x000ea20000000800 */
[----:B------:R-:W-:Y:S01]  /*1360*/  SHF.R.U32.HI R0, RZ, 0x1f, R8 ;  /* 0x0000001fff007819 */ /* 0x000fe20000011608 */
[----:B------:R-:W-:Y:S01]  /*1370*/  IMAD.MOV.U32 R96, RZ, RZ, RZ ;  /* 0x000000ffff607224 */ /* 0x000fe200078e00ff */
[----:B------:R-:W-:Y:S02]  /*1380*/  SHF.R.S32.HI R5, RZ, 0x1f, R9 ;  /* 0x0000001fff057819 */ /* 0x000fe40000011409 */
[----:B------:R-:W-:Y:S02]  /*1390*/  CS2R R60, SRZ ;  /* 0x00000000003c7805 */ /* 0x000fe4000001ff00 */
[----:B------:R-:W-:-:S02]  /*13a0*/  LEA.HI.SX32 R0, R8, R0, 0x5 ;  /* 0x0000000008007211 */ /* 0x000fc400078f2aff */
[----:B------:R-:W-:Y:S02]  /*13b0*/  CS2R R50, SRZ ;  /* 0x0000000000327805 */ /* 0x000fe4000001ff00 */
[----:B------:R-:W-:Y:S02]  /*13c0*/  LEA.HI R3, R3, R4, RZ, 0x5 ;  /* 0x0000000403037211 */ /* 0x000fe400078f28ff */
[----:B------:R-:W-:Y:S02]  /*13d0*/  CS2R R48, SRZ ;  /* 0x0000000000307805 */ /* 0x000fe4000001ff00 */
[C---:B------:R-:W-:Y:S01]  /*13e0*/  LOP3.LUT R2, R0.reuse, 0x1ffffffe, RZ, 0xc0, !PT ;  /* 0x1ffffffe00027812 */ /* 0x040fe200078ec0ff */
[----:B------:R-:W-:Y:S01]  /*13f0*/  IMAD.SHL.U32 R0, R0, 0x8, RZ ;  /* 0x0000000800007824 */ /* 0x000fe200078e00ff */
[----:B------:R-:W-:Y:S02]  /*1400*/  LOP3.LUT R6, R3, 0xffffffe0, RZ, 0xc0, !PT ;  /* 0xffffffe003067812 */ /* 0x000fe400078ec0ff */
[----:B------:R-:W-:-:S02]  /*1410*/  CS2R R66, SRZ ;  /* 0x0000000000427805 */ /* 0x000fc4000001ff00 */
[----:B------:R-:W-:Y:S02]  /*1420*/  LEA.HI.SX32 R2, R8, -R2, 0x5 ;  /* 0x8000000208027211 */ /* 0x000fe400078f2aff */
[----:B------:R-:W-:Y:S02]  /*1430*/  CS2R R64, SRZ ;  /* 0x0000000000407805 */ /* 0x000fe4000001ff00 */
[----:B------:R-:W-:Y:S02]  /*1440*/  LOP3.LUT R0, R0, 0xfffffff0, RZ, 0xc0, !PT ;  /* 0xfffffff000007812 */ /* 0x000fe400078ec0ff */
[----:B------:R-:W-:Y:S02]  /*1450*/  CS2R R46, SRZ ;  /* 0x00000000002e7805 */ /* 0x000fe4000001ff00 */
[----:B------:R-:W-:Y:S02]  /*1460*/  LEA.HI R8, R8, R9, RZ, 0x1 ;  /* 0x0000000908087211 */ /* 0x000fe400078f08ff */
[----:B------:R-:W-:-:S02]  /*1470*/  CS2R R44, SRZ ;  /* 0x00000000002c7805 */ /* 0x000fc4000001ff00 */
[----:B------:R-:W-:Y:S01]  /*1480*/  SHF.R.S32.HI R3, RZ, 0x5, R3 ;  /* 0x00000005ff037819 */ /* 0x000fe20000011403 */
[----:B------:R-:W-:Y:S01]  /*1490*/  IMAD R7, R2, 0x8, R0 ;  /* 0x0000000802077824 */ /* 0x000fe200078e0200 */
[-C--:B------:R-:W-:Y:S02]  /*14a0*/  LEA.HI R0, R5, R9.reuse, RZ, 0x3 ;  /* 0x0000000905007211 */ /* 0x080fe400078f18ff */
[----:B------:R-:W-:Y:S02]  /*14b0*/  CS2R R70, SRZ ;  /* 0x0000000000467805 */ /* 0x000fe4000001ff00 */
[----:B------:R-:W-:Y:S02]  /*14c0*/  LOP3.LUT R5, R8, 0xfffffffe, RZ, 0xc0, !PT ;  /* 0xfffffffe08057812 */ /* 0x000fe400078ec0ff */
[----:B------:R-:W-:Y:S02]  /*14d0*/  CS2R R68, SRZ ;  /* 0x0000000000447805 */ /* 0x000fe4000001ff00 */
[----:B------:R-:W-:Y:S01]  /*14e0*/  LOP3.LUT R2, R0, 0xfffffff8, RZ, 0xc0, !PT ;  /* 0xfffffff800027812 */ /* 0x000fe200078ec0ff */
[----:B------:R-:W-:Y:S01]  /*14f0*/  IMAD.IADD R0, R4, 0x1, -R6 ;  /* 0x0000000104007824 */ /* 0x000fe200078e0a06 */
[----:B------:R-:W-:Y:S01]  /*1500*/  SHF.R.U32.HI R6, RZ, 0x1, R9 ;  /* 0x00000001ff067819 */ /* 0x000fe20000011609 */
[----:B------:R-:W-:Y:S01]  /*1510*/  IMAD.IADD R5, R9, 0x1, -R5 ;  /* 0x0000000109057824 */ /* 0x000fe200078e0a05 */
[----:B------:R-:W-:Y:S01]  /*1520*/  IADD3 R2, R7, R9, -R2 ;  /* 0x0000000907027210 */ /* 0x000fe20007ffe802 */
[----:B------:R-:W-:Y:S01]  /*1530*/  IMAD.SHL.U32 R4, R8, 0x8, RZ ;  /* 0x0000000808047824 */ /* 0x000fe200078e00ff */
[----:B------:R-:W-:Y:S01]  /*1540*/  MOV R13, 0x400 ;  /* 0x00000400000d7802 */ /* 0x000fe20000000f00 */
[----:B------:R-:W-:Y:S01]  /*1550*/  IMAD.SHL.U32 R5, R5, 0x4, RZ ;  /* 0x0000000405057824 */ /* 0x000fe200078e00ff */
[----:B------:R-:W-:Y:S01]  /*1560*/  CS2R R42, SRZ ;  /* 0x00000000002a7805 */ /* 0x000fe2000001ff00 */
[----:B------:R3:W-:Y:S01]  /*1570*/  STL [R1+0xc], R2 ;  /* 0x00000c0201007387 */ /* 0x0007e20000100800 */
[----:B-1----:R-:W-:-:S02]  /*1580*/  LEA R13, R10, R13, 0x18 ;  /* 0x0000000d0a0d7211 */ /* 0x002fc400078ec0ff */
[----:B------:R-:W-:Y:S02]  /*1590*/  CS2R R40, SRZ ;  /* 0x0000000000287805 */ /* 0x000fe4000001ff00 */
[----:B------:R-:W-:Y:S01]  /*15a0*/  LOP3.LUT R7, R5, 0xfffffffc, R6, 0xe2, !PT ;  /* 0xfffffffc05077812 */ /* 0x000fe200078ee206 */
[C---:B------:R-:W-:Y:S01]  /*15b0*/  IMAD.SHL.U32 R6, R3.reuse, 0x10, RZ ;  /* 0x0000001003067824 */ /* 0x040fe200078e00ff */
[----:B------:R-:W-:Y:S01]  /*15c0*/  LOP3.LUT R5, R4, 0xfffffff0, RZ, 0xc0, !PT ;  /* 0xfffffff004057812 */ /* 0x000fe200078ec0ff */
[----:B------:R-:W-:Y:S01]  /*15d0*/  IMAD.SHL.U32 R3, R3, 0x8, RZ ;  /* 0x0000000803037824 */ /* 0x000fe200078e00ff */
[----:B------:R-:W-:Y:S02]  /*15e0*/  CS2R R62, SRZ ;  /* 0x00000000003e7805 */ /* 0x000fe4000001ff00 */
[----:B------:R-:W-:Y:S02]  /*15f0*/  CS2R R52, SRZ ;  /* 0x0000000000347805 */ /* 0x000fe4000001ff00 */
[----:B------:R-:W-:Y:S01]  /*1600*/  CS2R R54, SRZ ;  /* 0x0000000000367805 */ /* 0x000fe2000001ff00 */
[----:B------:R-:W-:Y:S01]  /*1610*/  IMAD.IADD R21, R7, 0x1, R5 ;  /* 0x0000000107157824 */ /* 0x000fe200078e0205 */
[----:B------:R-:W-:-:S02]  /*1620*/  CS2R R56, SRZ ;  /* 0x0000000000387805 */ /* 0x000fc4000001ff00 */
[----:B------:R-:W-:Y:S02]  /*1630*/  CS2R R58, SRZ ;  /* 0x00000000003a7805 */ /* 0x000fe4000001ff00 */
[----:B---3--:R-:W-:-:S04]  /*1640*/  SHF.R.S32.HI R2, RZ, 0x1f, R0 ;  /* 0x0000001fff027819 */ /* 0x008fc80000011400 */
[CC--:B------:R-:W-:Y:S02]  /*1650*/  LEA.HI R4, R2.reuse, R0.reuse, RZ, 0x2 ;  /* 0x0000000002047211 */ /* 0x0c0fe400078f10ff */
[----:B------:R-:W-:Y:S02]  /*1660*/  LEA.HI R2, R2, R0, RZ, 0x3 ;  /* 0x0000000002027211 */ /* 0x000fe400078f18ff */
[----:B------:R-:W-:Y:S02]  /*1670*/  LEA.HI.SX32 R103, R4, R6, 0x1e ;  /* 0x0000000604677211 */ /* 0x000fe400078ff2ff */
[----:B------:R-:W-:Y:S02]  /*1680*/  LEA.HI.SX32 R106, R2, R3, 0x1d ;  /* 0x00000003026a7211 */ /* 0x000fe400078feaff */
[----:B------:R-:W-:Y:S01]  /*1690*/  LOP3.LUT R5, R4, 0xfffffffc, RZ, 0xc0, !PT ;  /* 0xfffffffc04057812 */ /* 0x000fe200078ec0ff */
[----:B------:R-:W-:Y:S01]  /*16a0*/  IMAD R6, R35, R103, RZ ;  /* 0x0000006723067224 */ /* 0x000fe200078e02ff */
[----:B------:R-:W-:Y:S01]  /*16b0*/  LOP3.LUT R3, R2, 0xfffffff8, RZ, 0xc0, !PT ;  /* 0xfffffff802037812 */ /* 0x000fe200078ec0ff */
[----:B------:R-:W-:Y:S01]  /*16c0*/  VIADD R2, R103, 0x8 ;  /* 0x0000000867027836 */ /* 0x000fe20000000000 */
[----:B------:R-:W-:Y:S01]  /*16d0*/  SHF.R.S32.HI R7, RZ, 0x1f, R106 ;  /* 0x0000001fff077819 */ /* 0x000fe2000001146a */
[----:B------:R-:W-:Y:S01]  /*16e0*/  IMAD.IADD R5, R0, 0x1, -R5 ;  /* 0x0000000100057824 */ /* 0x000fe200078e0a05 */
[----:B------:R-:W-:Y:S01]  /*16f0*/  SHF.R.S32.HI R8, RZ, 0x1f, R103 ;  /* 0x0000001fff087819 */ /* 0x000fe20000011467 */
[----:B------:R-:W-:Y:S01]  /*1700*/  IMAD R4, R36, R106, RZ ;  /* 0x0000006a24047224 */ /* 0x000fe200078e02ff */
[----:B------:R-:W-:Y:S01]  /*1710*/  LEA.HI R15, R2, R2, RZ, 0x1 ;  /* 0x00000002020f7211 */ /* 0x000fe200078f08ff */
[----:B------:R-:W-:-:S02]  /*1720*/  IMAD.IADD R0, R0, 0x1, -R3 ;  /* 0x0000000100007824 */ /* 0x000fc400078e0a03 */
[----:B------:R-:W-:Y:S01]  /*1730*/  IMAD R123, R7, R23, R4 ;  /* 0x00000017077b7224 */ /* 0x000fe200078e0204 */
[----:B------:R-:W-:Y:S01]  /*1740*/  LOP3.LUT R3, R15, 0x3ffffffe, RZ, 0xc0, !PT ;  /* 0x3ffffffe0f037812 */ /* 0x000fe200078ec0ff */
[----:B------:R-:W-:Y:S01]  /*1750*/  IMAD R122, R8, R22, R6 ;  /* 0x00000016087a7224 */ /* 0x000fe200078e0206 */
[----:B------:R-:W-:Y:S01]  /*1760*/  SHF.R.S32.HI R4, RZ, 0x1f, R0 ;  /* 0x0000001fff047819 */ /* 0x000fe20000011400 */
[----:B------:R-:W-:Y:S01]  /*1770*/  VIADD R14, R106, 0x4 ;  /* 0x000000046a0e7836 */ /* 0x000fe20000000000 */
[----:B------:R-:W-:Y:S01]  /*1780*/  LEA.HI R7, R103, R103, RZ, 0x1 ;  /* 0x0000006767077211 */ /* 0x000fe200078f08ff */
[----:B------:R-:W-:Y:S01]  /*1790*/  IMAD.IADD R8, R2, 0x1, -R3 ;  /* 0x0000000102087824 */ /* 0x000fe200078e0a03 */
[----:B------:R-:W-:Y:S01]  /*17a0*/  LEA.HI R20, R4, R0, RZ, 0x2 ;  /* 0x0000000004147211 */ /* 0x000fe200078f10ff */
[----:B------:R-:W-:Y:S01]  /*17b0*/  IMAD.SHL.U32 R100, R5, 0x8, RZ ;  /* 0x0000000805647824 */ /* 0x000fe200078e00ff */
[----:B------:R-:W-:Y:S01]  /*17c0*/  SHF.R.S32.HI R2, RZ, 0x1f, R106 ;  /* 0x0000001fff027819 */ /* 0x000fe2000001146a */
[----:B------:R-:W-:Y:S01]  /*17d0*/  IMAD.SHL.U32 R114, R0, 0x8, RZ ;  /* 0x0000000800727824 */ /* 0x000fe200078e00ff */
[----:B------:R-:W-:Y:S01]  /*17e0*/  LOP3.LUT R3, R20, 0xfffffffc, RZ, 0xc0, !PT ;  /* 0xfffffffc14037812 */ /* 0x000fe200078ec0ff */
[----:B------:R-:W-:Y:S01]  /*17f0*/  IMAD R12, R8, 0x4, R5 ;  /* 0x00000004080c7824 */ /* 0x000fe200078e0205 */
[----:B------:R-:W-:-:S02]  /*1800*/  LEA.HI R6, R2, R106, RZ, 0x3 ;  /* 0x0000006a02067211 */ /* 0x000fc400078f18ff */
[----:B------:R-:W-:Y:S01]  /*1810*/  SHF.R.S32.HI R2, RZ, 0x1f, R14 ;  /* 0x0000001fff027819 */ /* 0x000fe2000001140e */
[----:B------:R-:W-:Y:S01]  /*1820*/  IMAD.IADD R19, R0, 0x1, -R3 ;  /* 0x0000000100137824 */ /* 0x000fe200078e0a03 */
[----:B------:R-:W-:Y:S02]  /*1830*/  LOP3.LUT R4, R7, 0x3ffffffe, RZ, 0xc0, !PT ;  /* 0x3ffffffe07047812 */ /* 0x000fe400078ec0ff */
[----:B------:R-:W-:Y:S01]  /*1840*/  LEA.HI R0, R2, R14, RZ, 0x3 ;  /* 0x0000000e02007211 */ /* 0x000fe200078f18ff */
[--C-:B------:R-:W-:Y:S01]  /*1850*/  IMAD.MOV.U32 R2, RZ, RZ, R100.reuse ;  /* 0x000000ffff027224 */ /* 0x100fe200078e0064 */
[----:B------:R-:W-:Y:S01]  /*1860*/  SHF.R.S32.HI R101, RZ, 0x1f, R100 ;  /* 0x0000001fff657819 */ /* 0x000fe20000011464 */
[----:B------:R-:W-:Y:S01]  /*1870*/  IMAD.IADD R4, R103, 0x1, -R4 ;  /* 0x0000000167047824 */ /* 0x000fe200078e0a04 */
[----:B------:R-:W-:Y:S02]  /*1880*/  LOP3.LUT R0, R0, 0xfffffff8, RZ, 0xc0, !PT ;  /* 0xfffffff800007812 */ /* 0x000fe400078ec0ff */
[----:B------:R-:W-:Y:S01]  /*1890*/  LOP3.LUT R6, R6, 0xfffffff8, RZ, 0xc0, !PT ;  /* 0xfffffff806067812 */ /* 0x000fe200078ec0ff */
[----:B------:R-:W-:Y:S01]  /*18a0*/  IMAD.MOV.U32 R3, RZ, RZ, R101 ;  /* 0x000000ffff037224 */ /* 0x000fe200078e0065 */
[----:B------:R-:W-:Y:S01]  /*18b0*/  SHF.R.S32.HI R11, RZ, 0x1, R7 ;  /* 0x00000001ff0b7819 */ /* 0x000fe20000011407 */
[----:B------:R-:W-:Y:S01]  /*18c0*/  IMAD R9, R4, 0x4, R5 ;  /* 0x0000000404097824 */ /* 0x000fe200078e0205 */
[----:B------:R-:W-:Y:S01]  /*18d0*/  SHF.R.S32.HI R115, RZ, 0x1f, R114 ;  /* 0x0000001fff737819 */ /* 0x000fe20000011472 */
[----:B------:R-:W-:-:S02]  /*18e0*/  IMAD.IADD R0, R14, 0x1, -R0 ;  /* 0x000000010e007824 */ /* 0x000fc400078e0a00 */
[----:B------:R-:W-:-:S04]  /*18f0*/  IMAD.WIDE R4, R103, R27, R100 ;  /* 0x0000001b67047225 */ /* 0x000fc800078e0264 */
[----:B------:R-:W-:Y:S01]  /*1900*/  IMAD.WIDE.U32 R124, R103, R22, R2 ;  /* 0x00000016677c7225 */ /* 0x000fe200078e0002 */
[----:B------:R-:W-:-:S03]  /*1910*/  LEA R104, P0, R4, R24, 0x1 ;  /* 0x0000001804687211 */ /* 0x000fc600078008ff */
[C---:B------:R-:W-:Y:S01]  /*1920*/  IMAD.IADD R3, R106.reuse, 0x1, -R6 ;  /* 0x000000016a037824 */ /* 0x040fe200078e0a06 */
[----:B------:R-:W-:Y:S01]  /*1930*/  SHF.R.S32.HI R6, RZ, 0x1f, R0 ;  /* 0x0000001fff067819 */ /* 0x000fe20000011400 */
[----:B------:R-:W-:Y:S01]  /*1940*/  IMAD.WIDE.U32 R120, R106, R23, R114 ;  /* 0x000000176a787225 */ /* 0x000fe200078e0072 */
[----:B----4-:R-:W-:Y:S02]  /*1950*/  LEA.HI.X R105, R4, R17, R5, 0x1, P0 ;  /* 0x0000001104697211 */ /* 0x010fe400000f0c05 */
[----:B------:R-:W-:Y:S01]  /*1960*/  LEA.HI R8, R6, R0, RZ, 0x2 ;  /* 0x0000000006087211 */ /* 0x000fe200078f10ff */
[----:B------:R-:W-:Y:S01]  /*1970*/  IMAD.IADD R122, R125, 0x1, R122 ;  /* 0x000000017d7a7824 */ /* 0x000fe200078e027a */
[----:B------:R-:W-:Y:S01]  /*1980*/  SHF.R.S32.HI R2, RZ, 0x1f, R3 ;  /* 0x0000001fff027819 */ /* 0x000fe20000011403 */
[----:B------:R-:W-:Y:S01]  /*1990*/  IMAD.IADD R123, R121, 0x1, R123 ;  /* 0x00000001797b7824 */ /* 0x000fe200078e027b */
[----:B------:R-:W-:Y:S01]  /*19a0*/  SHF.R.S32.HI R5, RZ, 0x1f, R7 ;  /* 0x0000001fff057819 */ /* 0x000fe20000011407 */
[----:B------:R-:W-:Y:S01]  /*19b0*/  IMAD.WIDE R116, R27, 0x10, R104 ;  /* 0x000000101b747825 */ /* 0x000fe200078e0268 */
[----:B------:R-:W-:-:S02]  /*19c0*/  SHF.R.S32.HI R4, RZ, 0x1f, R9 ;  /* 0x0000001fff047819 */ /* 0x000fc40000011409 */
[----:B------:R-:W-:Y:S02]  /*19d0*/  LOP3.LUT R6, R8, 0x1ffffffc, RZ, 0xc0, !PT ;  /* 0x1ffffffc08067812 */ /* 0x000fe400078ec0ff */
[----:B------:R-:W-:Y:S02]  /*19e0*/  LEA.HI R2, R2, R3, RZ, 0x2 ;  /* 0x0000000302027211 */ /* 0x000fe400078f10ff */
[----:B------:R-:W-:Y:S01]  /*19f0*/  LEA.HI R5, R5, R11, RZ, 0x2 ;  /* 0x0000000b05057211 */ /* 0x000fe200078f10ff */
[----:B------:R-:W-:Y:S01]  /*1a00*/  IMAD.IADD R17, R0, 0x1, -R6 ;  /* 0x0000000100117824 */ /* 0x000fe200078e0a06 */
[----:B------:R-:W-:Y:S02]  /*1a10*/  LEA.HI R4, R4, R9, RZ, 0x2 ;  /* 0x0000000904047211 */ /* 0x000fe400078f10ff */
[----:B------:R-:W-:Y:S02]  /*1a20*/  LOP3.LUT R7, R2, 0x1ffffffc, RZ, 0xc0, !PT ;  /* 0x1ffffffc02077812 */ /* 0x000fe400078ec0ff */
[----:B------:R-:W-:-:S02]  /*1a30*/  LOP3.LUT R0, R5, 0x1ffffffc, RZ, 0xc0, !PT ;  /* 0x1ffffffc05007812 */ /* 0x000fc400078ec0ff */
[----:B------:R-:W-:Y:S01]  /*1a40*/  LOP3.LUT R10, R4, 0xfffffffc, RZ, 0xc0, !PT ;  /* 0xfffffffc040a7812 */ /* 0x000fe200078ec0ff */
[----:B------:R-:W-:Y:S01]  /*1a50*/  IMAD.IADD R18, R3, 0x1, -R7 ;  /* 0x0000000103127824 */ /* 0x000fe200078e0a07 */
[----:B------:R-:W-:Y:S01]  /*1a60*/  SHF.R.S32.HI R5, RZ, 0x2, R2 ;  /* 0x00000002ff057819 */ /* 0x000fe20000011402 */
[----:B------:R-:W-:Y:S01]  /*1a70*/  IMAD.IADD R4, R11, 0x1, -R0 ;  /* 0x000000010b047824 */ /* 0x000fe200078e0a00 */
[--C-:B------:R-:W-:Y:S01]  /*1a80*/  SHF.R.S32.HI R7, RZ, 0x1, R15.reuse ;  /* 0x00000001ff077819 */ /* 0x100fe2000001140f */
[----:B------:R-:W-:Y:S01]  /*1a90*/  IMAD.IADD R3, R9, 0x1, -R10 ;  /* 0x0000000109037824 */ /* 0x000fe200078e0a0a */
[----:B------:R-:W-:Y:S02]  /*1aa0*/  LEA.HI R0, R2, R5, RZ, 0x1 ;  /* 0x0000000502007211 */ /* 0x000fe400078f08ff */
[----:B------:R-:W-:Y:S02]  /*1ab0*/  SHF.R.S32.HI R2, RZ, 0x1f, R15 ;  /* 0x0000001fff027819 */ /* 0x000fe4000001140f */
[----:B------:R-:W-:-:S02]  /*1ac0*/  LOP3.LUT R16, R3, R4, RZ, 0x3c, !PT ;  /* 0x0000000403107212 */ /* 0x000fc400078e3cff */
[----:B------:R-:W-:Y:S02]  /*1ad0*/  SHF.R.S32.HI R3, RZ, 0x1f, R12 ;  /* 0x0000001fff037819 */ /* 0x000fe4000001140c */
[----:B------:R-:W-:Y:S02]  /*1ae0*/  LOP3.LUT R0, R0, 0x7fffffe, RZ, 0xc0, !PT ;  /* 0x07fffffe00007812 */ /* 0x000fe400078ec0ff */
[----:B------:R-:W-:Y:S02]  /*1af0*/  SHF.R.S32.HI R6, RZ, 0x2, R8 ;  /* 0x00000002ff067819 */ /* 0x000fe40000011408 */
[----:B------:R-:W-:Y:S01]  /*1b00*/  LEA.HI R2, R2, R7, RZ, 0x2 ;  /* 0x0000000702027211 */ /* 0x000fe200078f10ff */
[----:B------:R-:W-:Y:S01]  /*1b10*/  IMAD.IADD R9, R5, 0x1, -R0 ;  /* 0x0000000105097824 */ /* 0x000fe200078e0a00 */
[----:B------:R-:W-:Y:S02]  /*1b20*/  LEA.HI R4, R3, R12, RZ, 0x2 ;  /* 0x0000000c03047211 */ /* 0x000fe400078f10ff */
[----:B------:R-:W-:-:S02]  /*1b30*/  LEA.HI R0, R8, R6, RZ, 0x1 ;  /* 0x0000000608007211 */ /* 0x000fc400078f08ff */
[----:B------:R-:W-:Y:S02]  /*1b40*/  LOP3.LUT R3, R2, 0x1ffffffc, RZ, 0xc0, !PT ;  /* 0x1ffffffc02037812 */ /* 0x000fe400078ec0ff */
[----:B------:R-:W-:Y:S02]  /*1b50*/  LOP3.LUT R5, R4, 0xfffffffc, RZ, 0xc0, !PT ;  /* 0xfffffffc04057812 */ /* 0x000fe400078ec0ff */
[----:B------:R-:W-:Y:S01]  /*1b60*/  LOP3.LUT R2, R0, 0x7fffffe, RZ, 0xc0, !PT ;  /* 0x07fffffe00027812 */ /* 0x000fe200078ec0ff */
[----:B------:R-:W-:Y:S01]  /*1b70*/  IMAD.IADD R4, R7, 0x1, -R3 ;  /* 0x0000000107047824 */ /* 0x000fe200078e0a03 */
[----:B------:R-:W-:Y:S01]  /*1b80*/  SHF.R.S32.HI R0, RZ, 0x2, R20 ;  /* 0x00000002ff007819 */ /* 0x000fe20000011414 */
[----:B------:R-:W-:Y:S01]  /*1b90*/  IMAD.IADD R3, R12, 0x1, -R5 ;  /* 0x000000010c037824 */ /* 0x000fe200078e0a05 */
[C---:B------:R-:W-:Y:S01]  /*1ba0*/  LOP3.LUT R8, R19.reuse, R17, RZ, 0x3c, !PT ;  /* 0x0000001113087212 */ /* 0x040fe200078e3cff */
[----:B------:R-:W-:Y:S01]  /*1bb0*/  IMAD.IADD R2, R6, 0x1, -R2 ;  /* 0x0000000106027824 */ /* 0x000fe200078e0a02 */
[----:B------:R-:W-:Y:S01]  /*1bc0*/  LOP3.LUT R15, R19, R18, RZ, 0x3c, !PT ;  /* 0x00000012130f7212 */ /* 0x000fe200078e3cff */
[----:B------:R-:W-:Y:S01]  /*1bd0*/  IMAD.IADD R6, R10, 0x1, R16 ;  /* 0x000000010a067824 */ /* 0x000fe200078e0210 */
[----:B------:R-:W-:Y:S01]  /*1be0*/  LOP3.LUT R3, R3, R4, RZ, 0x3c, !PT ;  /* 0x0000000403037212 */ /* 0x000fe200078e3cff */
[----:B------:R-:W-:Y:S01]  /*1bf0*/  IMAD.SHL.U32 R12, R21, 0x10, RZ ;  /* 0x00000010150c7824 */ /* 0x000fe200078e00ff */
[-C--:B------:R-:W-:Y:S01]  /*1c00*/  LOP3.LUT R4, R9, R0.reuse, RZ, 0x3c, !PT ;  /* 0x0000000009047212 */ /* 0x080fe200078e3cff */
[----:B--2---:R-:W-:Y:S01]  /*1c10*/  VIADD R9, R99, 0x1f ;  /* 0x0000001f63097836 */ /* 0x004fe20000000000 */
[----:B------:R-:W-:Y:S01]  /*1c20*/  LOP3.LUT R0, R2, R0, RZ, 0x3c, !PT ;  /* 0x0000000002007212 */ /* 0x000fe200078e3cff */
[----:B------:R-:W-:-:S02]  /*1c30*/  IMAD.IADD R2, R5, 0x1, R3 ;  /* 0x0000000105027824 */ /* 0x000fc400078e0203 */
[----:B------:R-:W-:Y:S01]  /*1c40*/  IMAD R4, R4, 0x4, R15 ;  /* 0x0000000404047824 */ /* 0x000fe200078e020f */
[----:B------:R-:W-:Y:S01]  /*1c50*/  SHF.R.S32.HI R3, RZ, 0x1f, R9 ;  /* 0x0000001fff037819 */ /* 0x000fe20000011409 */
[----:B------:R-:W-:Y:S02]  /*1c60*/  IMAD R0, R0, 0x4, R8 ;  /* 0x0000000400007824 */ /* 0x000fe400078e0208 */
[----:B------:R-:W-:Y:S01]  /*1c70*/  IMAD R7, R7, 0x10, R2 ;  /* 0x0000001007077824 */ /* 0x000fe200078e0202 */
[----:B------:R-:W-:Y:S01]  /*1c80*/  LEA.HI R3, R3, R9, RZ, 0x5 ;  /* 0x0000000903037211 */ /* 0x000fe200078f28ff */
[----:B------:R-:W-:Y:S01]  /*1c90*/  IMAD R14, R14, 0x8, R0 ;  /* 0x000000080e0e7824 */ /* 0x000fe200078e0200 */
[----:B------:R-:W-:Y:S01]  /*1ca0*/  SHF.R.S32.HI R0, RZ, 0x1f, R99 ;  /* 0x0000001fff007819 */ /* 0x000fe20000011463 */
[----:B------:R-:W-:Y:S01]  /*1cb0*/  IMAD R6, R11, 0x10, R6 ;  /* 0x000000100b067824 */ /* 0x000fe200078e0206 */
[----:B------:R-:W-:Y:S01]  /*1cc0*/  LEA.HI.SX32 R3, R3, 0xfffffffe, 0x1b ;  /* 0xfffffffe03037811 */ /* 0x000fe200078fdaff */
[----:B------:R-:W-:Y:S01]  /*1cd0*/  IMAD.SHL.U32 R113, R14, 0x8, RZ ;  /* 0x000000080e717824 */ /* 0x000fe200078e00ff */
[----:B------:R-:W-:-:S03]  /*1ce0*/  LEA.HI R0, R0, R99, RZ, 0x5 ;  /* 0x0000006300007211 */ /* 0x000fc600078f28ff */
[----:B------:R1:W-:Y:S01]  /*1cf0*/  STL [R1], R3 ;  /* 0x0000000301007387 */ /* 0x0003e20000100800 */
[----:B------:R-:W-:-:S05]  /*1d00*/  LOP3.LUT R0, R0, 0xffffffe0, RZ, 0xc0, !PT ;  /* 0xffffffe000007812 */ /* 0x000fca00078ec0ff */
[----:B------:R-:W-:-:S05]  /*1d10*/  IMAD.IADD R0, R99, 0x1, -R0 ;  /* 0x0000000163007824 */ /* 0x000fca00078e0a00 */
[----:B------:R-:W-:-:S04]  /*1d20*/  ISETP.NE.AND P0, PT, R0, RZ, PT ;  /* 0x000000ff0000720c */ /* 0x000fc80003f05270 */
[----:B------:R-:W-:-:S04]  /*1d30*/  SEL R0, R0, 0x20, P0 ;  /* 0x0000002000007807 */ /* 0x000fc80000000000 */
[----:B------:R-:W-:Y:S01]  /*1d40*/  SHF.R.S32.HI R2, RZ, 0x1f, R0 ;  /* 0x0000001fff027819 */ /* 0x000fe20000011400 */
[C---:B------:R-:W-:Y:S01]  /*1d50*/  IMAD.SHL.U32 R108, R0.reuse, 0x2, RZ ;  /* 0x00000002006c7824 */ /* 0x040fe200078e00ff */
[C---:B------:R-:W-:Y:S02]  /*1d60*/  VIMNMX R99, R0.reuse, R99, PT ;  /* 0x0000006300637248 */ /* 0x040fe40003fe0100 */
[----:B------:R-:W-:Y:S01]  /*1d70*/  SHF.L.U64.HI R110, R0, 0x1, R2 ;  /* 0x00000001006e7819 */ /* 0x000fe20000010202 */
[----:B------:R-:W-:Y:S02]  /*1d80*/  IMAD R0, R106, 0x8, R4 ;  /* 0x000000086a007824 */ /* 0x000fe400078e0204 */
[----:B-1----:R-:W-:Y:S02]  /*1d90*/  IMAD.SHL.U32 R3, R6, 0x8, RZ ;  /* 0x0000000806037824 */ /* 0x002fe400078e00ff */
[----:B------:R-:W-:Y:S02]  /*1da0*/  IMAD.SHL.U32 R2, R7, 0x8, RZ ;  /* 0x0000000807027824 */ /* 0x000fe400078e00ff */
[----:B------:R-:W-:Y:S01]  /*1db0*/  IMAD.SHL.U32 R0, R0, 0x8, RZ ;  /* 0x0000000800007824 */ /* 0x000fe200078e00ff */
[----:B------:R-:W-:-:S02]  /*1dc0*/  SHF.R.S32.HI R119, RZ, 0x3, R3 ;  /* 0x00000003ff777819 */ /* 0x000fc40000011403 */
[----:B------:R-:W-:Y:S01]  /*1dd0*/  SHF.R.S32.HI R118, RZ, 0x3, R2 ;  /* 0x00000003ff767819 */ /* 0x000fe20000011402 */
[----:B------:R-:W-:-:S07]  /*1de0*/  IMAD R109, R0, 0x2, R13 ;  /* 0x00000002006d7824 */ /* 0x000fce00078e020d */
.L_x_333:
[----:B-1--4-:R-:W1:Y:S01]  /*1df0*/  LDC R0, c[0x0][0x26c] ;  /* 0x00009b00ff007b82 */ /* 0x012e620000000800 */
[----:B------:R-:W-:Y:S05]  /*1e00*/  YIELD ;  /* 0x0000000000007946 */ /* 0x000fea0003800000 */
[----:B------:R-:W-:Y:S05]  /*1e10*/  WARPSYNC.ALL ;  /* 0x0000000000007948 */ /* 0x000fea0003800000 */
[C---:B------:R-:W-:Y:S01]  /*1e20*/  VIADD R16, R13.reuse, 0x2600 ;  /* 0x000026000d107836 */ /* 0x040fe20000000000 */
[----:B------:R-:W-:Y:S01]  /*1e30*/  MOV R27, RZ ;  /* 0x000000ff001b7202 */ /* 0x000fe20000000f00 */
[----:B------:R-:W-:-:S02]  /*1e40*/  VIADD R14, R13, 0x600 ;  /* 0x000006000d0e7836 */ /* 0x000fc40000000000 */
[C---:B-1----:R-:W-:Y:S01]  /*1e50*/  VIADD R3, R0.reuse, 0xffffffff ;  /* 0xffffffff00037836 */ /* 0x042fe20000000000 */
[C---:B------:R-:W-:Y:S01]  /*1e60*/  ISETP.GE.AND P2, PT, R0.reuse, 0x1, PT ;  /* 0x000000010000780c */ /* 0x040fe20003f46270 */
[----:B------:R-:W-:Y:S01]  /*1e70*/  VIADD R2, R0, 0x3e ;  /* 0x0000003e00027836 */ /* 0x000fe20000000000 */
[----:B------:R-:W-:Y:S02]  /*1e80*/  LEA R0, R119, R13, 0x4 ;  /* 0x0000000d77007211 */ /* 0x000fe400078e20ff */
[----:B------:R-:W-:Y:S02]  /*1e90*/  ISETP.GE.U32.AND P6, PT, R3, 0x20, PT ;  /* 0x000000200300780c */ /* 0x000fe40003fc6070 */
[----:B------:R-:W-:Y:S02]  /*1ea0*/  ISETP.GE.U32.AND P1, PT, R2, 0x3f, PT ;  /* 0x0000003f0200780c */ /* 0x000fe40003f26070 */
[C---:B------:R-:W-:Y:S01]  /*1eb0*/  IADD3 R3, R103.reuse, 0x8, RZ ;  /* 0x0000000867037810 */ /* 0x040fe20007ffe0ff */
[----:B--2---:R-:W2:Y:S04]  /*1ec0*/  LDL R10, [R1+0x1c] ;  /* 0x00001c00010a7983 */ /* 0x004ea80000100800 */
[----:B---3--:R-:W3:Y:S04]  /*1ed0*/  LDL R9, [R1+0x18] ;  /* 0x0000180001097983 */ /* 0x008ee80000100800 */
[----:B------:R-:W4:Y:S01]  /*1ee0*/  LDL R18, [R1+0x8] ;  /* 0x0000080001127983 */ /* 0x000f220000100800 */
[----:B------:R-:W1:Y:S01]  /*1ef0*/  S2R R4, SR_TID.Y ;  /* 0x0000000000047919 */ /* 0x000e620000002200 */
[----:B------:R-:W-:Y:S01]  /*1f00*/  VIMNMX R2, R112, 0x40, PT ;  /* 0x0000004070027848 */ /* 0x000fe20003fe0100 */
[----:B------:R-:W5:Y:S03]  /*1f10*/  LDC R17, c[0x0][0x288] ;  /* 0x0000a200ff117b82 */ /* 0x000f660000000800 */
[----:B------:R-:W-:-:S02]  /*1f20*/  ISETP.GE.AND P0, PT, R103, R2, PT ;  /* 0x000000026700720c */ /* 0x000fc40003f06270 */
[----:B------:R-:W-:Y:S02]  /*1f30*/  ISETP.GE.AND P3, PT, R3, R2, PT ;  /* 0x000000020300720c */ /* 0x000fe40003f66270 */
[----:B------:R-:W-:Y:S02]  /*1f40*/  ISETP.LT.AND P4, PT, R100, R99, !P0 ;  /* 0x000000636400720c */ /* 0x000fe40004781270 */
[----:B-1----:R-:W-:-:S06]  /*1f50*/  LOP3.LUT R4, R4, 0xff, RZ, 0xc0, !PT ;  /* 0x000000ff04047812 */ /* 0x002fcc00078ec0ff */
[----:B------:R-:W1:Y:S01]  /*1f60*/  SHFL.IDX PT, R4, R4, RZ, 0x1f ;  /* 0x00001fff04047589 */ /* 0x000e6200000e0000 */
[----:B------:R-:W-:Y:S02]  /*1f70*/  VIADDMNMX R2, R97, -R96, 0x40, PT ;  /* 0x0000004061027446 */ /* 0x000fe40003800960 */
[----:B------:R-:W-:Y:S02]  /*1f80*/  ISETP.LT.AND P5, PT, R100, R99, !P3 ;  /* 0x000000636400720c */ /* 0x000fe40005fa1270 */
[----:B------:R-:W-:Y:S02]  /*1f90*/  SEL R8, RZ, 0x1, !P4 ;  /* 0x00000001ff087807 */ /* 0x000fe40006000000 */
[-C--:B------:R-:W-:Y:S02]  /*1fa0*/  ISETP.GE.AND P4, PT, R3, R2.reuse, PT ;  /* 0x000000020300720c */ /* 0x080fe40003f86270 */
[----:B------:R-:W-:Y:S02]  /*1fb0*/  SEL R5, RZ, 0xffffffff, !P5 ;  /* 0xffffffffff057807 */ /* 0x000fe40006800000 */
[----:B------:R-:W-:-:S02]  /*1fc0*/  ISETP.GE.AND P5, PT, R103, R2, PT ;  /* 0x000000026700720c */ /* 0x000fc40003fa6270 */
[----:B------:R-:W-:Y:S01]  /*1fd0*/  SEL R2, RZ, 0xffffffff, P4 ;  /* 0xffffffffff027807 */ /* 0x000fe20002000000 */
[----:B------:R-:W-:Y:S01]  /*1fe0*/  IMAD.SHL.U32 R5, R5, 0x2, RZ ;  /* 0x0000000205057824 */ /* 0x000fe200078e00ff */
[----:B------:R-:W-:-:S03]  /*1ff0*/  SEL R7, RZ, 0x1, P5 ;  /* 0x00000001ff077807 */ /* 0x000fc60002800000 */
[----:B------:R-:W-:Y:S01]  /*2000*/  IMAD.SHL.U32 R3, R2, 0x2, RZ ;  /* 0x0000000202037824 */ /* 0x000fe200078e00ff */
[----:B-1----:R-:W-:Y:S02]  /*2010*/  R2UR UR8, R4 ;  /* 0x00000000040872ca */ /* 0x002fe400000e0000 */
[----:B------:R-:W-:Y:S02]  /*2020*/  SEL R4, RZ, 0xffffffff, P3 ;  /* 0xffffffffff047807 */ /* 0x000fe40001800000 */
[----:B------:R-:W-:-:S03]  /*2030*/  SEL R6, RZ, 0x1, P0 ;  /* 0x00000001ff067807 */ /* 0x000fc60000000000 */
[----:B------:R-:W-:Y:S01]  /*2040*/  IMAD.SHL.U32 R2, R4, 0x2, RZ ;  /* 0x0000000204027824 */ /* 0x000fe200078e00ff */
[----:B------:R-:W-:Y:S02]  /*2050*/  LOP3.LUT R4, R5, 0x2, R8, 0xe2, !PT ;  /* 0x0000000205047812 */ /* 0x000fe400078ee208 */
[----:B------:R-:W-:Y:S02]  /*2060*/  ISETP.LT.AND P4, PT, R100, R99, !P4 ;  /* 0x000000636400720c */ /* 0x000fe40006781270 */
[----:B------:R-:W-:Y:S02]  /*2070*/  LOP3.LUT R8, R3, 0x2, R7, 0xe2, !PT ;  /* 0x0000000203087812 */ /* 0x000fe400078ee207 */
[----:B------:R-:W-:Y:S02]  /*2080*/  LOP3.LUT R2, R2, 0x2, R6, 0xe2, !PT ;  /* 0x0000000202027812 */ /* 0x000fe400078ee206 */
[----:B------:R-:W-:Y:S02]  /*2090*/  SEL R3, R4, RZ, P1 ;  /* 0x000000ff04037207 */ /* 0x000fe40000800000 */
[----:B------:R-:W-:-:S02]  /*20a0*/  SEL R6, RZ, 0xffffffff, !P4 ;  /* 0xffffffffff067807 */ /* 0x000fc40006000000 */
[----:B------:R-:W-:Y:S01]  /*20b0*/  ISETP.LT.AND P5, PT, R100, R99, !P5 ;  /* 0x000000636400720c */ /* 0x000fe20006fa1270 */
[----:B------:R-:W-:Y:S01]  /*20c0*/  IMAD.SHL.U32 R4, R3, 0x10, RZ ;  /* 0x0000001003047824 */ /* 0x000fe200078e00ff */
[----:B------:R-:W-:Y:S01]  /*20d0*/  SEL R2, R2, RZ, P6 ;  /* 0x000000ff02027207 */ /* 0x000fe20003000000 */
[----:B------:R-:W-:Y:S01]  /*20e0*/  IMAD.SHL.U32 R6, R6, 0x2, RZ ;  /* 0x0000000206067824 */ /* 0x000fe200078e00ff */
[----:B------:R-:W-:Y:S02]  /*20f0*/  SEL R7, RZ, 0x1, !P5 ;  /* 0x00000001ff077807 */ /* 0x000fe40006800000 */
[----:B------:R-:W-:Y:S01]  /*2100*/  LOP3.LUT P0, RZ, R4, 0x10, RZ, 0xc0, !PT ;  /* 0x0000001004ff7812 */ /* 0x000fe2000780c0ff */
[----:B------:R-:W-:Y:S01]  /*2110*/  IMAD.SHL.U32 R5, R2, 0x10, RZ ;  /* 0x0000001002057824 */ /* 0x000fe200078e00ff */
[----:B------:R-:W-:Y:S01]  /*2120*/  LOP3.LUT R6, R6, 0x2, R7, 0xe2, !PT ;  /* 0x0000000206067812 */ /* 0x000fe200078ee207 */
[----:B------:R-:W-:-:S03]  /*2130*/  IMAD.SHL.U32 R2, R2, 0x8, RZ ;  /* 0x0000000802027824 */ /* 0x000fc600078e00ff */
[----:B------:R-:W-:Y:S01]  /*2140*/  SEL R6, R6, RZ, P1 ;  /* 0x000000ff06067207 */ /* 0x000fe20000800000 */
[----:B------:R-:W-:Y:S01]  /*2150*/  IMAD.SHL.U32 R3, R3, 0x8, RZ ;  /* 0x0000000803037824 */ /* 0x000fe200078e00ff */
[----:B------:R-:W-:Y:S01]  /*2160*/  LOP3.LUT P5, RZ, R5, 0x10, RZ, 0xc0, !PT ;  /* 0x0000001005ff7812 */ /* 0x000fe200078ac0ff */
[----:B------:R-:W-:Y:S01]  /*2170*/  IMAD.MOV.U32 R4, RZ, RZ, R104 ;  /* 0x000000ffff047224 */ /* 0x000fe200078e0068 */
[----:B------:R-:W-:Y:S01]  /*2180*/  LOP3.LUT P4, RZ, R2, 0x10, RZ, 0xc0, !PT ;  /* 0x0000001002ff7812 */ /* 0x000fe2000788c0ff */
[----:B-----5:R-:W-:Y:S02]  /*2190*/  IMAD R2, R96, R17, RZ ;  /* 0x0000001160027224 */ /* 0x020fe400078e02ff */
[----:B------:R-:W-:Y:S01]  /*21a0*/  IMAD.MOV.U32 R5, RZ, RZ, R105 ;  /* 0x000000ffff057224 */ /* 0x000fe200078e0069 */
[----:B------:R-:W-:Y:S01]  /*21b0*/  BAR.SYNC.DEFER_BLOCKING 0x0 ;  /* 0x0000000000007b1d */ /* 0x000fe20000010000 */
[----:B------:R-:W-:Y:S01]  /*21c0*/  IMAD.SHL.U32 R7, R6, 0x10, RZ ;  /* 0x0000001006077824 */ /* 0x000fe200078e00ff */
[----:B------:R-:W-:-:S02]  /*21d0*/  LOP3.LUT P3, RZ, R3, 0x10, RZ, 0xc0, !PT ;  /* 0x0000001003ff7812 */ /* 0x000fc4000786c0ff */
[C---:B------:R-:W-:Y:S02]  /*21e0*/  IADD3 R3, P1, R2.reuse, R124, RZ ;  /* 0x0000007c02037210 */ /* 0x040fe40007f3e0ff */
[----:B------:R-:W-:Y:S01]  /*21f0*/  @!PT LDS RZ, [RZ] ;  /* 0x00000000fffff984 */ /* 0x000fe20000000800 */
[----:B------:R-:W-:Y:S01]  /*2200*/  @!PT LDS RZ, [RZ] ;  /* 0x00000000fffff984 */ /* 0x000fe20000000800 */
[----:B------:R-:W-:Y:S01]  /*2210*/  @!PT LDS RZ, [RZ] ;  /* 0x00000000fffff984 */ /* 0x000fe20000000800 */
[----:B------:R1:W-:Y:S01]  /*2220*/  LDGSTS.E.BYPASS.LTC128B.128 [R0+0x600], desc[UR36][R4.64], P0 ;  /* 0x0060000004007fae */ /* 0x0003e20008101d64 */
[----:B------:R-:W-:Y:S02]  /*2230*/  LOP3.LUT P0, RZ, R7, 0x10, RZ, 0xc0, !PT ;  /* 0x0000001007ff7812 */ /* 0x000fe4000780c0ff */
[----:B------:R-:W-:Y:S02]  /*2240*/  LEA.HI.X.SX32 R7, R2, R122, 0x1, P1 ;  /* 0x0000007a02077211 */ /* 0x000fe400008f0eff */
[----:B-1----:R-:W-:Y:S01]  /*2250*/  SEL R5, R8, RZ, P6 ;  /* 0x000000ff08057207 */ /* 0x002fe20003000000 */
[----:B------:R-:W-:Y:S02]  /*2260*/  IMAD.SHL.U32 R8, R6, 0x8, RZ ;  /* 0x0000000806087824 */ /* 0x000fe400078e00ff */
[----:B------:R-:W-:-:S02]  /*2270*/  IMAD R4, R118, 0x10, R13 ;  /* 0x0000001076047824 */ /* 0x000fc400078e020d */
[C---:B------:R-:W-:Y:S01]  /*2280*/  IMAD.SHL.U32 R6, R5.reuse, 0x10, RZ ;  /* 0x0000001005067824 */ /* 0x040fe200078e00ff */
[----:B------:R-:W-:Y:S01]  /*2290*/  LOP3.LUT P6, RZ, R8, 0x10, RZ, 0xc0, !PT ;  /* 0x0000001008ff7812 */ /* 0x000fe200078cc0ff */
[----:B------:R-:W-:Y:S01]  /*22a0*/  IMAD.SHL.U32 R5, R5, 0x8, RZ ;  /* 0x0000000805057824 */ /* 0x000fe200078e00ff */
[----:B------:R-:W-:Y:S02]  /*22b0*/  LDGSTS.E.BYPASS.LTC128B.128 [R4+0x600], desc[UR36][R116.64], P3 ;  /* 0x0060000074047fae */ /* 0x000fe40009901d64 */
[----:B------:R-:W-:Y:S01]  /*22c0*/  LOP3.LUT P3, RZ, R6, 0x10, RZ, 0xc0, !PT ;  /* 0x0000001006ff7812 */ /* 0x000fe2000786c0ff */
[----:B------:R-:W-:-:S04]  /*22d0*/  UPRMT UR4, UR8, 0x8880, URZ ;  /* 0x0000888008047896 */ /* 0x000fc8000800003f */
[----:B------:R-:W-:-:S04]  /*22e0*/  USHF.R.S32.HI UR9, URZ, 0x1f, UR4 ;  /* 0x0000001f3f097899 */ /* 0x000fc80008011404 */
[----:B------:R-:W-:-:S04]  /*22f0*/  ULEA.HI UR9, UR9, UR4, URZ, 0x2 ;  /* 0x0000000409097291 */ /* 0x000fc8000f8f103f */
[----:B------:R-:W-:-:S04]  /*2300*/  ULOP3.LUT UR10, UR9, 0xfffffffc, URZ, 0xc0, !UPT ;  /* 0xfffffffc090a7892 */ /* 0x000fc8000f8ec03f */
[----:B------:R-:W-:-:S04]  /*2310*/  UIADD3 UR10, UR4, -UR10, URZ ;  /* 0x8000000a040a7290 */ /* 0x000fc8000fffe03f */
[----:B------:R-:W-:Y:S01]  /*2320*/  ULEA.HI UR7, UR10, UR10, URZ, 0x1 ;  /* 0x0000000a0a077291 */ /* 0x000fe2000f8f083f */
[----:B------:R-:W-:Y:S01]  /*2330*/  R2UR UR5, R14 ;  /* 0x000000000e0572ca */ /* 0x000fe200000e0000 */
[----:B------:R-:W-:Y:S01]  /*2340*/  USHF.R.S32.HI UR9, URZ, 0x2, UR9 ;  /* 0x000000023f097899 */ /* 0x000fe20008011409 */
[----:B------:R-:W-:Y:S01]  /*2350*/  R2UR UR4, R16 ;  /* 0x00000000100472ca */ /* 0x000fe200000e0000 */
[----:B------:R-:W-:Y:S02]  /*2360*/  ULOP3.LUT UR6, UR7, 0xfffffffe, URZ, 0xc0, !UPT ;  /* 0xfffffffe07067892 */ /* 0x000fe4000f8ec03f */
[----:B------:R-:W-:Y:S02]  /*2370*/  USHF.L.U32 UR9, UR9, 0x3, URZ ;  /* 0x0000000309097899 */ /* 0x000fe4000800063f */
[----:B------:R-:W-:Y:S02]  /*2380*/  UIADD3 UR6, UR10, -UR6, URZ ;  /* 0x800000060a067290 */ /* 0x000fe4000fffe03f */
[----:B------:R-:W-:-:S02]  /*2390*/  USHF.R.S32.HI UR7, URZ, 0x1, UR7 ;  /* 0x000000013f077899 */ /* 0x000fc40008011407 */
[----:B------:R-:W-:Y:S02]  /*23a0*/  ULEA UR10, UR6, UR9, 0x8 ;  /* 0x00000009060a7291 */ /* 0x000fe4000f8e403f */
[----:B------:R-:W-:Y:S02]  /*23b0*/  ULEA UR9, UR7, UR9, 0x8 ;  /* 0x0000000907097291 */ /* 0x000fe4000f8e403f */
[----:B------:R-:W-:Y:S02]  /*23c0*/  ULEA UR5, UR10, UR5, 0x4 ;  /* 0x000000050a057291 */ /* 0x000fe4000f8e203f */
[----:B------:R-:W-:Y:S01]  /*23d0*/  ULEA UR4, UR9, UR4, 0x4 ;  /* 0x0000000409047291 */ /* 0x000fe2000f8e203f */
[----:B------:R-:W-:Y:S01]  /*23e0*/  IMAD.MOV.U32 R26, RZ, RZ, RZ ;  /* 0x000000ffff1a7224 */ /* 0x000fe200078e00ff */
        /* <DEDUP_REMOVED lines=8> */
[----:B--2---:R-:W-:-:S04]  /*2470*/  LEA R2, P1, R3, R10, 0x1 ;  /* 0x0000000a03027211 */ /* 0x004fc800078208ff */
[----:B---3--:R-:W-:Y:S02]  /*2480*/  LEA.HI.X R3, R3, R9, R7, 0x1, P1 ;  /* 0x0000000903037211 */ /* 0x008fe400008f0c07 */
[----:B------:R-:W-:-:S03]  /*2490*/  IADD3 R8, P1, R108, R104, RZ ;  /* 0x000000686c087210 */ /* 0x000fc60007f3e0ff */
[----:B------:R1:W-:Y:S01]  /*24a0*/  LDGSTS.E.BYPASS.LTC128B.128 [R0+0x2600], desc[UR36][R2.64], P0 ;  /* 0x0260000002007fae */ /* 0x0003e20008101d64 */
[----:B------:R-:W-:Y:S01]  /*24b0*/  IADD3 R6, P0, R2, R108, RZ ;  /* 0x0000006c02067210 */ /* 0x000fe20007f1e0ff */
[----:B------:R-:W-:Y:S01]  /*24c0*/  IMAD.X R9, R110, 0x1, R105, P1 ;  /* 0x000000016e097824 */ /* 0x000fe200008e0669 */
[----:B------:R-:W-:Y:S01]  /*24d0*/  LOP3.LUT P1, RZ, R5, 0x10, RZ, 0xc0, !PT ;  /* 0x0000001005ff7812 */ /* 0x000fe2000782c0ff */
[----:B------:R-:W-:-:S04]  /*24e0*/  IMAD.WIDE R10, R17, 0x10, R2 ;  /* 0x00000010110a7825 */ /* 0x000fc800078e0202 */
[----:B------:R-:W-:Y:S01]  /*24f0*/  IMAD.X R7, R3, 0x1, R110, P0 ;  /* 0x0000000103077824 */ /* 0x000fe200000e066e */
[----:B------:R4:W-:Y:S04]  /*2500*/  LDGSTS.E.BYPASS.LTC128B.128 [R4+0x2600], desc[UR36][R10.64], P6 ;  /* 0x026000000a047fae */ /* 0x0009e8000b101d64 */
[----:B------:R-:W0:Y:S04]  /*2510*/  LDGDEPBAR ;  /* 0x00000000000079af */ /* 0x000e280000000000 */
[----:B------:R-:W-:Y:S01]  /*2520*/  LDGSTS.E.BYPASS.LTC128B.128 [R0+0x680], desc[UR36][R8.64], P5 ;  /* 0x0068000008007fae */ /* 0x000fe2000a901d64 */
[----:B-1----:R-:W-:-:S04]  /*2530*/  IMAD.WIDE R2, R17, 0x10, R6 ;  /* 0x0000001011027825 */ /* 0x002fc800078e0206 */
[----:B----4-:R-:W-:-:S05]  /*2540*/  IMAD.WIDE R10, R18, 0x10, R8 ;  /* 0x00000010120a7825 */ /* 0x010fca00078e0208 */
[----:B------:R1:W-:Y:S04]  /*2550*/  LDGSTS.E.BYPASS.LTC128B.128 [R4+0x680], desc[UR36][R10.64], P4 ;  /* 0x006800000a047fae */ /* 0x0003e8000a101d64 */
[----:B------:R2:W-:Y:S04]  /*2560*/  LDGSTS.E.BYPASS.LTC128B.128 [R0+0x2680], desc[UR36][R6.64], P3 ;  /* 0x0268000006007fae */ /* 0x0005e80009901d64 */
[----:B------:R3:W-:Y:S04]  /*2570*/  LDGSTS.E.BYPASS.LTC128B.128 [R4+0x2680], desc[UR36][R2.64], P1 ;  /* 0x0268000002047fae */ /* 0x0007e80008901d64 */
[----:B------:R-:W0:Y:S01]  /*2580*/  LDGDEPBAR ;  /* 0x00000000000079af */ /* 0x000e220000000000 */
[----:B------:R-:W-:-:S04]  /*2590*/  DEPBAR.LE SB0, 0x1 ;  /* 0x000080400000791a */ /* 0x000fc80000000000 */
[----:B------:R-:W-:Y:S01]  /*25a0*/  BAR.SYNC.DEFER_BLOCKING 0x0 ;  /* 0x0000000000007b1d */ /* 0x000fe20000010000 */
[----:B------:R-:W-:Y:S02]  /*25b0*/  CS2R R18, SRZ ;  /* 0x0000000000127805 */ /* 0x000fe4000001ff00 */
[----:B------:R-:W-:Y:S02]  /*25c0*/  CS2R R16, SRZ ;  /* 0x0000000000107805 */ /* 0x000fe4000001ff00 */
[----:B-1----:R-:W-:Y:S02]  /*25d0*/  CS2R R10, SRZ ;  /* 0x00000000000a7805 */ /* 0x002fe4000001ff00 */
[----:B------:R-:W-:Y:S02]  /*25e0*/  CS2R R8, SRZ ;  /* 0x0000000000087805 */ /* 0x000fe4000001ff00 */
[----:B------:R-:W-:Y:S02]  /*25f0*/  CS2R R36, SRZ ;  /* 0x0000000000247805 */ /* 0x000fe4000001ff00 */
[----:B--2---:R-:W-:-:S02]  /*2600*/  CS2R R6, SRZ ;  /* 0x0000000000067805 */ /* 0x004fc4000001ff00 */
[----:B---3--:R-:W-:Y:S01]  /*2610*/  CS2R R4, SRZ ;  /* 0x0000000000047805 */ /* 0x008fe2000001ff00 */
[----:B------:R1:W2:Y:S04]  /*2620*/  LDSM.16.M88.4 R72, [R12+UR5] ;  /* 0x000000050c48783b */ /* 0x0002a80008000200 */
[----:B------:R1:W3:Y:S01]  /*2630*/  LDSM.16.M88.4 R76, [R12+UR4] ;  /* 0x000000040c4c783b */ /* 0x0002e20008000200 */
[----:B------:R-:W-:Y:S05]  /*2640*/  @!P2 BRA `(.L_x_313) ;  /* 0x0000000000f8a947 */ /* 0x000fea0003800000 */
[----:B------:R4:W5:Y:S01]  /*2650*/  LDL R14, [R1] ;  /* 0x00000000010e7983 */ /* 0x0009620000100800 */
[C---:B------:R-:W-:Y:S01]  /*2660*/  LOP3.LUT R3, R12.reuse, 0x10, RZ, 0x3c, !PT ;  /* 0x000000100c037812 */ /* 0x040fe200078e3cff */
[----:B------:R-:W-:Y:S01]  /*2670*/  IMAD.MOV.U32 R27, RZ, RZ, RZ ;  /* 0x000000ffff1b7224 */ /* 0x000fe200078e00ff */
[C---:B------:R-:W-:Y:S02]  /*2680*/  LOP3.LUT R2, R12.reuse, 0x20, RZ, 0x3c, !PT ;  /* 0x000000200c027812 */ /* 0x040fe400078e3cff */
[----:B------:R-:W-:-:S07]  /*2690*/  LOP3.LUT R0, R12, 0x30, RZ, 0x3c, !PT ;  /* 0x000000300c007812 */ /* 0x000fce00078e3cff */
.L_x_314:
[C---:B--23--:R-:W-:Y:S01]  /*26a0*/  HMMA.1688.F32 R4, R72.reuse, R76, R4 ;  /* 0x0000004c4804723c */ /* 0x04cfe20000001004 */
[----:B------:R-:W-:Y:S02]  /*26b0*/  LDSM.16.M88.4 R80, [R3+UR5] ;  /* 0x000000050350783b */ /* 0x000fe40008000200 */
[----:B-----5:R-:W-:Y:S01]  /*26c0*/  ISETP.GE.AND P0, PT, R14, RZ, PT ;  /* 0x000000ff0e00720c */ /* 0x020fe20003f06270 */
[C---:B------:R-:W-:Y:S03]  /*26d0*/  HMMA.1688.F32 R8, R72.reuse, R77, R8 ;  /* 0x0000004d4808723c */ /* 0x040fe60000001008 */
[----:B-1----:R-:W1:Y:S01]  /*26e0*/  LDSM.16.M88.4 R84, [R3+UR4] ;  /* 0x000000040354783b */ /* 0x002e620008000200 */
[C---:B------:R-:W-:Y:S04]  /*26f0*/  HMMA.1688.F32 R16, R72.reuse, R78, R16 ;  /* 0x0000004e4810723c */ /* 0x040fe80000001010 */
[-C--:B------:R-:W-:Y:S01]  /*2700*/  HMMA.1688.F32 R20, R72, R79.reuse, R20 ;  /* 0x0000004f4814723c */ /* 0x080fe20000001014 */
[----:B------:R-:W-:Y:S03]  /*2710*/  LDSM.16.M88.4 R88, [R2+UR5] ;  /* 0x000000050258783b */ /* 0x000fe60008000200 */
[C---:B------:R-:W-:Y:S03]  /*2720*/  HMMA.1688.F32 R24, R74.reuse, R79, R24 ;  /* 0x0000004f4a18723c */ /* 0x040fe60000001018 */
[----:B----4-:R-:W4:Y:S01]  /*2730*/  LDSM.16.M88.4 R92, [R2+UR4] ;  /* 0x00000004025c783b */ /* 0x010f220008000200 */
[C---:B------:R-:W-:Y:S04]  /*2740*/  HMMA.1688.F32 R28, R74.reuse, R78, R28 ;  /* 0x0000004e4a1c723c */ /* 0x040fe8000000101c */
[C---:B------:R-:W-:Y:S01]  /*2750*/  HMMA.1688.F32 R32, R74.reuse, R77, R32 ;  /* 0x0000004d4a20723c */ /* 0x040fe20000001020 */
[----:B------:R-:W0:Y:S03]  /*2760*/  LDGDEPBAR ;  /* 0x00000000000079af */ /* 0x000e260000000000 */
[----:B------:R-:W-:-:S04]  /*2770*/  HMMA.1688.F32 R36, R74, R76, R36 ;  /* 0x0000004c4a24723c */ /* 0x000fc80000001024 */
[C---:B-1----:R-:W-:Y:S04]  /*2780*/  HMMA.1688.F32 R4, R80.reuse, R84, R4 ;  /* 0x000000545004723c */ /* 0x042fe80000001004 */
[C---:B------:R-:W-:Y:S04]  /*2790*/  HMMA.1688.F32 R8, R80.reuse, R85, R8 ;  /* 0x000000555008723c */ /* 0x040fe80000001008 */
[C---:B------:R-:W-:Y:S04]  /*27a0*/  HMMA.1688.F32 R16, R80.reuse, R86, R16 ;  /* 0x000000565010723c */ /* 0x040fe80000001010 */
[-C--:B------:R-:W-:Y:S04]  /*27b0*/  HMMA.1688.F32 R20, R80, R87.reuse, R20 ;  /* 0x000000575014723c */ /* 0x080fe80000001014 */
[C---:B------:R-:W-:Y:S04]  /*27c0*/  HMMA.1688.F32 R24, R82.reuse, R87, R24 ;  /* 0x000000575218723c */ /* 0x040fe80000001018 */
[C---:B------:R-:W-:Y:S04]  /*27d0*/  HMMA.1688.F32 R28, R82.reuse, R86, R28 ;  /* 0x00000056521c723c */ /* 0x040fe8000000101c */
[C---:B------:R-:W-:Y:S04]  /*27e0*/  HMMA.1688.F32 R32, R82.reuse, R85, R32 ;  /* 0x000000555220723c */ /* 0x040fe80000001020 */
[----:B------:R-:W-:Y:S01]  /*27f0*/  HMMA.1688.F32 R36, R82, R84, R36 ;  /* 0x000000545224723c */ /* 0x000fe20000001024 */
[----:B------:R-:W-:Y:S01]  /*2800*/  LDSM.16.M88.4 R80, [R0+UR5] ;  /* 0x000000050050783b */ /* 0x000fe20008000200 */
[----:B------:R-:W-:-:S02]  /*2810*/  UIADD3 UR5, UR5, 0x80, URZ ;  /* 0x0000008005057890 */ /* 0x000fc4000fffe03f */
[C---:B----4-:R-:W-:Y:S03]  /*2820*/  HMMA.1688.F32 R4, R88.reuse, R92, R4 ;  /* 0x0000005c5804723c */ /* 0x050fe60000001004 */
[----:B------:R-:W1:Y:S01]  /*2830*/  LDSM.16.M88.4 R84, [R0+UR4] ;  /* 0x000000040054783b */ /* 0x000e620008000200 */
[C---:B------:R-:W-:Y:S01]  /*2840*/  HMMA.1688.F32 R8, R88.reuse, R93, R8 ;  /* 0x0000005d5808723c */ /* 0x040fe20000001008 */
[----:B------:R-:W-:Y:S03]  /*2850*/  UIADD3 UR4, UR4, 0x80, URZ ;  /* 0x0000008004047890 */ /* 0x000fe6000fffe03f */
[C---:B------:R-:W-:Y:S04]  /*2860*/  HMMA.1688.F32 R16, R88.reuse, R94, R16 ;  /* 0x0000005e5810723c */ /* 0x040fe80000001010 */
[-C--:B------:R-:W-:Y:S04]  /*2870*/  HMMA.1688.F32 R20, R88, R95.reuse, R20 ;  /* 0x0000005f5814723c */ /* 0x080fe80000001014 */
[C---:B------:R-:W-:Y:S04]  /*2880*/  HMMA.1688.F32 R24, R90.reuse, R95, R24 ;  /* 0x0000005f5a18723c */ /* 0x040fe80000001018 */
[C---:B------:R-:W-:Y:S04]  /*2890*/  HMMA.1688.F32 R28, R90.reuse, R94, R28 ;  /* 0x0000005e5a1c723c */ /* 0x040fe8000000101c */
[C---:B------:R-:W-:Y:S04]  /*28a0*/  HMMA.1688.F32 R32, R90.reuse, R93, R32 ;  /* 0x0000005d5a20723c */ /* 0x040fe80000001020 */
[----:B------:R-:W-:Y:S04]  /*28b0*/  HMMA.1688.F32 R36, R90, R92, R36 ;  /* 0x0000005c5a24723c */ /* 0x000fe80000001024 */
[----:B------:R-:W-:Y:S04]  /*28c0*/  DEPBAR.LE SB0, 0x1 ;  /* 0x000080400000791a */ /* 0x000fe80000000000 */
[----:B------:R-:W-:Y:S01]  /*28d0*/  BAR.SYNC.DEFER_BLOCKING 0x0 ;  /* 0x0000000000007b1d */ /* 0x000fe20000010000 */
[----:B------:R-:W-:Y:S01]  /*28e0*/  IMAD.MOV.U32 R72, RZ, RZ, R88 ;  /* 0x000000ffff487224 */ /* 0x000fe200078e0058 */
[----:B------:R-:W-:Y:S01]  /*28f0*/  MOV R73, R89 ;  /* 0x0000005900497202 */ /* 0x000fe20000000f00 */
[----:B------:R-:W-:Y:S01]  /*2900*/  IMAD.MOV.U32 R74, RZ, RZ, R90 ;  /* 0x000000ffff4a7224 */ /* 0x000fe200078e005a */
[----:B------:R-:W-:Y:S01]  /*2910*/  MOV R75, R91 ;  /* 0x0000005b004b7202 */ /* 0x000fe20000000f00 */
[----:B------:R-:W-:Y:S01]  /*2920*/  IMAD.MOV.U32 R76, RZ, RZ, R92 ;  /* 0x000000ffff4c7224 */ /* 0x000fe200078e005c */
[----:B------:R-:W-:-:S01]  /*2930*/  MOV R77, R93 ;  /* 0x0000005d004d7202 */ /* 0x000fc20000000f00 */
[C---:B-1----:R-:W-:Y:S03]  /*2940*/  HMMA.1688.F32 R4, R80.reuse, R84, R4 ;  /* 0x000000545004723c */ /* 0x042fe60000001004 */
[----:B------:R-:W-:Y:S01]  /*2950*/  IMAD.MOV.U32 R78, RZ, RZ, R94 ;  /* 0x000000ffff4e7224 */ /* 0x000fe200078e005e */
[C---:B------:R-:W-:Y:S04]  /*2960*/  HMMA.1688.F32 R8, R80.reuse, R85, R8 ;  /* 0x000000555008723c */ /* 0x040fe80000001008 */
[C---:B------:R-:W-:Y:S04]  /*2970*/  HMMA.1688.F32 R16, R80.reuse, R86, R16 ;  /* 0x000000565010723c */ /* 0x040fe80000001010 */
[-C--:B------:R-:W-:Y:S04]  /*2980*/  HMMA.1688.F32 R20, R80, R87.reuse, R20 ;  /* 0x000000575014723c */ /* 0x080fe80000001014 */
[C---:B------:R-:W-:Y:S01]  /*2990*/  HMMA.1688.F32 R24, R82.reuse, R87, R24 ;  /* 0x000000575218723c */ /* 0x040fe20000001018 */
[----:B------:R1:W2:Y:S03]  /*29a0*/  @P0 LDSM.16.M88.4 R72, [R12+UR5] ;  /* 0x000000050c48083b */ /* 0x0002a60008000200 */
[C---:B------:R-:W-:Y:S04]  /*29b0*/  HMMA.1688.F32 R28, R82.reuse, R86, R28 ;  /* 0x00000056521c723c */ /* 0x040fe8000000101c */
[C---:B------:R-:W-:Y:S04]  /*29c0*/  HMMA.1688.F32 R32, R82.reuse, R85, R32 ;  /* 0x000000555220723c */ /* 0x040fe80000001020 */
[----:B------:R-:W-:Y:S01]  /*29d0*/  MOV R79, R95 ;  /* 0x0000005f004f7202 */ /* 0x000fe20000000f00 */
[----:B------:R-:W-:Y:S05]  /*29e0*/  HMMA.1688.F32 R36, R82, R84, R36 ;  /* 0x000000545224723c */ /* 0x000fea0000001024 */
[----:B------:R1:W2:Y:S01]  /*29f0*/  @P0 LDSM.16.M88.4 R76, [R12+UR4] ;  /* 0x000000040c4c083b */ /* 0x0002a20008000200 */
[C---:B------:R-:W-:Y:S02]  /*2a00*/  ISETP.GT.AND P0, PT, R14.reuse, -0x1, PT ;  /* 0xffffffff0e00780c */ /* 0x040fe40003f04270 */
[----:B------:R-:W-:Y:S11]  /*2a10*/  VIADD R14, R14, 0xffffffff ;  /* 0xffffffff0e0e7836 */ /* 0x000ff60000000000 */
[----:B------:R-:W-:Y:S08]  /*2a20*/  @P0 BRA `(.L_x_314) ;  /* 0xfffffffc001c0947 */ /* 0x000ff0000383ffff */
.L_x_313:
[----:B------:R-:W4:Y:S04]  /*2a30*/  LDL R82, [R1+0x14] ;  /* 0x0000140001527983 */ /* 0x000f280000100800 */
[----:B------:R-:W5:Y:S04]  /*2a40*/  LDL R81, [R1+0x10] ;  /* 0x0000100001517983 */ /* 0x000f680000100800 */
[----:B------:R-:W5:Y:S01]  /*2a50*/  LDL R80, [R1+0x4] ;  /* 0x0000040001507983 */ /* 0x000f620000100800 */
[----:B------:R-:W-:Y:S01]  /*2a60*/  VIADDMNMX R0, R97, -R96, 0x40, PT ;  /* 0x0000004061007446 */ /* 0x000fe20003800960 */
[----:B------:R-:W-:Y:S01]  /*2a70*/  ULDC UR4, c[0x0][0x270] ;  /* 0x00009c0000047ab9 */ /* 0x000fe20000000800 */
[----:B------:R-:W-:Y:S01]  /*2a80*/  VIADD R3, R106, 0x4 ;  /* 0x000000046a037836 */ /* 0x000fe20000000000 */
[----:B------:R-:W-:Y:S01]  /*2a90*/  BAR.SYNC.DEFER_BLOCKING 0x0 ;  /* 0x0000000000007b1d */ /* 0x000fe20000010000 */
[----:B------:R-:W-:Y:S01]  /*2aa0*/  SHF.R.S32.HI R2, RZ, 0x1f, R0 ;  /* 0x0000001fff027819 */ /* 0x000fe20000011400 */
[----:B------:R-:W-:Y:S01]  /*2ab0*/  VIADD R14, R0, 0x1f ;  /* 0x0000001f000e7836 */ /* 0x000fe20000000000 */
[----:B------:R-:W-:Y:S01]  /*2ac0*/  ISETP.GE.AND P1, PT, R114, UR4, PT ;  /* 0x0000000472007c0c */ /* 0x000fe2000bf26270 */
[----:B--2---:R-:W-:Y:S01]  /*2ad0*/  VIADD R73, R0, 0xffffffff ;  /* 0xffffffff00497836 */ /* 0x004fe20000000000 */
[----:B------:R-:W-:-:S03]  /*2ae0*/  LEA.HI R2, R2, R0, RZ, 0x5 ;  /* 0x0000000002027211 */ /* 0x000fc600078f28ff */
[----:B---3--:R-:W2:Y:S01]  /*2af0*/  LDC R76, c[0x0][0x28c] ;  /* 0x0000a300ff4c7b82 */ /* 0x008ea20000000800 */
[----:B------:R-:W-:Y:S01]  /*2b00*/  SHF.R.S32.HI R72, RZ, 0x1f, R14 ;  /* 0x0000001fff487819 */ /* 0x000fe2000001140e */
[----:B------:R-:W3:Y:S01]  /*2b10*/  S2R R77, SR_CTAID.X ;  /* 0x00000000004d7919 */ /* 0x000ee20000002500 */
[----:B------:R-:W-:Y:S01]  /*2b20*/  LOP3.LUT R2, R2, 0xffffffe0, RZ, 0xc0, !PT ;  /* 0xffffffe002027812 */ /* 0x000fe200078ec0ff */
[----:B------:R-:W-:Y:S01]  /*2b30*/  ULOP3.LUT UR4, UR8, 0x80, URZ, 0xc0, !UPT ;  /* 0x0000008008047892 */ /* 0x000fe2000f8ec03f */
[----:B------:R-:W-:Y:S01]  /*2b40*/  LEA.HI R14, R72, R14, RZ, 0x5 ;  /* 0x0000000e480e7211 */ /* 0x000fe200078f28ff */
[----:B------:R-:W-:Y:S01]  /*2b50*/  UPRMT UR5, UR8, 0x8880, URZ ;  /* 0x0000888008057896 */ /* 0x000fe2000800003f */
[----:B------:R-:W-:Y:S01]  /*2b60*/  SEL R72, RZ, 0xffffffff, P1 ;  /* 0xffffffffff487807 */ /* 0x000fe20000800000 */
[----:B------:R-:W-:Y:S01]  /*2b70*/  IMAD.IADD R2, R0, 0x1, -R2 ;  /* 0x0000000100027824 */ /* 0x000fe200078e0a02 */
[----:B------:R-:W-:Y:S02]  /*2b80*/  ULEA.HI UR4, UR4, UR8, URZ, 0x19 ;  /* 0x0000000804047291 */ /* 0x000fe4000f8fc83f */
[----:B------:R-:W-:Y:S01]  /*2b90*/  USHF.L.U32 UR8, UR8, 0x18, URZ ;  /* 0x0000001808087899 */ /* 0x000fe2000800063f */
[----:B------:R-:W-:Y:S01]  /*2ba0*/  IMAD.SHL.U32 R72, R72, 0x2, RZ ;  /* 0x0000000248487824 */ /* 0x000fe200078e00ff */
[----:B------:R-:W-:Y:S01]  /*2bb0*/  ISETP.NE.AND P0, PT, R2, RZ, PT ;  /* 0x000000ff0200720c */ /* 0x000fe20003f05270 */
[----:B------:R-:W-:-:S02]  /*2bc0*/  UPRMT UR4, UR4, 0x8880, URZ ;  /* 0x0000888004047896 */ /* 0x000fc4000800003f */
[----:B------:R-:W-:Y:S01]  /*2bd0*/  ULEA.HI UR9, UR8, UR5, URZ, 0x1 ;  /* 0x0000000508097291 */ /* 0x000fe2000f8f083f */
[----:B------:R-:W-:Y:S01]  /*2be0*/  SEL R2, R2, 0x20, P0 ;  /* 0x0000002002027807 */ /* 0x000fe20000000000 */
[----:B------:R-:W-:Y:S01]  /*2bf0*/  UPRMT UR4, UR4, 0x7710, URZ ;  /* 0x0000771004047896 */ /* 0x000fe2000800003f */
[----:B------:R-:W-:Y:S01]  /*2c00*/  ISETP.GT.U32.AND P0, PT, R73, 0x1f, PT ;  /* 0x0000001f4900780c */ /* 0x000fe20003f04070 */
[----:B------:R-:W-:Y:S01]  /*2c10*/  ULOP3.LUT UR9, UR9, 0xfffffffe, URZ, 0xc0, !UPT ;  /* 0xfffffffe09097892 */ /* 0x000fe2000f8ec03f */
[C---:B------:R-:W-:Y:S01]  /*2c20*/  VIMNMX R2, R0.reuse, R2, PT ;  /* 0x0000000200027248 */ /* 0x040fe20003fe0100 */
[----:B------:R-:W-:Y:S01]  /*2c30*/  VIADD R0, R0, 0x3e ;  /* 0x0000003e00007836 */ /* 0x000fe20000000000 */
[----:B------:R-:W-:Y:S01]  /*2c40*/  SEL R73, RZ, 0x1, P1 ;  /* 0x00000001ff497807 */ /* 0x000fe20000800000 */
[----:B------:R-:W-:Y:S01]  /*2c50*/  USHF.R.U32.HI UR4, URZ, 0x1, UR4 ;  /* 0x000000013f047899 */ /* 0x000fe20008011604 */
[-C--:B------:R-:W-:Y:S01]  /*2c60*/  ISETP.LT.AND P2, PT, R3, R2.reuse, !P1 ;  /* 0x000000020300720c */ /* 0x080fe20004f41270 */
[----:B------:R-:W-:Y:S01]  /*2c70*/  UIADD3 UR9, UR5, -UR9, URZ ;  /* 0x8000000905097290 */ /* 0x000fe2000fffe03f */
[----:B------:R-:W-:Y:S01]  /*2c80*/  ISETP.LT.AND P3, PT, R106, R2, !P1 ;  /* 0x000000026a00720c */ /* 0x000fe20004f61270 */
[----:B------:R-:W-:Y:S01]  /*2c90*/  ULOP3.LUT UR4, UR4, 0xffff, URZ, 0xc0, !UPT ;  /* 0x0000ffff04047892 */ /* 0x000fe2000f8ec03f */
[----:B------:R-:W-:-:S02]  /*2ca0*/  SEL R2, RZ, 0xffffffff, !P2 ;  /* 0xffffffffff027807 */ /* 0x000fc40005000000 */
[----:B------:R-:W-:Y:S01]  /*2cb0*/  SHF.R.S32.HI R3, RZ, 0x5, R14 ;  /* 0x00000005ff037819 */ /* 0x000fe2000001140e */
[----:B------:R-:W-:Y:S01]  /*2cc0*/  UPRMT UR4, UR4, 0x8880, URZ ;  /* 0x0000888004047896 */ /* 0x000fe2000800003f */
[----:B------:R-:W-:Y:S01]  /*2cd0*/  SEL R14, RZ, 0x1, !P3 ;  /* 0x00000001ff0e7807 */ /* 0x000fe20005800000 */
[----:B------:R-:W-:Y:S01]  /*2ce0*/  IMAD.SHL.U32 R2, R2, 0x2, RZ ;  /* 0x0000000202027824 */ /* 0x000fe200078e00ff */
[----:B------:R-:W-:Y:S01]  /*2cf0*/  LOP3.LUT R72, R72, 0x2, R73, 0xe2, !PT ;  /* 0x0000000248487812 */ /* 0x000fe200078ee249 */
[----:B------:R-:W-:Y:S01]  /*2d00*/  VIADD R73, R3, 0xffffffff ;  /* 0xffffffff03497836 */ /* 0x000fe20000000000 */
[----:B------:R-:W-:Y:S01]  /*2d10*/  ISETP.GE.U32.AND P1, PT, R0, 0x3f, PT ;  /* 0x0000003f0000780c */ /* 0x000fe20003f26070 */
[----:B---3--:R-:W-:Y:S01]  /*2d20*/  IMAD.SHL.U32 R77, R77, 0x40, RZ ;  /* 0x000000404d4d7824 */ /* 0x008fe200078e00ff */
[----:B------:R-:W-:Y:S01]  /*2d30*/  LOP3.LUT R2, R2, 0x2, R14, 0xe2, !PT ;  /* 0x0000000202027812 */ /* 0x000fe200078ee20e */
[----:B--2---:R-:W-:Y:S01]  /*2d40*/  IMAD R14, R96, R76, RZ ;  /* 0x0000004c600e7224 */ /* 0x004fe200078e02ff */
[----:B------:R-:W-:-:S03]  /*2d50*/  ISETP.NE.AND P2, PT, R73, 0x1, PT ;  /* 0x000000014900780c */ /* 0x000fc60003f45270 */
[----:B------:R-:W-:-:S05]  /*2d60*/  @!P0 IMAD.MOV.U32 R72, RZ, RZ, R2 ;  /* 0x000000ffff488224 */ /* 0x000fca00078e0002 */
[----:B------:R-:W-:Y:S02]  /*2d70*/  SEL R0, R72, RZ, P1 ;  /* 0x000000ff48007207 */ /* 0x000fe40000800000 */
[----:B------:R-:W-:Y:S02]  /*2d80*/  ISETP.NE.AND P1, PT, R73, RZ, PT ;  /* 0x000000ff4900720c */ /* 0x000fe40003f25270 */
[----:B------:R-:W-:Y:S01]  /*2d90*/  IADD3 R73, P0, R14, R120, RZ ;  /* 0x000000780e497210 */ /* 0x000fe20007f1e0ff */
[C---:B------:R-:W-:Y:S02]  /*2da0*/  IMAD.SHL.U32 R72, R0.reuse, 0x10, RZ ;  /* 0x0000001000487824 */ /* 0x040fe400078e00ff */
[----:B------:R-:W-:Y:S01]  /*2db0*/  IMAD.SHL.U32 R74, R0, 0x8, RZ ;  /* 0x00000008004a7824 */ /* 0x000fe200078e00ff */
[----:B------:R-:W-:Y:S01]  /*2dc0*/  LEA.HI.X.SX32 R14, R14, R123, 0x1, P0 ;  /* 0x0000007b0e0e7211 */ /* 0x000fe200000f0eff */
[----:B------:R-:W-:Y:S01]  /*2dd0*/  @!P2 IMAD.MOV.U32 R0, RZ, RZ, R2 ;  /* 0x000000ffff00a224 */ /* 0x000fe200078e0002 */
[----:B------:R-:W-:-:S02]  /*2de0*/  LOP3.LUT P3, RZ, R72, 0x10, RZ, 0xc0, !PT ;  /* 0x0000001048ff7812 */ /* 0x000fc4000786c0ff */
[----:B------:R-:W-:Y:S02]  /*2df0*/  LOP3.LUT P2, RZ, R74, 0x10, RZ, 0xc0, !PT ;  /* 0x000000104aff7812 */ /* 0x000fe4000784c0ff */
[----:B------:R-:W-:-:S05]  /*2e00*/  SEL R0, R0, RZ, P1 ;  /* 0x000000ff00007207 */ /* 0x000fca0000800000 */
[C---:B------:R-:W-:Y:S02]  /*2e10*/  IMAD.SHL.U32 R2, R0.reuse, 0x10, RZ ;  /* 0x0000001000027824 */ /* 0x040fe400078e00ff */
[----:B------:R-:W-:-:S03]  /*2e20*/  IMAD.SHL.U32 R0, R0, 0x8, RZ ;  /* 0x0000000800007824 */ /* 0x000fc600078e00ff */
[----:B------:R-:W-:Y:S02]  /*2e30*/  LOP3.LUT P1, RZ, R2, 0x10, RZ, 0xc0, !PT ;  /* 0x0000001002ff7812 */ /* 0x000fe4000782c0ff */
[----:B------:R-:W-:Y:S02]  /*2e40*/  VIADDMNMX R2, R96, 0x40, R97, PT ;  /* 0x0000004060027846 */ /* 0x000fe40003800161 */
[----:B----4-:R-:W-:-:S04]  /*2e50*/  LEA R72, P0, R73, R82, 0x1 ;  /* 0x0000005249487211 */ /* 0x010fc800078008ff */
[----:B-----5:R-:W-:Y:S02]  /*2e60*/  LEA.HI.X R73, R73, R81, R14, 0x1, P0 ;  /* 0x0000005149497211 */ /* 0x020fe400000f0c0e */
[----:B------:R-:W-:Y:S01]  /*2e70*/  LOP3.LUT P0, RZ, R0, 0x10, RZ, 0xc0, !PT ;  /* 0x0000001000ff7812 */ /* 0x000fe2000780c0ff */
[----:B------:R-:W-:Y:S01]  /*2e80*/  IMAD R0, R113, 0x2, R13 ;  /* 0x0000000271007824 */ /* 0x000fe200078e020d */
[----:B------:R-:W2:Y:S01]  /*2e90*/  S2R R81, SR_TID.X ;  /* 0x0000000000517919 */ /* 0x000ea20000002100 */
[C---:B------:R-:W-:Y:S01]  /*2ea0*/  IMAD.WIDE R74, R76.reuse, 0x8, R72 ;  /* 0x000000084c4a7825 */ /* 0x040fe200078e0248 */
[----:B------:R-:W-:Y:S01]  /*2eb0*/  @!PT LDS RZ, [RZ] ;  /* 0x00000000fffff984 */ /* 0x000fe20000000800 */
[----:B------:R-:W-:Y:S01]  /*2ec0*/  @!PT LDS RZ, [RZ] ;  /* 0x00000000fffff984 */ /* 0x000fe20000000800 */
[----:B------:R-:W-:Y:S01]  /*2ed0*/  @!PT LDS RZ, [RZ] ;  /* 0x00000000fffff984 */ /* 0x000fe20000000800 */
[----:B------:R3:W-:Y:S04]  /*2ee0*/  LDGSTS.E.BYPASS.LTC128B.128 [R109+0x2a00], desc[UR36][R72.64], P3 ;  /* 0x02a00000486d7fae */ /* 0x0007e80009901d64 */
[----:B------:R4:W-:Y:S04]  /*2ef0*/  LDGSTS.E.BYPASS.LTC128B.128 [R0+0x2a00], desc[UR36][R74.64], P2 ;  /* 0x02a000004a007fae */ /* 0x0009e80009101d64 */
[----:B------:R-:W0:Y:S01]  /*2f00*/  LDGDEPBAR ;  /* 0x00000000000079af */ /* 0x000e220000000000 */
[----:B---3--:R-:W-:-:S05]  /*2f10*/  IMAD.WIDE R72, R76, 0x38, R74 ;  /* 0x000000384c487825 */ /* 0x008fca00078e024a */
[----:B------:R-:W-:Y:S01]  /*2f20*/  LDGSTS.E.BYPASS.LTC128B.128 [R109+0x3a00], desc[UR36][R72.64], P1 ;  /* 0x03a00000486d7fae */ /* 0x000fe20008901d64 */
[----:B----4-:R-:W-:-:S05]  /*2f30*/  IMAD.WIDE R74, R76, 0x8, R72 ;  /* 0x000000084c4a7825 */ /* 0x010fca00078e0248 */
[----:B------:R3:W-:Y:S01]  /*2f40*/  LDGSTS.E.BYPASS.LTC128B.128 [R0+0x3a00], desc[UR36][R74.64], P0 ;  /* 0x03a000004a007fae */ /* 0x0007e20008101d64 */
[----:B------:R-:W-:-:S03]  /*2f50*/  LOP3.LUT P0, RZ, R80, 0xff, RZ, 0xc0, !PT ;  /* 0x000000ff50ff7812 */ /* 0x000fc6000780c0ff */
[----:B------:R-:W0:Y:S01]  /*2f60*/  LDGDEPBAR ;  /* 0x00000000000079af */ /* 0x000e220000000000 */
[----:B---3--:R-:W-:-:S05]  /*2f70*/  IMAD.IADD R0, R77, 0x1, R111 ;  /* 0x000000014d007824 */ /* 0x008fca00078e026f */
[----:B------:R-:W-:-:S13]  /*2f80*/  ISETP.LT.U32.OR P0, PT, R2, R0, !P0 ;  /* 0x000000000200720c */ /* 0x000fda0004701470 */
[----:B--2---:R-:W-:Y:S05]  /*2f90*/  @P0 BRA `(.L_x_315) ;  /* 0x0000000400580947 */ /* 0x004fea0003800000 */
[C---:B------:R-:W-:Y:S01]  /*2fa0*/  PRMT R0, R81.reuse, 0x8880, RZ ;  /* 0x0000888051007816 */ /* 0x040fe200000000ff */
[----:B------:R-:W-:Y:S02]  /*2fb0*/  IMAD.U32 R2, RZ, RZ, UR9 ;  /* 0x00000009ff027e24 */ /* 0x000fe4000f8e00ff */
[----:B------:R-:W-:Y:S01]  /*2fc0*/  IMAD.SHL.U32 R72, R81, 0x2, RZ ;  /* 0x0000000251487824 */ /* 0x000fe200078e00ff */
[----:B------:R-:W-:Y:S01]  /*2fd0*/  PRMT R0, R0, 0x7710, RZ ;  /* 0x0000771000007816 */ /* 0x000fe200000000ff */
[----:B------:R-:W-:-:S03]  /*2fe0*/  IMAD.U32 R14, RZ, RZ, UR4 ;  /* 0x00000004ff0e7e24 */ /* 0x000fc6000f8e00ff */
[----:B------:R-:W-:Y:S02]  /*2ff0*/  SHF.R.U32.HI R0, RZ, 0x2, R0 ;  /* 0x00000002ff007819 */ /* 0x000fe40000011600 */
[----:B------:R-:W-:Y:S02]  /*3000*/  LOP3.LUT R72, R72, 0x6, RZ, 0xc0, !PT ;  /* 0x0000000648487812 */ /* 0x000fe400078ec0ff */
[----:B------:R-:W-:-:S04]  /*3010*/  LOP3.LUT R0, R0, 0xffff, RZ, 0xc0, !PT ;  /* 0x0000ffff00007812 */ /* 0x000fc800078ec0ff */
[----:B------:R-:W-:-:S05]  /*3020*/  PRMT R0, R0, 0x8880, RZ ;  /* 0x0000888000007816 */ /* 0x000fca00000000ff */
[----:B------:R-:W-:Y:S02]  /*3030*/  IMAD R2, R2, 0x20, R0 ;  /* 0x0000002002027824 */ /* 0x000fe400078e0200 */
[----:B------:R-:W-:-:S03]  /*3040*/  IMAD R0, R14, 0x20, R72 ;  /* 0x000000200e007824 */ /* 0x000fc600078e0248 */
[----:B------:R-:W-:Y:S01]  /*3050*/  IADD3 R2, R2, R77, -R96 ;  /* 0x0000004d02027210 */ /* 0x000fe20007ffe860 */
[C---:B------:R-:W-:Y:S02]  /*3060*/  VIADD R77, R0.reuse, 0x8 ;  /* 0x00000008004d7836 */ /* 0x040fe40000000000 */
[----:B------:R-:W-:Y:S02]  /*3070*/  VIADD R76, R0, 0x9 ;  /* 0x00000009004c7836 */ /* 0x000fe40000000000 */
[----:B------:R-:W-:Y:S02]  /*3080*/  IMAD.IADD R2, R2, 0x1, R111 ;  /* 0x0000000102027824 */ /* 0x000fe400078e026f */
[C---:B------:R-:W-:Y:S02]  /*3090*/  VIADD R75, R0.reuse, 0x10 ;  /* 0x00000010004b7836 */ /* 0x040fe40000000000 */
[----:B------:R-:W-:Y:S01]  /*30a0*/  VIADD R74, R0, 0x11 ;  /* 0x00000011004a7836 */ /* 0x000fe20000000000 */
[-C--:B------:R-:W-:Y:S01]  /*30b0*/  ISETP.GE.AND P3, PT, R2, R0.reuse, PT ;  /* 0x000000000200720c */ /* 0x080fe20003f66270 */
[----:B------:R-:W-:Y:S01]  /*30c0*/  VIADD R73, R0, 0x18 ;  /* 0x0000001800497836 */ /* 0x000fe20000000000 */
[C---:B------:R-:W-:Y:S01]  /*30d0*/  ISETP.GT.AND P2, PT, R2.reuse, R0, PT ;  /* 0x000000000200720c */ /* 0x040fe20003f44270 */
[----:B------:R-:W-:Y:S01]  /*30e0*/  VIADD R14, R2, 0x8 ;  /* 0x00000008020e7836 */ /* 0x000fe20000000000 */
[----:B------:R-:W-:Y:S01]  /*30f0*/  FSEL R4, R4, -INF , P3 ;  /* 0xff80000004047808 */ /* 0x000fe20001800000 */
[----:B------:R-:W-:Y:S01]  /*3100*/  VIADD R72, R0, 0x19 ;  /* 0x0000001900487836 */ /* 0x000fe20000000000 */
[----:B------:R-:W-:-:S02]  /*3110*/  ISETP.GE.AND P5, PT, R2, R77, PT ;  /* 0x0000004d0200720c */ /* 0x000fc40003fa6270 */
[C---:B------:R-:W-:Y:S02]  /*3120*/  ISETP.GE.AND P0, PT, R2.reuse, R76, PT ;  /* 0x0000004c0200720c */ /* 0x040fe40003f06270 */
[C---:B------:R-:W-:Y:S02]  /*3130*/  ISETP.GE.AND P1, PT, R2.reuse, R75, PT ;  /* 0x0000004b0200720c */ /* 0x040fe40003f26270 */
[C---:B------:R-:W-:Y:S02]  /*3140*/  ISETP.GE.AND P4, PT, R2.reuse, R74, PT ;  /* 0x0000004a0200720c */ /* 0x040fe40003f86270 */
[----:B------:R-:W-:Y:S02]  /*3150*/  ISETP.GE.AND P6, PT, R2, R73, PT ;  /* 0x000000490200720c */ /* 0x000fe40003fc6270 */
[----:B------:R-:W-:Y:S02]  /*3160*/  ISETP.GE.AND P3, PT, R14, R0, PT ;  /* 0x000000000e00720c */ /* 0x000fe40003f66270 */
[----:B------:R-:W-:-:S02]  /*3170*/  FSEL R5, R5, -INF , P2 ;  /* 0xff80000005057808 */ /* 0x000fc40001000000 */
[----:B------:R-:W-:Y:S02]  /*3180*/  ISETP.GT.AND P2, PT, R14, R0, PT ;  /* 0x000000000e00720c */ /* 0x000fe40003f44270 */
[----:B------:R-:W-:Y:S02]  /*3190*/  FSEL R8, R8, -INF , P5 ;  /* 0xff80000008087808 */ /* 0x000fe40002800000 */
[----:B------:R-:W-:Y:S02]  /*31a0*/  FSEL R9, R9, -INF , P0 ;  /* 0xff80000009097808 */ /* 0x000fe40000000000 */
[----:B------:R-:W-:Y:S02]  /*31b0*/  FSEL R16, R16, -INF , P1 ;  /* 0xff80000010107808 */ /* 0x000fe40000800000 */
[----:B------:R-:W-:Y:S02]  /*31c0*/  FSEL R17, R17, -INF , P4 ;  /* 0xff80000011117808 */ /* 0x000fe40002000000 */
[----:B------:R-:W-:-:S02]  /*31d0*/  FSEL R20, R20, -INF , P6 ;  /* 0xff80000014147808 */ /* 0x000fc40003000000 */
[----:B------:R-:W-:Y:S02]  /*31e0*/  FSEL R6, R6, -INF , P3 ;  /* 0xff80000006067808 */ /* 0x000fe40001800000 */
[C---:B------:R-:W-:Y:S02]  /*31f0*/  ISETP.GE.AND P5, PT, R14.reuse, R77, PT ;  /* 0x0000004d0e00720c */ /* 0x040fe40003fa6270 */
[C---:B------:R-:W-:Y:S02]  /*3200*/  ISETP.GE.AND P0, PT, R14.reuse, R76, PT ;  /* 0x0000004c0e00720c */ /* 0x040fe40003f06270 */
[C---:B------:R-:W-:Y:S02]  /*3210*/  ISETP.GE.AND P1, PT, R14.reuse, R75, PT ;  /* 0x0000004b0e00720c */ /* 0x040fe40003f26270 */
[C---:B------:R-:W-:Y:S02]  /*3220*/  ISETP.GE.AND P4, PT, R14.reuse, R74, PT ;  /* 0x0000004a0e00720c */ /* 0x040fe40003f86270 */
[----:B------:R-:W-:-:S02]  /*3230*/  ISETP.GE.AND P6, PT, R14, R73, PT ;  /* 0x000000490e00720c */ /* 0x000fc40003fc6270 */
[-C--:B------:R-:W-:Y:S01]  /*3240*/  ISETP.GE.AND P3, PT, R14, R72.reuse, PT ;  /* 0x000000480e00720c */ /* 0x080fe20003f66270 */
[C---:B------:R-:W-:Y:S01]  /*3250*/  VIADD R14, R2.reuse, 0x10 ;  /* 0x00000010020e7836 */ /* 0x040fe20000000000 */
[----:B------:R-:W-:Y:S02]  /*3260*/  FSEL R7, R7, -INF , P2 ;  /* 0xff80000007077808 */ /* 0x000fe40001000000 */
[C---:B------:R-:W-:Y:S01]  /*3270*/  ISETP.GE.AND P2, PT, R2.reuse, R72, PT ;  /* 0x000000480200720c */ /* 0x040fe20003f46270 */
[----:B------:R-:W-:Y:S01]  /*3280*/  VIADD R2, R2, 0x18 ;  /* 0x0000001802027836 */ /* 0x000fe20000000000 */
[----:B------:R-:W-:Y:S02]  /*3290*/  FSEL R10, R10, -INF , P5 ;  /* 0xff8000000a0a7808 */ /* 0x000fe40002800000 */
[----:B------:R-:W-:Y:S02]  /*32a0*/  FSEL R11, R11, -INF , P0 ;  /* 0xff8000000b0b7808 */ /* 0x000fe40000000000 */
[----:B------:R-:W-:-:S02]  /*32b0*/  ISETP.GE.AND P5, PT, R14, R77, PT ;  /* 0x0000004d0e00720c */ /* 0x000fc40003fa6270 */
[----:B------:R-:W-:Y:S02]  /*32c0*/  ISETP.GE.AND P0, PT, R2, R77, PT ;  /* 0x0000004d0200720c */ /* 0x000fe40003f06270 */
[----:B------:R-:W-:Y:S02]  /*32d0*/  FSEL R18, R18, -INF , P1 ;  /* 0xff80000012127808 */ /* 0x000fe40000800000 */
[----:B------:R-:W-:Y:S02]  /*32e0*/  FSEL R19, R19, -INF , P4 ;  /* 0xff80000013137808 */ /* 0x000fe40002000000 */
[----:B------:R-:W-:Y:S02]  /*32f0*/  FSEL R22, R22, -INF , P6 ;  /* 0xff80000016167808 */ /* 0x000fe40003000000 */
[----:B------:R-:W-:Y:S02]  /*3300*/  FSEL R23, R23, -INF , P3 ;  /* 0xff80000017177808 */ /* 0x000fe40001800000 */
[----:B------:R-:W-:-:S02]  /*3310*/  FSEL R21, R21, -INF , P2 ;  /* 0xff80000015157808 */ /* 0x000fc40001000000 */
[----:B------:R-:W-:Y:S02]  /*3320*/  FSEL R32, R32, -INF , P5 ;  /* 0xff80000020207808 */ /* 0x000fe40002800000 */
[----:B------:R-:W-:Y:S02]  /*3330*/  FSEL R34, R34, -INF , P0 ;  /* 0xff80000022227808 */ /* 0x000fe40000000000 */
[-C--:B------:R-:W-:Y:S02]  /*3340*/  ISETP.GE.AND P1, PT, R14, R76.reuse, PT ;  /* 0x0000004c0e00720c */ /* 0x080fe40003f26270 */
[----:B------:R-:W-:Y:S02]  /*3350*/  ISETP.GE.AND P4, PT, R2, R76, PT ;  /* 0x0000004c0200720c */ /* 0x000fe40003f86270 */
[-C--:B------:R-:W-:Y:S02]  /*3360*/  ISETP.GE.AND P6, PT, R14, R75.reuse, PT ;  /* 0x0000004b0e00720c */ /* 0x080fe40003fc6270 */
[----:B------:R-:W-:-:S02]  /*3370*/  ISETP.GE.AND P3, PT, R2, R75, PT ;  /* 0x0000004b0200720c */ /* 0x000fc40003f66270 */
[-C--:B------:R-:W-:Y:S02]  /*3380*/  ISETP.GE.AND P2, PT, R14, R74.reuse, PT ;  /* 0x0000004a0e00720c */ /* 0x080fe40003f46270 */
[----:B------:R-:W-:Y:S02]  /*3390*/  ISETP.GE.AND P5, PT, R2, R74, PT ;  /* 0x0000004a0200720c */ /* 0x000fe40003fa6270 */
[----:B------:R-:W-:Y:S02]  /*33a0*/  ISETP.GE.AND P0, PT, R14, R73, PT ;  /* 0x000000490e00720c */ /* 0x000fe40003f06270 */
[----:B------:R-:W-:Y:S02]  /*33b0*/  FSEL R33, R33, -INF , P1 ;  /* 0xff80000021217808 */ /* 0x000fe40000800000 */
[----:B------:R-:W-:Y:S02]  /*33c0*/  FSEL R35, R35, -INF , P4 ;  /* 0xff80000023237808 */ /* 0x000fe40002000000 */
[----:B------:R-:W-:-:S02]  /*33d0*/  FSEL R28, R28, -INF , P6 ;  /* 0xff8000001c1c7808 */ /* 0x000fc40003000000 */
[----:B------:R-:W-:Y:S02]  /*33e0*/  FSEL R30, R30, -INF , P3 ;  /* 0xff8000001e1e7808 */ /* 0x000fe40001800000 */
[----:B------:R-:W-:Y:S02]  /*33f0*/  FSEL R29, R29, -INF , P2 ;  /* 0xff8000001d1d7808 */ /* 0x000fe40001000000 */
[----:B------:R-:W-:Y:S02]  /*3400*/  FSEL R31, R31, -INF , P5 ;  /* 0xff8000001f1f7808 */ /* 0x000fe40002800000 */
[----:B------:R-:W-:Y:S02]  /*3410*/  FSEL R24, R24, -INF , P0 ;  /* 0xff80000018187808 */ /* 0x000fe40000000000 */
[----:B------:R-:W-:Y:S02]  /*3420*/  ISETP.GE.AND P1, PT, R2, R73, PT ;  /* 0x000000490200720c */ /* 0x000fe40003f26270 */
[----:B------:R-:W-:-:S02]  /*3430*/  ISETP.GE.AND P4, PT, R14, R0, PT ;  /* 0x000000000e00720c */ /* 0x000fc40003f86270 */
[C---:B------:R-:W-:Y:S02]  /*3440*/  ISETP.GT.AND P6, PT, R14.reuse, R0, PT ;  /* 0x000000000e00720c */ /* 0x040fe40003fc4270 */
[----:B------:R-:W-:Y:S02]  /*3450*/  ISETP.GE.AND P3, PT, R14, R72, PT ;  /* 0x000000480e00720c */ /* 0x000fe40003f66270 */
[CC--:B------:R-:W-:Y:S02]  /*3460*/  ISETP.GE.AND P2, PT, R2.reuse, R0.reuse, PT ;  /* 0x000000000200720c */ /* 0x0c0fe40003f46270 */
[C---:B------:R-:W-:Y:S02]  /*3470*/  ISETP.GT.AND P5, PT, R2.reuse, R0, PT ;  /* 0x000000000200720c */ /* 0x040fe40003fa4270 */
[----:B------:R-:W-:Y:S02]  /*3480*/  ISETP.GE.AND P0, PT, R2, R72, PT ;  /* 0x000000480200720c */ /* 0x000fe40003f06270 */
[----:B------:R-:W-:-:S02]  /*3490*/  FSEL R26, R26, -INF , P1 ;  /* 0xff8000001a1a7808 */ /* 0x000fc40000800000 */
[----:B------:R-:W-:Y:S02]  /*34a0*/  FSEL R36, R36, -INF , P4 ;  /* 0xff80000024247808 */ /* 0x000fe40002000000 */
[----:B------:R-:W-:Y:S02]  /*34b0*/  FSEL R37, R37, -INF , P6 ;  /* 0xff80000025257808 */ /* 0x000fe40003000000 */
[----:B------:R-:W-:Y:S02]  /*34c0*/  FSEL R25, R25, -INF , P3 ;  /* 0xff80000019197808 */ /* 0x000fe40001800000 */
[----:B------:R-:W-:Y:S02]  /*34d0*/  FSEL R38, R38, -INF , P2 ;  /* 0xff80000026267808 */ /* 0x000fe40001000000 */
[----:B------:R-:W-:Y:S02]  /*34e0*/  FSEL R39, R39, -INF , P5 ;  /* 0xff80000027277808 */ /* 0x000fe40002800000 */
[----:B------:R-:W-:-:S07]  /*34f0*/  FSEL R27, R27, -INF , P0 ;  /* 0xff8000001b1b7808 */ /* 0x000fce0000000000 */
.L_x_315:
[C---:B------:R-:W-:Y:S01]  /*3500*/  IMAD.SHL.U32 R2, R81.reuse, 0x2, RZ ;  /* 0x0000000251027824 */ /* 0x040fe200078e00ff */
[----:B------:R-:W2:Y:S01]  /*3510*/  LDC R78, c[0x0][0x268] ;  /* 0x00009a00ff4e7b82 */ /* 0x000ea20000000800 */
[----:B------:R-:W-:Y:S01]  /*3520*/  IMAD.U32 R98, RZ, RZ, UR4 ;  /* 0x00000004ff627e24 */ /* 0x000fe2000f8e00ff */
[----:B------:R-:W-:Y:S01]  /*3530*/  PRMT R107, R81, 0x8880, RZ ;  /* 0x00008880516b7816 */ /* 0x000fe200000000ff */
[----:B------:R-:W-:Y:S01]  /*3540*/  IMAD.IADD R72, R97, 0x1, -R96 ;  /* 0x0000000161487824 */ /* 0x000fe200078e0a60 */
[----:B------:R-:W-:Y:S01]  /*3550*/  LOP3.LUT R2, R2, 0x6, RZ, 0xc0, !PT ;  /* 0x0000000602027812 */ /* 0x000fe200078ec0ff */
[----:B------:R-:W-:Y:S01]  /*3560*/  BSSY B0, `(.L_x_316) ;  /* 0x0000052000007945 */ /* 0x000fe20003800000 */
[----:B------:R-:W-:Y:S02]  /*3570*/  PRMT R107, R107, 0x7710, RZ ;  /* 0x000077106b6b7816 */ /* 0x000fe400000000ff */
[----:B------:R-:W-:Y:S02]  /*3580*/  LEA R2, R98, R2, 0x5 ;  /* 0x0000000262027211 */ /* 0x000fe400078e28ff */
[----:B------:R-:W-:-:S02]  /*3590*/  LOP3.LUT R15, R15, 0xfffffbff, RZ, 0xc0, !PT ;  /* 0xfffffbff0f0f7812 */ /* 0x000fc400078ec0ff */
[C---:B------:R-:W-:Y:S01]  /*35a0*/  IADD3 R0, R2.reuse, 0x1, RZ ;  /* 0x0000000102007810 */ /* 0x040fe20007ffe0ff */
[----:B------:R-:W-:Y:S01]  /*35b0*/  VIADD R14, R2, 0x8 ;  /* 0x00000008020e7836 */ /* 0x000fe20000000000 */
[C---:B------:R-:W-:Y:S02]  /*35c0*/  ISETP.GT.AND P5, PT, R72.reuse, R2, PT ;  /* 0x000000024800720c */ /* 0x040fe40003fa4270 */
[----:B------:R-:W-:Y:S02]  /*35d0*/  ISETP.GT.AND P6, PT, R72, R0, PT ;  /* 0x000000004800720c */ /* 0x000fe40003fc4270 */
[----:B------:R-:W-:Y:S02]  /*35e0*/  IADD3 R0, R2, 0x9, RZ ;  /* 0x0000000902007810 */ /* 0x000fe40007ffe0ff */
[C---:B------:R-:W-:Y:S02]  /*35f0*/  ISETP.GT.AND P0, PT, R72.reuse, R14, PT ;  /* 0x0000000e4800720c */ /* 0x040fe40003f04270 */
[----:B------:R-:W-:Y:S01]  /*3600*/  ISETP.GT.AND P1, PT, R72, R0, PT ;  /* 0x000000004800720c */ /* 0x000fe20003f24270 */
[----:B------:R-:W-:Y:S01]  /*3610*/  VIADD R0, R2, 0x10 ;  /* 0x0000001002007836 */ /* 0x000fe20000000000 */
[----:B------:R-:W-:Y:S01]  /*3620*/  SHF.R.U32.HI R14, RZ, 0x2, R107 ;  /* 0x00000002ff0e7819 */ /* 0x000fe2000001166b */
[----:B--2---:R-:W-:-:S03]  /*3630*/  FMUL R78, R78, 1.4426950216293334961 ;  /* 0x3fb8aa3b4e4e7820 */ /* 0x004fc60000400000 */
[----:B------:R-:W-:Y:S01]  /*3640*/  ISETP.GT.AND P4, PT, R72, R0, PT ;  /* 0x000000004800720c */ /* 0x000fe20003f84270 */
[----:B------:R-:W-:Y:S01]  /*3650*/  FMUL R74, R78, R4 ;  /* 0x000000044e4a7220 */ /* 0x000fe20000400000 */
[----:B------:R-:W-:Y:S01]  /*3660*/  LOP3.LUT R73, R14, 0xffff, RZ, 0xc0, !PT ;  /* 0x0000ffff0e497812 */ /* 0x000fe200078ec0ff */
[----:B------:R-:W-:Y:S01]  /*3670*/  FMUL R79, R78, R5 ;  /* 0x000000054e4f7220 */ /* 0x000fe20000400000 */
[----:B------:R-:W-:Y:S01]  /*3680*/  IADD3 R14, R2, 0x11, RZ ;  /* 0x00000011020e7810 */ /* 0x000fe20007ffe0ff */
[C---:B------:R-:W-:Y:S01]  /*3690*/  FMUL R80, R78.reuse, R8 ;  /* 0x000000084e507220 */ /* 0x040fe20000400000 */
[----:B------:R-:W-:Y:S01]  /*36a0*/  PRMT R0, R73, 0x8880, RZ ;  /* 0x0000888049007816 */ /* 0x000fe200000000ff */
[C---:B------:R-:W-:Y:S01]  /*36b0*/  FMUL R89, R78.reuse, R9 ;  /* 0x000000094e597220 */ /* 0x040fe20000400000 */
[----:B------:R-:W-:Y:S01]  /*36c0*/  @P1 LOP3.LUT R15, R15, 0x400, RZ, 0xfc, !PT ;  /* 0x000004000f0f1812 */ /* 0x000fe200078efcff */
[----:B------:R-:W-:Y:S01]  /*36d0*/  FMUL R86, R78, R16 ;  /* 0x000000104e567220 */ /* 0x000fe20000400000 */
[----:B------:R-:W-:Y:S01]  /*36e0*/  ISETP.GT.AND P3, PT, R72, R14, PT ;  /* 0x0000000e4800720c */ /* 0x000fe20003f64270 */
[----:B------:R-:W-:Y:S01]  /*36f0*/  IMAD.MOV.U32 R73, RZ, RZ, R0 ;  /* 0x000000ffff497224 */ /* 0x000fe200078e0000 */
[----:B------:R-:W-:Y:S01]  /*3700*/  LOP3.LUT R15, R15, 0xfffffdff, RZ, 0xc0, !PT ;  /* 0xfffffdff0f0f7812 */ /* 0x000fe200078ec0ff */
[----:B------:R-:W-:Y:S01]  /*3710*/  IMAD.U32 R0, RZ, RZ, UR9 ;  /* 0x00000009ff007e24 */ /* 0x000fe2000f8e00ff */
[----:B------:R-:W-:Y:S01]  /*3720*/  IADD3 R14, R2, 0x18, RZ ;  /* 0x00000018020e7810 */ /* 0x000fe20007ffe0ff */
[C---:B------:R-:W-:Y:S01]  /*3730*/  FMUL R85, R78.reuse, R17 ;  /* 0x000000114e557220 */ /* 0x040fe20000400000 */
[----:B------:R-:W-:Y:S01]  /*3740*/  @P4 LOP3.LUT R15, R15, 0x200, RZ, 0xfc, !PT ;  /* 0x000002000f0f4812 */ /* 0x000fe200078efcff */
[----:B------:R-:W-:Y:S01]  /*3750*/  FMUL R88, R78, R35 ;  /* 0x000000234e587220 */ /* 0x000fe20000400000 */
[----:B------:R-:W-:Y:S01]  /*3760*/  ISETP.GT.AND P2, PT, R72, R14, PT ;  /* 0x0000000e4800720c */ /* 0x000fe20003f44270 */
[C---:B------:R-:W-:Y:S01]  /*3770*/  FMUL R35, R78.reuse, R30 ;  /* 0x0000001e4e237220 */ /* 0x040fe20000400000 */
[----:B------:R-:W-:Y:S01]  /*3780*/  LOP3.LUT R15, R15, 0xfffffeff, RZ, 0xc0, !PT ;  /* 0xfffffeff0f0f7812 */ /* 0x000fe200078ec0ff */
[----:B------:R-:W-:Y:S01]  /*3790*/  FMUL R30, R78, R20 ;  /* 0x000000144e1e7220 */ /* 0x000fe20000400000 */
[----:B------:R-:W-:Y:S01]  /*37a0*/  LEA R95, R0, R73, 0x5 ;  /* 0x00000049005f7211 */ /* 0x000fe200078e28ff */
[----:B------:R-:W-:Y:S01]  /*37b0*/  IMAD.MOV.U32 R0, RZ, RZ, -0x800000 ;  /* 0xff800000ff007424 */ /* 0x000fe200078e00ff */
[----:B------:R-:W-:Y:S01]  /*37c0*/  @P3 LOP3.LUT R15, R15, 0x100, RZ, 0xfc, !PT ;  /* 0x000001000f0f3812 */ /* 0x000fe200078efcff */
[----:B------:R-:W-:Y:S01]  /*37d0*/  FMUL R77, R78, R10 ;  /* 0x0000000a4e4d7220 */ /* 0x000fe20000400000 */
[----:B------:R-:W-:Y:S01]  /*37e0*/  @P5 FMNMX R0, R74, -INF , !PT ;  /* 0xff8000004a005809 */ /* 0x000fe20007800000 */
[C---:B------:R-:W-:Y:S01]  /*37f0*/  FMUL R10, R78.reuse, R21 ;  /* 0x000000154e0a7220 */ /* 0x040fe20000400000 */
[----:B------:R-:W-:Y:S01]  /*3800*/  LOP3.LUT R15, R15, 0xffffff7f, RZ, 0xc0, !PT ;  /* 0xffffff7f0f0f7812 */ /* 0x000fe200078ec0ff */
[C---:B------:R-:W-:Y:S01]  /*3810*/  FMUL R16, R78.reuse, R18 ;  /* 0x000000124e107220 */ /* 0x040fe20000400000 */
[----:B------:R-:W-:Y:S01]  /*3820*/  @P6 FMNMX R0, R79, R0, !PT ;  /* 0x000000004f006209 */ /* 0x000fe20007800000 */
[C---:B------:R-:W-:Y:S01]  /*3830*/  FMUL R73, R78.reuse, R6 ;  /* 0x000000064e497220 */ /* 0x040fe20000400000 */
[----:B------:R-:W-:Y:S01]  /*3840*/  @P2 LOP3.LUT R15, R15, 0x80, RZ, 0xfc, !PT ;  /* 0x000000800f0f2812 */ /* 0x000fe200078efcff */
[----:B------:R-:W-:Y:S01]  /*3850*/  FMUL R75, R78, R7 ;  /* 0x000000074e4b7220 */ /* 0x000fe20000400000 */
[----:B------:R-:W-:Y:S01]  /*3860*/  @P0 FMNMX R0, R80, R0, !PT ;  /* 0x0000000050000209 */ /* 0x000fe20007800000 */
[C---:B------:R-:W-:Y:S01]  /*3870*/  FMUL R36, R78.reuse, R36 ;  /* 0x000000244e247220 */ /* 0x040fe20000400000 */
[----:B------:R-:W-:Y:S01]  /*3880*/  LOP3.LUT R15, R15, 0xfffffffe, RZ, 0xc0, !PT ;  /* 0xfffffffe0f0f7812 */ /* 0x000fe200078ec0ff */
[----:B------:R-:W-:Y:S01]  /*3890*/  FMUL R37, R78, R37 ;  /* 0x000000254e257220 */ /* 0x000fe20000400000 */
[----:B------:R-:W-:Y:S01]  /*38a0*/  IADD3 R2, R2, 0x19, RZ ;  /* 0x0000001902027810 */ /* 0x000fe20007ffe0ff */
[C---:B------:R-:W-:Y:S01]  /*38b0*/  FMUL R38, R78.reuse, R38 ;  /* 0x000000264e267220 */ /* 0x040fe20000400000 */
[----:B------:R-:W-:Y:S01]  /*38c0*/  @P1 FMNMX R0, R89, R0, !PT ;  /* 0x0000000059001209 */ /* 0x000fe20007800000 */
[C---:B------:R-:W-:Y:S01]  /*38d0*/  FMUL R39, R78.reuse, R39 ;  /* 0x000000274e277220 */ /* 0x040fe20000400000 */
[----:B------:R-:W-:Y:S01]  /*38e0*/  @P5 LOP3.LUT R15, R15, 0x1, RZ, 0xfc, !PT ;  /* 0x000000010f0f5812 */ /* 0x000fe200078efcff */
[----:B------:R-:W-:Y:S01]  /*38f0*/  FMUL R76, R78, R11 ;  /* 0x0000000b4e4c7220 */ /* 0x000fe20000400000 */
[----:B------:R-:W-:Y:S01]  /*3900*/  ISETP.GT.AND P5, PT, R72, R2, PT ;  /* 0x000000024800720c */ /* 0x000fe20003fa4270 */
[----:B------:R-:W-:Y:S01]  /*3910*/  FMUL R32, R78, R32 ;  /* 0x000000204e207220 */ /* 0x000fe20000400000 */
[----:B------:R-:W-:Y:S01]  /*3920*/  @P4 FMNMX R0, R86, R0, !PT ;  /* 0x0000000056004209 */ /* 0x000fe20007800000 */
[C---:B------:R-:W-:Y:S01]  /*3930*/  FMUL R33, R78.reuse, R33 ;  /* 0x000000214e217220 */ /* 0x040fe20000400000 */
[C---:B------:R-:W-:Y:S01]  /*3940*/  FMUL R34, R78.reuse, R34 ;  /* 0x000000224e227220 */ /* 0x040fe20000400000 */
[C---:B------:R-:W-:Y:S01]  /*3950*/  FMUL R18, R78.reuse, R19 ;  /* 0x000000134e127220 */ /* 0x040fe20000400000 */
[----:B------:R-:W-:Y:S01]  /*3960*/  @P3 FMNMX R0, R85, R0, !PT ;  /* 0x0000000055003209 */ /* 0x000fe20007800000 */
[C---:B------:R-:W-:Y:S01]  /*3970*/  FMUL R28, R78.reuse, R28 ;  /* 0x0000001c4e1c7220 */ /* 0x040fe20000400000 */
[C---:B------:R-:W-:Y:S01]  /*3980*/  FMUL R29, R78.reuse, R29 ;  /* 0x0000001d4e1d7220 */ /* 0x040fe20000400000 */
[----:B------:R-:W-:Y:S01]  /*3990*/  FMUL R94, R78, R31 ;  /* 0x0000001f4e5e7220 */ /* 0x000fe20000400000 */
        /* <DEDUP_REMOVED lines=8> */
[----:B------:R-:W-:-:S02]  /*3a20*/  FSETP.GE.AND P1, PT, R0, RZ, PT ;  /* 0x000000ff0000720b */ /* 0x000fc40003f26000 */
[----:B------:R-:W-:-:S11]  /*3a30*/  LEA R2, R95, R13, 0x2 ;  /* 0x0000000d5f027211 */ /* 0x000fd600078e10ff */
[----:B------:R-:W-:Y:S05]  /*3a40*/  @!P1 BRA `(.L_x_317) ;  /* 0x0000000000089947 */ /* 0x000fea0003800000 */
[----:B------:R3:W-:Y:S01]  /*3a50*/  ATOMS.MAX.S32 RZ, [R2+0x200], R0 ;  /* 0x0002000002ff738c */ /* 0x0007e20001000200 */
[----:B------:R-:W-:Y:S05]  /*3a60*/  BRA `(.L_x_318) ;  /* 0x0000000000047947 */ /* 0x000fea0003800000 */
.L_x_317:
[----:B------:R2:W-:Y:S02]  /*3a70*/  ATOMS.MIN RZ, [R2+0x200], R0 ;  /* 0x0002000002ff738c */ /* 0x0005e40000800000 */
.L_x_318:
[----:B------:R-:W-:Y:S05]  /*3a80*/  BSYNC B0 ;  /* 0x0000000000007941 */ /* 0x000fea0003800000 */
.L_x_316:
[----:B------:R-:W-:Y:S01]  /*3a90*/  P2R R4, PR, RZ, 0x20 ;  /* 0x00000020ff047803 */ /* 0x000fe20000000000 */
[----:B--23--:R-:W-:Y:S01]  /*3aa0*/  IMAD.MOV.U32 R0, RZ, RZ, -0x800000 ;  /* 0xff800000ff007424 */ /* 0x00cfe200078e00ff */
[C---:B------:R-:W-:Y:S01]  /*3ab0*/  LOP3.LUT P5, RZ, R15.reuse, 0x1, RZ, 0xc0, !PT ;  /* 0x000000010fff7812 */ /* 0x040fe200078ac0ff */
[----:B------:R-:W-:Y:S01]  /*3ac0*/  BSSY B0, `(.L_x_319) ;  /* 0x0000010000007945 */ /* 0x000fe20003800000 */
[----:B------:R-:W-:-:S11]  /*3ad0*/  LOP3.LUT P1, RZ, R15, 0x400, RZ, 0xc0, !PT ;  /* 0x000004000fff7812 */ /* 0x000fd6000782c0ff */
[----:B------:R-:W-:Y:S02]  /*3ae0*/  @P5 FMNMX R0, R73, -INF , !PT ;  /* 0xff80000049005809 */ /* 0x000fe40007800000 */
[----:B------:R-:W-:Y:S02]  /*3af0*/  ISETP.NE.AND P5, PT, R4, RZ, PT ;  /* 0x000000ff0400720c */ /* 0x000fe40003fa5270 */
[----:B------:R-:W-:-:S04]  /*3b00*/  @P6 FMNMX R0, R75, R0, !PT ;  /* 0x000000004b006209 */ /* 0x000fc80007800000 */
[----:B------:R-:W-:-:S04]  /*3b10*/  @P0 FMNMX R0, R77, R0, !PT ;  /* 0x000000004d000209 */ /* 0x000fc80007800000 */
[----:B------:R-:W-:-:S04]  /*3b20*/  @P1 FMNMX R0, R76, R0, !PT ;  /* 0x000000004c001209 */ /* 0x000fc80007800000 */
[----:B------:R-:W-:-:S04]  /*3b30*/  @P4 FMNMX R0, R16, R0, !PT ;  /* 0x0000000010004209 */ /* 0x000fc80007800000 */
[----:B------:R-:W-:-:S04]  /*3b40*/  @P3 FMNMX R0, R18, R0, !PT ;  /* 0x0000000012003209 */ /* 0x000fc80007800000 */
[----:B------:R-:W-:-:S04]  /*3b50*/  @P2 FMNMX R0, R17, R0, !PT ;  /* 0x0000000011002209 */ /* 0x000fc80007800000 */
[----:B------:R-:W-:-:S04]  /*3b60*/  @P5 FMNMX R0, R9, R0, !PT ;  /* 0x0000000009005209 */ /* 0x000fc80007800000 */
[----:B------:R-:W-:-:S13]  /*3b70*/  FSETP.GE.AND P1, PT, R0, RZ, PT ;  /* 0x000000ff0000720b */ /* 0x000fda0003f26000 */
[----:B------:R-:W-:Y:S05]  /*3b80*/  @!P1 BRA `(.L_x_320) ;  /* 0x0000000000089947 */ /* 0x000fea0003800000 */
[----:B------:R3:W-:Y:S01]  /*3b90*/  ATOMS.MAX.S32 RZ, [R2+0x220], R0 ;  /* 0x0002200002ff738c */ /* 0x0007e20001000200 */
[----:B------:R-:W-:Y:S05]  /*3ba0*/  BRA `(.L_x_321) ;  /* 0x0000000000047947 */ /* 0x000fea0003800000 */
.L_x_320:
[----:B------:R2:W-:Y:S02]  /*3bb0*/  ATOMS.MIN RZ, [R2+0x220], R0 ;  /* 0x0002200002ff738c */ /* 0x0005e40000800000 */
.L_x_321:
[----:B------:R-:W-:Y:S05]  /*3bc0*/  BSYNC B0 ;  /* 0x0000000000007941 */ /* 0x000fea0003800000 */
.L_x_319:
        /* <DEDUP_REMOVED lines=18> */
.L_x_323:
[----:B------:R2:W-:Y:S02]  /*3cf0*/  ATOMS.MIN RZ, [R2+0x240], R0 ;  /* 0x0002400002ff738c */ /* 0x0005e40000800000 */
.L_x_324:
[----:B------:R-:W-:Y:S05]  /*3d00*/  BSYNC B0 ;  /* 0x0000000000007941 */ /* 0x000fea0003800000 */
.L_x_322:
        /* <DEDUP_REMOVED lines=18> */
.L_x_326:
[----:B------:R2:W-:Y:S02]  /*3e30*/  ATOMS.MIN RZ, [R2+0x260], R0 ;  /* 0x0002600002ff738c */ /* 0x0005e40000800000 */
.L_x_327:
[----:B------:R-:W-:Y:S05]  /*3e40*/  BSYNC B0 ;  /* 0x0000000000007941 */ /* 0x000fea0003800000 */
.L_x_325:
[----:B------:R-:W-:Y:S01]  /*3e50*/  PRMT R102, R81, 0x8880, RZ ;  /* 0x0000888051667816 */ /* 0x000fe200000000ff */
[----:B------:R-:W-:Y:S01]  /*3e60*/  IMAD.U32 R4, RZ, RZ, UR8 ;  /* 0x00000008ff047e24 */ /* 0x000fe2000f8e00ff */
[----:B------:R-:W-:Y:S01]  /*3e70*/  LOP3.LUT R15, R15, 0xffffefff, RZ, 0xc0, !PT ;  /* 0xffffefff0f0f7812 */ /* 0x000fe200078ec0ff */
[----:B------:R-:W-:Y:S01]  /*3e80*/  BAR.SYNC.DEFER_BLOCKING 0x0 ;  /* 0x0000000000007b1d */ /* 0x000fe20000010000 */
[----:B------:R-:W-:Y:S02]  /*3e90*/  ISETP.GT.AND P1, PT, R102, 0xf, PT ;  /* 0x0000000f6600780c */ /* 0x000fe40003f24270 */
[----:B------:R-:W-:-:S03]  /*3ea0*/  LEA.HI.SX32 R4, R4, R102, 0xc ;  /* 0x0000006604047211 */ /* 0x000fc600078f62ff */
[----:B------:R-:W-:Y:S02]  /*3eb0*/  BSSY B0, `(.L_x_328) ;  /* 0x0000013000007945 */ /* 0x000fe40003800000 */
[----:B------:R-:W-:-:S06]  /*3ec0*/  IMAD R4, R4, 0x4, R13 ;  /* 0x0000000404047824 */ /* 0x000fcc00078e020d */
[----:B------:R-:W-:Y:S01]  /*3ed0*/  @P1 LOP3.LUT R15, R15, 0x1000, RZ, 0xfc, !PT ;  /* 0x000010000f0f1812 */ /* 0x000fe200078efcff */
[----:B------:R-:W-:Y:S06]  /*3ee0*/  @P1 BRA `(.L_x_329) ;  /* 0x00000000003c1947 */ /* 0x000fec0003800000 */
[----:B------:R-:W-:Y:S04]  /*3ef0*/  LDS R5, [R4] ;  /* 0x0000000004057984 */ /* 0x000fe80000000800 */
[----:B--23--:R-:W2:Y:S02]  /*3f00*/  LDS R0, [R4+0x200] ;  /* 0x0002000004007984 */ /* 0x00cea40000000800 */
[----:B--2---:R-:W-:-:S13]  /*3f10*/  FSETP.GEU.AND P1, PT, R5, R0, PT ;  /* 0x000000000500720b */ /* 0x004fda0003f2e000 */
[----:B------:R-:W-:-:S05]  /*3f20*/  @P1 MOV R6, 0x3f800000 ;  /* 0x3f80000000061802 */ /* 0x000fca0000000f00 */
[----:B------:R4:W-:Y:S01]  /*3f30*/  @P1 STS [R4+0x300], R6 ;  /* 0x0003000604001388 */ /* 0x0009e20000000800 */
[----:B------:R-:W-:Y:S05]  /*3f40*/  @P1 BRA `(.L_x_329) ;  /* 0x0000000000241947 */ /* 0x000fea0003800000 */
[----:B------:R-:W-:Y:S02]  /*3f50*/  FADD R0, R5, -R0 ;  /* 0x8000000005007221 */ /* 0x000fe40000000000 */
[----:B------:R-:W2:Y:S03]  /*3f60*/  LDS R5, [R4+0x100] ;  /* 0x0001000004057984 */ /* 0x000ea60000000800 */
[----:B------:R-:W-:-:S13]  /*3f70*/  FSETP.GEU.AND P1, PT, R0, -126, PT ;  /* 0xc2fc00000000780b */ /* 0x000fda0003f2e000 */
[----:B------:R-:W-:-:S06]  /*3f80*/  @!P1 FMUL R0, R0, 0.5 ;  /* 0x3f00000000009820 */ /* 0x000fcc0000400000 */
[----:B------:R-:W3:Y:S02]  /*3f90*/  MUFU.EX2 R0, R0 ;  /* 0x0000000000007308 */ /* 0x000ee40000000800 */
[----:B---3--:R-:W-:-:S04]  /*3fa0*/  @!P1 FMUL R0, R0, R0 ;  /* 0x0000000000009220 */ /* 0x008fc80000400000 */
[----:B--2---:R-:W-:Y:S01]  /*3fb0*/  FMUL R5, R0, R5 ;  /* 0x0000000500057220 */ /* 0x004fe20000400000 */
[----:B------:R2:W-:Y:S04]  /*3fc0*/  STS [R4+0x300], R0 ;  /* 0x0003000004007388 */ /* 0x0005e80000000800 */
[----:B------:R2:W-:Y:S02]  /*3fd0*/  STS [R4+0x100], R5 ;  /* 0x0001000504007388 */ /* 0x0005e40000000800 */
.L_x_329:
[----:B------:R-:W-:Y:S05]  /*3fe0*/  BSYNC B0 ;  /* 0x0000000000007941 */ /* 0x000fea0003800000 */
.L_x_328:
[----:B------:R-:W-:Y:S01]  /*3ff0*/  BAR.SYNC.DEFER_BLOCKING 0x0 ;  /* 0x0000000000007b1d */ /* 0x000fe20000010000 */
[----:B------:R-:W-:-:S13]  /*4000*/  ISETP.NE.AND P1, PT, R96, RZ, PT ;  /* 0x000000ff6000720c */ /* 0x000fda0003f25270 */
[----:B------:R-:W-:Y:S05]  /*4010*/  @!P1 BRA `(.L_x_330) ;  /* 0x0000000000909947 */ /* 0x000fea0003800000 */
[----:B------:R-:W5:Y:S04]  /*4020*/  LDS R7, [R2+0x300] ;  /* 0x0003000002077984 */ /* 0x000f680000000800 */
[----:B----4-:R-:W4:Y:S04]  /*4030*/  LDS R6, [R2+0x320] ;  /* 0x0003200002067984 */ /* 0x010f280000000800 */
[----:B--2---:R-:W2:Y:S04]  /*4040*/  LDS R5, [R2+0x340] ;  /* 0x0003400002057984 */ /* 0x004ea80000000800 */
[----:B---3--:R-:W3:Y:S01]  /*4050*/  LDS R0, [R2+0x360] ;  /* 0x0003600002007984 */ /* 0x008ee20000000800 */
[-C--:B-----5:R-:W-:Y:S01]  /*4060*/  FMUL R40, R40, R7.reuse ;  /* 0x0000000728287220 */ /* 0x0a0fe20000400000 */
[-C--:B------:R-:W-:Y:S01]  /*4070*/  FMUL R41, R41, R7.reuse ;  /* 0x0000000729297220 */ /* 0x080fe20000400000 */
[-C--:B------:R-:W-:Y:S01]  /*4080*/  FMUL R44, R44, R7.reuse ;  /* 0x000000072c2c7220 */ /* 0x080fe20000400000 */
[-C--:B------:R-:W-:Y:S01]  /*4090*/  FMUL R45, R45, R7.reuse ;  /* 0x000000072d2d7220 */ /* 0x080fe20000400000 */
[-C--:B------:R-:W-:Y:S01]  /*40a0*/  FMUL R48, R48, R7.reuse ;  /* 0x0000000730307220 */ /* 0x080fe20000400000 */
[-C--:B------:R-:W-:Y:S01]  /*40b0*/  FMUL R49, R49, R7.reuse ;  /* 0x0000000731317220 */ /* 0x080fe20000400000 */
[-C--:B------:R-:W-:Y:S01]  /*40c0*/  FMUL R52, R52, R7.reuse ;  /* 0x0000000734347220 */ /* 0x080fe20000400000 */
[----:B------:R-:W-:Y:S01]  /*40d0*/  FMUL R53, R53, R7 ;  /* 0x0000000735357220 */ /* 0x000fe20000400000 */
[-C--:B----4-:R-:W-:Y:S01]  /*40e0*/  FMUL R42, R42, R6.reuse ;  /* 0x000000062a2a7220 */ /* 0x090fe20000400000 */
[-C--:B------:R-:W-:Y:S01]  /*40f0*/  FMUL R43, R43, R6.reuse ;  /* 0x000000062b2b7220 */ /* 0x080fe20000400000 */
[-C--:B------:R-:W-:Y:S01]  /*4100*/  FMUL R46, R46, R6.reuse ;  /* 0x000000062e2e7220 */ /* 0x080fe20000400000 */
[-C--:B------:R-:W-:Y:S01]  /*4110*/  FMUL R47, R47, R6.reuse ;  /* 0x000000062f2f7220 */ /* 0x080fe20000400000 */
[-C--:B------:R-:W-:Y:S01]  /*4120*/  FMUL R50, R50, R6.reuse ;  /* 0x0000000632327220 */ /* 0x080fe20000400000 */
[-C--:B------:R-:W-:Y:S01]  /*4130*/  FMUL R51, R51, R6.reuse ;  /* 0x0000000633337220 */ /* 0x080fe20000400000 */
[-C--:B------:R-:W-:Y:S01]  /*4140*/  FMUL R54, R54, R6.reuse ;  /* 0x0000000636367220 */ /* 0x080fe20000400000 */
[----:B------:R-:W-:Y:S01]  /*4150*/  FMUL R55, R55, R6 ;  /* 0x0000000637377220 */ /* 0x000fe20000400000 */
[-C--:B--2---:R-:W-:Y:S01]  /*4160*/  FMUL R68, R68, R5.reuse ;  /* 0x0000000544447220 */ /* 0x084fe20000400000 */
[-C--:B------:R-:W-:Y:S01]  /*4170*/  FMUL R69, R69, R5.reuse ;  /* 0x0000000545457220 */ /* 0x080fe20000400000 */
[-C--:B------:R-:W-:Y:S01]  /*4180*/  FMUL R64, R64, R5.reuse ;  /* 0x0000000540407220 */ /* 0x080fe20000400000 */
[-C--:B------:R-:W-:Y:S01]  /*4190*/  FMUL R65, R65, R5.reuse ;  /* 0x0000000541417220 */ /* 0x080fe20000400000 */
[-C--:B------:R-:W-:Y:S01]  /*41a0*/  FMUL R60, R60, R5.reuse ;  /* 0x000000053c3c7220 */ /* 0x080fe20000400000 */
[-C--:B------:R-:W-:Y:S01]  /*41b0*/  FMUL R61, R61, R5.reuse ;  /* 0x000000053d3d7220 */ /* 0x080fe20000400000 */
[-C--:B------:R-:W-:Y:S01]  /*41c0*/  FMUL R56, R56, R5.reuse ;  /* 0x0000000538387220 */ /* 0x080fe20000400000 */
[----:B------:R-:W-:Y:S01]  /*41d0*/  FMUL R57, R57, R5 ;  /* 0x0000000539397220 */ /* 0x000fe20000400000 */
[-C--:B---3--:R-:W-:Y:S01]  /*41e0*/  FMUL R70, R70, R0.reuse ;  /* 0x0000000046467220 */ /* 0x088fe20000400000 */
[-C--:B------:R-:W-:Y:S01]  /*41f0*/  FMUL R71, R71, R0.reuse ;  /* 0x0000000047477220 */ /* 0x080fe20000400000 */
[-C--:B------:R-:W-:Y:S01]  /*4200*/  FMUL R66, R66, R0.reuse ;  /* 0x0000000042427220 */ /* 0x080fe20000400000 */
[-C--:B------:R-:W-:Y:S01]  /*4210*/  FMUL R67, R67, R0.reuse ;  /* 0x0000000043437220 */ /* 0x080fe20000400000 */
[-C--:B------:R-:W-:Y:S01]  /*4220*/  FMUL R62, R62, R0.reuse ;  /* 0x000000003e3e7220 */ /* 0x080fe20000400000 */
[-C--:B------:R-:W-:Y:S01]  /*4230*/  FMUL R63, R63, R0.reuse ;  /* 0x000000003f3f7220 */ /* 0x080fe20000400000 */
[-C--:B------:R-:W-:Y:S01]  /*4240*/  FMUL R58, R58, R0.reuse ;  /* 0x000000003a3a7220 */ /* 0x080fe20000400000 */
[----:B------:R-:W-:-:S07]  /*4250*/  FMUL R59, R59, R0 ;  /* 0x000000003b3b7220 */ /* 0x000fce0000400000 */
.L_x_330:
[----:B--2---:R-:W2:Y:S01]  /*4260*/  LDS R5, [R2+0x220] ;  /* 0x0002200002057984 */ /* 0x004ea20000000800 */
[----:B------:R-:W-:Y:S01]  /*4270*/  PLOP3.LUT P3, PT, PT, PT, PT, 0x80, 0x0 ;  /* 0x000000000000781c */ /* 0x000fe20003f6f070 */
[----:B------:R-:W-:Y:S01]  /*4280*/  IMAD.MOV.U32 R87, RZ, RZ, RZ ;  /* 0x000000ffff577224 */ /* 0x000fe200078e00ff */
[----:B------:R-:W-:Y:S01]  /*4290*/  PLOP3.LUT P2, PT, PT, PT, PT, 0x80, 0x0 ;  /* 0x000000000000781c */ /* 0x000fe20003f4f070 */
[----:B---3--:R-:W3:Y:S01]  /*42a0*/  LDS R0, [R2+0x240] ;  /* 0x0002400002007984 */ /* 0x008ee20000000800 */
[----:B------:R-:W-:Y:S02]  /*42b0*/  P2R R11, PR, RZ, 0x40 ;  /* 0x00000040ff0b7803 */ /* 0x000fe40000000000 */
[----:B------:R-:W-:Y:S02]  /*42c0*/  CS2R R90, SRZ ;  /* 0x00000000005a7805 */ /* 0x000fe4000001ff00 */
[----:B------:R-:W-:Y:S01]  /*42d0*/  PLOP3.LUT P4, PT, PT, PT, PT, 0x80, 0x0 ;  /* 0x000000000000781c */ /* 0x000fe20003f8f070 */
[----:B----4-:R-:W4:Y:S01]  /*42e0*/  LDS R6, [R2+0x200] ;  /* 0x0002000002067984 */ /* 0x010f220000000800 */
[----:B------:R-:W-:Y:S01]  /*42f0*/  P2R R14, PR, RZ, 0x1 ;  /* 0x00000001ff0e7803 */ /* 0x000fe20000000000 */
[----:B------:R-:W-:Y:S01]  /*4300*/  IMAD.MOV.U32 R93, RZ, RZ, RZ ;  /* 0x000000ffff5d7224 */ /* 0x000fe200078e00ff */
[----:B------:R-:W-:Y:S01]  /*4310*/  LOP3.LUT P0, RZ, R15, 0x1, RZ, 0xc0, !PT ;  /* 0x000000010fff7812 */ /* 0x000fe2000780c0ff */
[----:B------:R-:W5:Y:S01]  /*4320*/  LDS R2, [R2+0x260] ;  /* 0x0002600002027984 */ /* 0x000f620000000800 */
[----:B------:R-:W-:Y:S01]  /*4330*/  IMAD.MOV.U32 R81, RZ, RZ, RZ ;  /* 0x000000ffff517224 */ /* 0x000fe200078e00ff */
[----:B------:R-:W-:Y:S01]  /*4340*/  CS2R R82, SRZ ;  /* 0x0000000000527805 */ /* 0x000fe2000001ff00 */
[----:B------:R-:W-:Y:S01]  /*4350*/  IMAD.MOV.U32 R84, RZ, RZ, RZ ;  /* 0x000000ffff547224 */ /* 0x000fe200078e00ff */
[----:B------:R-:W-:-:S04]  /*4360*/  ULOP3.LUT UR4, UR7, 0x1, URZ, 0xc0, !UPT ;  /* 0x0000000107047892 */ /* 0x000fc8000f8ec03f */
[----:B------:R-:W-:Y:S01]  /*4370*/  UISETP.NE.U32.AND UP0, UPT, UR4, 0x1, UPT ;  /* 0x000000010400788c */ /* 0x000fe2000bf05070 */
[----:B--2---:R-:W-:Y:S01]  /*4380*/  @P5 FADD R9, R9, -R5 ;  /* 0x8000000509095221 */ /* 0x004fe20000000000 */
[----:B---3--:R-:W-:-:S04]  /*4390*/  @P5 FADD R8, R8, -R0 ;  /* 0x8000000008085221 */ /* 0x008fc80000000000 */
[----:B------:R-:W-:Y:S01]  /*43a0*/  @P5 FSETP.GEU.AND P1, PT, R9, -126, PT ;  /* 0xc2fc00000900580b */ /* 0x000fe20003f2e000 */
[----:B----4-:R-:W-:-:S03]  /*43b0*/  @P5 FADD R10, R10, -R6 ;  /* 0x800000060a0a5221 */ /* 0x010fc60000000000 */
[----:B------:R-:W-:Y:S02]  /*43c0*/  @P5 PLOP3.LUT P3, PT, P1, PT, PT, 0x80, 0x0 ;  /* 0x000000000000581c */ /* 0x000fe40000f6f070 */
[----:B------:R-:W-:Y:S01]  /*43d0*/  @P5 FSETP.GEU.AND P1, PT, R8, -126, PT ;  /* 0xc2fc00000800580b */ /* 0x000fe20003f2e000 */
[----:B-----5:R-:W-:-:S03]  /*43e0*/  @P5 FADD R7, R27, -R2 ;  /* 0x800000021b075221 */ /* 0x020fc60000000000 */
[----:B------:R-:W-:Y:S02]  /*43f0*/  @P5 PLOP3.LUT P2, PT, P1, PT, PT, 0x80, 0x0 ;  /* 0x000000000000581c */ /* 0x000fe40000f4f070 */
[----:B------:R-:W-:Y:S02]  /*4400*/  @P5 FSETP.GEU.AND P1, PT, R10, -126, PT ;  /* 0xc2fc00000a00580b */ /* 0x000fe40003f2e000 */
[----:B------:R-:W-:Y:S02]  /*4410*/  @P5 FSETP.GEU.AND P6, PT, R7, -126, PT ;  /* 0xc2fc00000700580b */ /* 0x000fe40003fce000 */
[----:B------:R-:W-:Y:S01]  /*4420*/  @P5 PLOP3.LUT P4, PT, P1, PT, PT, 0x80, 0x0 ;  /* 0x000000000000581c */ /* 0x000fe20000f8f070 */
[----:B------:R-:W-:Y:S01]  /*4430*/  @!P3 FMUL R9, R9, 0.5 ;  /* 0x3f0000000909b820 */ /* 0x000fe20000400000 */
[----:B------:R-:W-:Y:S02]  /*4440*/  PLOP3.LUT P1, PT, PT, PT, PT, 0x80, 0x0 ;  /* 0x000000000000781c */ /* 0x000fe40003f2f070 */
[----:B------:R-:W-:-:S02]  /*4450*/  @P5 PLOP3.LUT P1, PT, P6, PT, PT, 0x80, 0x0 ;  /* 0x000000000000581c */ /* 0x000fc4000372f070 */
[----:B------:R-:W-:Y:S01]  /*4460*/  ISETP.NE.AND P6, PT, R11, RZ, PT ;  /* 0x000000ff0b00720c */ /* 0x000fe20003fc5270 */
[----:B------:R-:W-:Y:S01]  /*4470*/  @!P2 FMUL R8, R8, 0.5 ;  /* 0x3f0000000808a820 */ /* 0x000fe20000400000 */
[----:B------:R-:W2:Y:S05]  /*4480*/  @P5 MUFU.EX2 R9, R9 ;  /* 0x0000000900095308 */ /* 0x000eaa0000000800 */
[----:B------:R-:W-:-:S03]  /*4490*/  @!P4 FMUL R10, R10, 0.5 ;  /* 0x3f0000000a0ac820 */ /* 0x000fc60000400000 */
[----:B------:R-:W3:Y:S01]  /*44a0*/  @P5 MUFU.EX2 R8, R8 ;  /* 0x0000000800085308 */ /* 0x000ee20000000800 */
[----:B------:R-:W-:-:S07]  /*44b0*/  @!P1 FMUL R7, R7, 0.5 ;  /* 0x3f00000007079820 */ /* 0x000fce0000400000 */
[----:B------:R-:W4:Y:S01]  /*44c0*/  @P5 MUFU.EX2 R7, R7 ;  /* 0x0000000700075308 */ /* 0x000f220000000800 */
[----:B--2---:R-:W-:Y:S01]  /*44d0*/  @!P3 FMUL R9, R9, R9 ;  /* 0x000000090909b220 */ /* 0x004fe20000400000 */
[----:B------:R-:W-:-:S03]  /*44e0*/  PLOP3.LUT P3, PT, PT, PT, PT, 0x80, 0x0 ;  /* 0x000000000000781c */ /* 0x000fc60003f6f070 */
[----:B------:R-:W-:Y:S02]  /*44f0*/  @P5 IMAD.MOV.U32 R87, RZ, RZ, R9 ;  /* 0x000000ffff575224 */ /* 0x000fe400078e0009 */
[----:B------:R-:W-:Y:S01]  /*4500*/  @P0 FADD R9, R73, -R5 ;  /* 0x8000000549090221 */ /* 0x000fe20000000000 */
[----:B------:R-:W-:Y:S01]  /*4510*/  IMAD.MOV.U32 R73, RZ, RZ, RZ ;  /* 0x000000ffff497224 */ /* 0x000fe200078e00ff */
[----:B------:R-:W2:Y:S01]  /*4520*/  @P5 MUFU.EX2 R10, R10 ;  /* 0x0000000a000a5308 */ /* 0x000ea20000000800 */
[----:B---3--:R-:W-:Y:S01]  /*4530*/  @!P2 FMUL R8, R8, R8 ;  /* 0x000000080808a220 */ /* 0x008fe20000400000 */
[----:B------:R-:W-:-:S03]  /*4540*/  PLOP3.LUT P2, PT, PT, PT, PT, 0x80, 0x0 ;  /* 0x000000000000781c */ /* 0x000fc60003f4f070 */
[----:B------:R-:W-:Y:S02]  /*4550*/  @P5 IMAD.MOV.U32 R90, RZ, RZ, R8 ;  /* 0x000000ffff5a5224 */ /* 0x000fe400078e0008 */
[----:B------:R-:W-:Y:S02]  /*4560*/  @P0 FADD R8, R36, -R0 ;  /* 0x8000000024080221 */ /* 0x000fe40000000000 */
[----:B------:R-:W3:Y:S01]  /*4570*/  S2R R36, SR_TID.X ;  /* 0x0000000000247919 */ /* 0x000ee20000002100 */
[----:B----4-:R-:W-:Y:S01]  /*4580*/  @!P1 FMUL R7, R7, R7 ;  /* 0x0000000707079220 */ /* 0x010fe20000400000 */
[----:B------:R-:W-:-:S03]  /*4590*/  @P0 FSETP.GEU.AND P1, PT, R9, -126, PT ;  /* 0xc2fc00000900080b */ /* 0x000fc60003f2e000 */
[----:B------:R-:W-:Y:S01]  /*45a0*/  @P5 IMAD.MOV.U32 R93, RZ, RZ, R7 ;  /* 0x000000ffff5d5224 */ /* 0x000fe200078e0007 */
[----:B------:R-:W-:Y:S01]  /*45b0*/  @P0 PLOP3.LUT P3, PT, P1, PT, PT, 0x80, 0x0 ;  /* 0x000000000000081c */ /* 0x000fe20000f6f070 */
[----:B------:R-:W-:Y:S01]  /*45c0*/  @P0 FADD R7, R38, -R2 ;  /* 0x8000000226070221 */ /* 0x000fe20000000000 */
[----:B------:R-:W-:Y:S01]  /*45d0*/  @P0 FSETP.GEU.AND P1, PT, R8, -126, PT ;  /* 0xc2fc00000800080b */ /* 0x000fe20003f2e000 */
[----:B--2---:R-:W-:Y:S01]  /*45e0*/  @!P4 FMUL R10, R10, R10 ;  /* 0x0000000a0a0ac220 */ /* 0x004fe20000400000 */
[----:B------:R-:W-:Y:S02]  /*45f0*/  PLOP3.LUT P4, PT, PT, PT, PT, 0x80, 0x0 ;  /* 0x000000000000781c */ /* 0x000fe40003f8f070 */
[----:B------:R-:W-:Y:S01]  /*4600*/  @P0 PLOP3.LUT P2, PT, P1, PT, PT, 0x80, 0x0 ;  /* 0x000000000000081c */ /* 0x000fe20000f4f070 */
[----:B------:R-:W-:Y:S02]  /*4610*/  @P5 IMAD.MOV.U32 R91, RZ, RZ, R10 ;  /* 0x000000ffff5b5224 */ /* 0x000fe400078e000a */
[----:B------:R-:W-:Y:S01]  /*4620*/  @P0 FADD R10, R74, -R6 ;  /* 0x800000064a0a0221 */ /* 0x000fe20000000000 */
[----:B------:R-:W-:-:S04]  /*4630*/  @P0 FSETP.GEU.AND P5, PT, R7, -126, PT ;  /* 0xc2fc00000700080b */ /* 0x000fc80003fae000 */
[----:B------:R-:W-:Y:S01]  /*4640*/  @P0 FSETP.GEU.AND P1, PT, R10, -126, PT ;  /* 0xc2fc00000a00080b */ /* 0x000fe20003f2e000 */
[----:B------:R-:W-:-:S03]  /*4650*/  @!P3 FMUL R9, R9, 0.5 ;  /* 0x3f0000000909b820 */ /* 0x000fc60000400000 */
[----:B------:R-:W-:Y:S02]  /*4660*/  @P0 PLOP3.LUT P4, PT, P1, PT, PT, 0x80, 0x0 ;  /* 0x000000000000081c */ /* 0x000fe40000f8f070 */
[----:B------:R-:W-:Y:S01]  /*4670*/  PLOP3.LUT P1, PT, PT, PT, PT, 0x80, 0x0 ;  /* 0x000000000000781c */ /* 0x000fe20003f2f070 */
[----:B------:R-:W-:Y:S01]  /*4680*/  @!P2 FMUL R8, R8, 0.5 ;  /* 0x3f0000000808a820 */ /* 0x000fe20000400000 */
[----:B------:R-:W-:Y:S01]  /*4690*/  @P0 PLOP3.LUT P1, PT, P5, PT, PT, 0x80, 0x0 ;  /* 0x000000000000081c */ /* 0x000fe20002f2f070 */
[----:B------:R-:W2:Y:S08]  /*46a0*/  @P0 MUFU.EX2 R9, R9 ;  /* 0x0000000900090308 */ /* 0x000eb00000000800 */
[----:B------:R-:W-:Y:S01]  /*46b0*/  @!P4 FMUL R10, R10, 0.5 ;  /* 0x3f0000000a0ac820 */ /* 0x000fe20000400000 */
[----:B------:R-:W4:Y:S03]  /*46c0*/  @P0 MUFU.EX2 R8, R8 ;  /* 0x0000000800080308 */ /* 0x000f260000000800 */
[----:B------:R-:W-:-:S05]  /*46d0*/  @!P1 FMUL R7, R7, 0.5 ;  /* 0x3f00000007079820 */ /* 0x000fca0000400000 */
[----:B------:R-:W5:Y:S01]  /*46e0*/  @P0 MUFU.EX2 R10, R10 ;  /* 0x0000000a000a0308 */ /* 0x000f620000000800 */
[----:B--2---:R-:W-:Y:S01]  /*46f0*/  @!P3 FMUL R9, R9, R9 ;  /* 0x000000090909b220 */ /* 0x004fe20000400000 */
[----:B------:R-:W-:-:S03]  /*4700*/  PLOP3.LUT P3, PT, PT, PT, PT, 0x80, 0x0 ;  /* 0x000000000000781c */ /* 0x000fc60003f6f070 */
[----:B------:R-:W-:Y:S02]  /*4710*/  @P0 IMAD.MOV.U32 R81, RZ, RZ, R9 ;  /* 0x000000ffff510224 */ /* 0x000fe400078e0009 */
[----:B------:R-:W-:Y:S01]  /*4720*/  @P6 FADD R9, R75, -R5 ;  /* 0x800000054b096221 */ /* 0x000fe20000000000 */
[----:B------:R-:W-:Y:S01]  /*4730*/  CS2R R74, SRZ ;  /* 0x00000000004a7805 */ /* 0x000fe2000001ff00 */
[----:B------:R-:W2:Y:S01]  /*4740*/  @P0 MUFU.EX2 R7, R7 ;  /* 0x0000000700070308 */ /* 0x000ea20000000800 */
[----:B----4-:R-:W-:Y:S01]  /*4750*/  @!P2 FMUL R8, R8, R8 ;  /* 0x000000080808a220 */ /* 0x010fe20000400000 */
[----:B------:R-:W-:-:S03]  /*4760*/  PLOP3.LUT P2, PT, PT, PT, PT, 0x80, 0x0 ;  /* 0x000000000000781c */ /* 0x000fc60003f4f070 */
[----:B------:R-:W-:Y:S02]  /*4770*/  @P0 IMAD.MOV.U32 R82, RZ, RZ, R8 ;  /* 0x000000ffff520224 */ /* 0x000fe400078e0008 */
[----:B------:R-:W-:Y:S01]  /*4780*/  @P6 FADD R8, R37, -R0 ;  /* 0x8000000025086221 */ /* 0x000fe20000000000 */
[----:B-----5:R-:W-:Y:S01]  /*4790*/  @!P4 FMUL R10, R10, R10 ;  /* 0x0000000a0a0ac220 */ /* 0x020fe20000400000 */
[----:B------:R-:W-:-:S03]  /*47a0*/  PLOP3.LUT P4, PT, PT, PT, PT, 0x80, 0x0 ;  /* 0x000000000000781c */ /* 0x000fc60003f8f070 */
[----:B------:R-:W-:Y:S02]  /*47b0*/  @P0 IMAD.MOV.U32 R83, RZ, RZ, R10 ;  /* 0x000000ffff530224 */ /* 0x000fe400078e000a */
[----:B------:R-:W-:Y:S01]  /*47c0*/  @P6 FADD R10, R79, -R6 ;  /* 0x800000064f0a6221 */ /* 0x000fe20000000000 */
[----:B------:R-:W-:Y:S01]  /*47d0*/  CS2R R78, SRZ ;  /* 0x00000000004e7805 */ /* 0x000fe2000001ff00 */
[----:B--2---:R-:W-:Y:S01]  /*47e0*/  @!P1 FMUL R7, R7, R7 ;  /* 0x0000000707079220 */ /* 0x004fe20000400000 */
[----:B------:R-:W-:-:S03]  /*47f0*/  @P6 FSETP.GEU.AND P1, PT, R9, -126, PT ;  /* 0xc2fc00000900680b */ /* 0x000fc60003f2e000 */
[----:B------:R-:W-:Y:S01]  /*4800*/  @P0 IMAD.MOV.U32 R84, RZ, RZ, R7 ;  /* 0x000000ffff540224 */ /* 0x000fe200078e0007 */
[----:B------:R-:W-:Y:S01]  /*4810*/  @P6 PLOP3.LUT P3, PT, P1, PT, PT, 0x80, 0x0 ;  /* 0x000000000000681c */ /* 0x000fe20000f6f070 */
[----:B------:R-:W-:Y:S01]  /*4820*/  @P6 FADD R7, R39, -R2 ;  /* 0x8000000227076221 */ /* 0x000fe20000000000 */
[----:B------:R-:W-:Y:S02]  /*4830*/  @P6 FSETP.GEU.AND P1, PT, R8, -126, PT ;  /* 0xc2fc00000800680b */ /* 0x000fe40003f2e000 */
[----:B------:R-:W-:Y:S02]  /*4840*/  CS2R R38, SRZ ;  /* 0x0000000000267805 */ /* 0x000fe4000001ff00 */
[----:B------:R-:W-:Y:S02]  /*4850*/  ISETP.NE.AND P0, PT, R14, RZ, PT ;  /* 0x000000ff0e00720c */ /* 0x000fe40003f05270 */
[----:B------:R-:W-:Y:S02]  /*4860*/  @P6 PLOP3.LUT P2, PT, P1, PT, PT, 0x80, 0x0 ;  /* 0x000000000000681c */ /* 0x000fe40000f4f070 */
[----:B------:R-:W-:-:S02]  /*4870*/  @P6 FSETP.GEU.AND P1, PT, R10, -126, PT ;  /* 0xc2fc00000a00680b */ /* 0x000fc40003f2e000 */
[----:B------:R-:W-:Y:S02]  /*4880*/  @P6 FSETP.GEU.AND P5, PT, R7, -126, PT ;  /* 0xc2fc00000700680b */ /* 0x000fe40003fae000 */
[----:B------:R-:W-:Y:S01]  /*4890*/  @P6 PLOP3.LUT P4, PT, P1, PT, PT, 0x80, 0x0 ;  /* 0x000000000000681c */ /* 0x000fe20000f8f070 */
[----:B------:R-:W-:Y:S01]  /*48a0*/  @!P3 FMUL R9, R9, 0.5 ;  /* 0x3f0000000909b820 */ /* 0x000fe20000400000 */
[----:B------:R-:W-:Y:S02]  /*48b0*/  PLOP3.LUT P1, PT, PT, PT, PT, 0x80, 0x0 ;  /* 0x000000000000781c */ /* 0x000fe40003f2f070 */
[----:B------:R-:W-:Y:S02]  /*48c0*/  @P6 PLOP3.LUT P1, PT, P5, PT, PT, 0x80, 0x0 ;  /* 0x000000000000681c */ /* 0x000fe40002f2f070 */
[C---:B------:R-:W-:Y:S01]  /*48d0*/  LOP3.LUT P5, RZ, R15.reuse, 0x400, RZ, 0xc0, !PT ;  /* 0x000004000fff7812 */ /* 0x040fe200078ac0ff */
[----:B------:R-:W2:Y:S01]  /*48e0*/  @P6 MUFU.EX2 R9, R9 ;  /* 0x0000000900096308 */ /* 0x000ea20000000800 */
[----:B------:R-:W-:Y:S01]  /*48f0*/  @!P2 FMUL R8, R8, 0.5 ;  /* 0x3f0000000808a820 */ /* 0x000fe20000400000 */
[----:B------:R-:W-:-:S04]  /*4900*/  LOP3.LUT R15, R15, 0xfffffffb, RZ, 0xc0, !PT ;  /* 0xfffffffb0f0f7812 */ /* 0x000fc800078ec0ff */
[----:B------:R-:W-:Y:S02]  /*4910*/  @!P4 FMUL R10, R10, 0.5 ;  /* 0x3f0000000a0ac820 */ /* 0x000fe40000400000 */
[----:B------:R-:W4:Y:S02]  /*4920*/  @P6 MUFU.EX2 R8, R8 ;  /* 0x0000000800086308 */ /* 0x000f240000000800 */
[----:B------:R-:W-:Y:S02]  /*4930*/  @!P1 FMUL R7, R7, 0.5 ;  /* 0x3f00000007079820 */ /* 0x000fe40000400000 */
[----:B------:R-:W-:Y:S02]  /*4940*/  @P5 FADD R20, R76, -R5 ;  /* 0x800000054c145221 */ /* 0x000fe40000000000 */
[----:B------:R-:W5:Y:S02]  /*4950*/  LDL R76, [R1+0xc] ;  /* 0x00000c00014c7983 */ /* 0x000f640000100800 */
[----:B------:R-:W1:Y:S01]  /*4960*/  @P6 MUFU.EX2 R7, R7 ;  /* 0x0000000700076308 */ /* 0x000e620000000800 */
[----:B--2---:R-:W-:Y:S01]  /*4970*/  @!P3 FMUL R9, R9, R9 ;  /* 0x000000090909b220 */ /* 0x004fe20000400000 */
[----:B------:R-:W-:-:S03]  /*4980*/  PLOP3.LUT P3, PT, PT, PT, PT, 0x80, 0x0 ;  /* 0x000000000000781c */ /* 0x000fc60003f6f070 */
[----:B------:R-:W-:Y:S02]  /*4990*/  @P6 IMAD.MOV.U32 R75, RZ, RZ, R9 ;  /* 0x000000ffff4b6224 */ /* 0x000fe400078e0009 */
[----:B------:R-:W-:Y:S01]  /*49a0*/  @P0 FADD R9, R77, -R5 ;  /* 0x800000054d090221 */ /* 0x000fe20000000000 */
[----:B------:R-:W-:Y:S01]  /*49b0*/  IMAD.MOV.U32 R77, RZ, RZ, RZ ;  /* 0x000000ffff4d7224 */ /* 0x000fe200078e00ff */
[----:B------:R-:W2:Y:S01]  /*49c0*/  @P6 MUFU.EX2 R10, R10 ;  /* 0x0000000a000a6308 */ /* 0x000ea20000000800 */
[----:B----4-:R-:W-:Y:S01]  /*49d0*/  @!P2 FMUL R8, R8, R8 ;  /* 0x000000080808a220 */ /* 0x010fe20000400000 */
[----:B------:R-:W-:-:S03]  /*49e0*/  PLOP3.LUT P2, PT, PT, PT, PT, 0x80, 0x0 ;  /* 0x000000000000781c */ /* 0x000fc60003f4f070 */
[----:B------:R-:W-:Y:S02]  /*49f0*/  @P6 IMAD.MOV.U32 R78, RZ, RZ, R8 ;  /* 0x000000ffff4e6224 */ /* 0x000fe400078e0008 */
[----:B------:R-:W-:Y:S01]  /*4a00*/  @P0 FADD R8, R32, -R0 ;  /* 0x8000000020080221 */ /* 0x000fe20000000000 */
[----:B-1----:R-:W-:Y:S01]  /*4a10*/  @!P1 FMUL R7, R7, R7 ;  /* 0x0000000707079220 */ /* 0x002fe20000400000 */
        /* <DEDUP_REMOVED lines=8> */
[----:B------:R-:W-:Y:S01]  /*4aa0*/  @P6 IMAD.MOV.U32 R79, RZ, RZ, R10 ;  /* 0x000000ffff4f6224 */ /* 0x000fe200078e000a */
[----:B------:R-:W-:Y:S01]  /*4ab0*/  @P0 FSETP.GEU.AND P1, PT, R8, -126, PT ;  /* 0xc2fc00000800080b */ /* 0x000fe20003f2e000 */
[----:B------:R-:W-:Y:S01]  /*4ac0*/  @P0 FADD R10, R80, -R6 ;  /* 0x80000006500a0221 */ /* 0x000fe20000000000 */
[----:B------:R-:W-:-:S02]  /*4ad0*/  @P0 FSETP.GEU.AND P5, PT, R7, -126, PT ;  /* 0xc2fc00000700080b */ /* 0x000fc40003fae000 */
[----:B------:R-:W-:Y:S01]  /*4ae0*/  PLOP3.LUT P6, PT, PT, PT, PT, 0x80, 0x0 ;  /* 0x000000000000781c */ /* 0x000fe20003fcf070 */
[----:B------:R-:W-:-:S06]  /*4af0*/  @!P3 FMUL R9, R9, 0.5 ;  /* 0x3f0000000909b820 */ /* 0x000fcc0000400000 */
[----:B------:R-:W-:Y:S01]  /*4b00*/  @P2 LOP3.LUT R15, R15, 0x4, RZ, 0xfc, !PT ;  /* 0x000000040f0f2812 */ /* 0x000fe200078efcff */
[----:B------:R-:W1:Y:S01]  /*4b10*/  @P0 MUFU.EX2 R9, R9 ;  /* 0x0000000900090308 */ /* 0x000e620000000800 */
[----:B------:R-:W-:Y:S02]  /*4b20*/  PLOP3.LUT P2, PT, PT, PT, PT, 0x80, 0x0 ;  /* 0x000000000000781c */ /* 0x000fe40003f4f070 */
[----:B------:R-:W-:Y:S02]  /*4b30*/  @P0 PLOP3.LUT P2, PT, P1, PT, PT, 0x80, 0x0 ;  /* 0x000000000000081c */ /* 0x000fe40000f4f070 */
[----:B------:R-:W-:-:S04]  /*4b40*/  @P0 FSETP.GEU.AND P1, PT, R10, -126, PT ;  /* 0xc2fc00000a00080b */ /* 0x000fc80003f2e000 */
[----:B------:R-:W-:Y:S02]  /*4b50*/  @P0 PLOP3.LUT P4, PT, P1, PT, PT, 0x80, 0x0 ;  /* 0x000000000000081c */ /* 0x000fe40000f8f070 */
[----:B------:R-:W-:Y:S02]  /*4b60*/  PLOP3.LUT P1, PT, PT, PT, PT, 0x80, 0x0 ;  /* 0x000000000000781c */ /* 0x000fe40003f2f070 */
[----:B------:R-:W-:Y:S02]  /*4b70*/  @P0 PLOP3.LUT P1, PT, P5, PT, PT, 0x80, 0x0 ;  /* 0x000000000000081c */ /* 0x000fe40002f2f070 */
[----:B------:R-:W-:Y:S01]  /*4b80*/  LOP3.LUT P5, RZ, R15, 0x80, RZ, 0xc0, !PT ;  /* 0x000000800fff7812 */ /* 0x000fe200078ac0ff */
[----:B------:R-:W-:Y:S01]  /*4b90*/  @!P2 FMUL R8, R8, 0.5 ;  /* 0x3f0000000808a820 */ /* 0x000fe20000400000 */
[----:B-1----:R-:W-:Y:S01]  /*4ba0*/  @!P3 FMUL R9, R9, R9 ;  /* 0x000000090909b220 */ /* 0x002fe20000400000 */
[----:B------:R-:W-:-:S03]  /*4bb0*/  LOP3.LUT P3, RZ, R15, 0x200, RZ, 0xc0, !PT ;  /* 0x000002000fff7812 */ /* 0x000fc6000786c0ff */
[----:B------:R-:W-:Y:S01]  /*4bc0*/  @P0 IMAD.MOV.U32 R38, RZ, RZ, R9 ;  /* 0x000000ffff260224 */ /* 0x000fe200078e0009 */
[----:B------:R-:W1:Y:S01]  /*4bd0*/  @P0 MUFU.EX2 R8, R8 ;  /* 0x0000000800080308 */ /* 0x000e620000000800 */
[----:B------:R-:W-:-:S03]  /*4be0*/  @!P4 FMUL R10, R10, 0.5 ;  /* 0x3f0000000a0ac820 */ /* 0x000fc60000400000 */
[----:B------:R-:W-:Y:S02]  /*4bf0*/  @!P1 FMUL R7, R7, 0.5 ;  /* 0x3f00000007079820 */ /* 0x000fe40000400000 */
[--C-:B------:R-:W-:Y:S02]  /*4c00*/  @P5 FADD R17, R17, -R5.reuse ;  /* 0x8000000511115221 */ /* 0x100fe40000000000 */
[----:B------:R-:W2:Y:S01]  /*4c10*/  @P0 MUFU.EX2 R10, R10 ;  /* 0x0000000a000a0308 */ /* 0x000ea20000000800 */
[----:B------:R-:W-:Y:S01]  /*4c20*/  @P3 FADD R19, R16, -R5 ;  /* 0x8000000510133221 */ /* 0x000fe20000000000 */
[----:B------:R-:W-:-:S06]  /*4c30*/  @P3 FADD R14, R28, -R0 ;  /* 0x800000001c0e3221 */ /* 0x000fcc0000000000 */
[----:B------:R-:W4:Y:S01]  /*4c40*/  @P0 MUFU.EX2 R7, R7 ;  /* 0x0000000700070308 */ /* 0x000f220000000800 */
[----:B-1----:R-:W-:Y:S01]  /*4c50*/  @!P2 FMUL R8, R8, R8 ;  /* 0x000000080808a220 */ /* 0x002fe20000400000 */
[----:B------:R-:W-:-:S03]  /*4c60*/  LOP3.LUT P2, RZ, R15, 0x100, RZ, 0xc0, !PT ;  /* 0x000001000fff7812 */ /* 0x000fc6000784c0ff */
[----:B------:R-:W-:Y:S02]  /*4c70*/  @P0 IMAD.MOV.U32 R39, RZ, RZ, R8 ;  /* 0x000000ffff270224 */ /* 0x000fe400078e0008 */
[----:B--2---:R-:W-:Y:S01]  /*4c80*/  @!P4 FMUL R10, R10, R10 ;  /* 0x0000000a0a0ac220 */ /* 0x004fe20000400000 */
[C---:B------:R-:W-:Y:S02]  /*4c90*/  LOP3.LUT P4, RZ, R15.reuse, 0x400, RZ, 0xc0, !PT ;  /* 0x000004000fff7812 */ /* 0x040fe4000788c0ff */
[----:B------:R-:W-:Y:S01]  /*4ca0*/  LOP3.LUT R15, R15, 0xfffffffd, RZ, 0xc0, !PT ;  /* 0xfffffffd0f0f7812 */ /* 0x000fe200078ec0ff */
[----:B------:R-:W-:-:S04]  /*4cb0*/  @P0 IMAD.MOV.U32 R73, RZ, RZ, R10 ;  /* 0x000000ffff490224 */ /* 0x000fc800078e000a */
[----:B------:R-:W-:Y:S01]  /*4cc0*/  @P2 FADD R18, R18, -R5 ;  /* 0x8000000512122221 */ /* 0x000fe20000000000 */
[----:B------:R-:W-:Y:S01]  /*4cd0*/  @P2 FADD R11, R29, -R0 ;  /* 0x800000001d0b2221 */ /* 0x000fe20000000000 */
[----:B----4-:R-:W-:Y:S01]  /*4ce0*/  @!P1 FMUL R7, R7, R7 ;  /* 0x0000000707079220 */ /* 0x010fe20000400000 */
[----:B------:R-:W-:-:S03]  /*4cf0*/  PLOP3.LUT P1, PT, PT, PT, PT, 0x80, 0x0 ;  /* 0x000000000000781c */ /* 0x000fc60003f2f070 */
[----:B------:R-:W-:Y:S01]  /*4d00*/  @P0 IMAD.MOV.U32 R74, RZ, RZ, R7 ;  /* 0x000000ffff4a0224 */ /* 0x000fe200078e0007 */
[----:B------:R-:W-:Y:S01]  /*4d10*/  @P3 FSETP.GEU.AND P0, PT, R19, -126, PT ;  /* 0xc2fc00001300380b */ /* 0x000fe20003f0e000 */
[----:B------:R-:W-:Y:S01]  /*4d20*/  @P4 FADD R16, R33, -R0 ;  /* 0x8000000021104221 */ /* 0x000fe20000000000 */
[----:B------:R-:W-:Y:S02]  /*4d30*/  CS2R R32, SRZ ;  /* 0x0000000000207805 */ /* 0x000fe4000001ff00 */
[----:B------:R-:W-:Y:S02]  /*4d40*/  @P3 PLOP3.LUT P6, PT, P0, PT, PT, 0x80, 0x0 ;  /* 0x000000000000381c */ /* 0x000fe400007cf070 */
[----:B------:R-:W-:-:S04]  /*4d50*/  @P2 FSETP.GEU.AND P0, PT, R18, -126, PT ;  /* 0xc2fc00001200280b */ /* 0x000fc80003f0e000 */
[----:B------:R-:W-:Y:S02]  /*4d60*/  @P2 PLOP3.LUT P1, PT, P0, PT, PT, 0x80, 0x0 ;  /* 0x000000000000281c */ /* 0x000fe4000072f070 */
[----:B------:R-:W-:-:S05]  /*4d70*/  @P5 FSETP.GEU.AND P0, PT, R17, -126, PT ;  /* 0xc2fc00001100580b */ /* 0x000fca0003f0e000 */
[----:B------:R-:W-:Y:S02]  /*4d80*/  @P6 LOP3.LUT R15, R15, 0x2, RZ, 0xfc, !PT ;  /* 0x000000020f0f6812 */ /* 0x000fe400078efcff */
[----:B------:R-:W-:Y:S02]  /*4d90*/  PLOP3.LUT P6, PT, PT, PT, PT, 0x80, 0x0 ;  /* 0x000000000000781c */ /* 0x000fe40003fcf070 */
[----:B------:R-:W-:Y:S02]  /*4da0*/  @P5 PLOP3.LUT P6, PT, P0, PT, PT, 0x80, 0x0 ;  /* 0x000000000000581c */ /* 0x000fe400007cf070 */
[----:B------:R-:W-:Y:S02]  /*4db0*/  @P4 FSETP.GEU.AND P0, PT, R16, -126, PT ;  /* 0xc2fc00001000480b */ /* 0x000fe40003f0e000 */
[----:B------:R-:W-:Y:S02]  /*4dc0*/  LOP3.LUT R15, R15, 0xfffffffe, RZ, 0xc0, !PT ;  /* 0xfffffffe0f0f7812 */ /* 0x000fe400078ec0ff */
[----:B------:R-:W-:-:S02]  /*4dd0*/  PLOP3.LUT P5, PT, PT, PT, PT, 0x80, 0x0 ;  /* 0x000000000000781c */ /* 0x000fc40003faf070 */
[----:B------:R-:W-:Y:S02]  /*4de0*/  @P4 PLOP3.LUT P5, PT, P0, PT, PT, 0x80, 0x0 ;  /* 0x000000000000481c */ /* 0x000fe400007af070 */
[----:B------:R-:W-:Y:S02]  /*4df0*/  @P1 LOP3.LUT R15, R15, 0x1, RZ, 0xfc, !PT ;  /* 0x000000010f0f1812 */ /* 0x000fe400078efcff */
[----:B------:R-:W-:Y:S02]  /*4e00*/  @P3 FSETP.GEU.AND P0, PT, R14, -126, PT ;  /* 0xc2fc00000e00380b */ /* 0x000fe40003f0e000 */
[----:B------:R-:W-:Y:S02]  /*4e10*/  P2R R25, PR, RZ, 0x20 ;  /* 0x00000020ff197803 */ /* 0x000fe40000000000 */
[----:B------:R-:W-:Y:S02]  /*4e20*/  PLOP3.LUT P4, PT, PT, PT, PT, 0x80, 0x0 ;  /* 0x000000000000781c */ /* 0x000fe40003f8f070 */
[----:B------:R-:W-:-:S02]  /*4e30*/  LOP3.LUT P5, RZ, R15, 0x80, RZ, 0xc0, !PT ;  /* 0x000000800fff7812 */ /* 0x000fc400078ac0ff */
[----:B------:R-:W-:Y:S02]  /*4e40*/  @P3 PLOP3.LUT P4, PT, P0, PT, PT, 0x80, 0x0 ;  /* 0x000000000000381c */ /* 0x000fe4000078f070 */
[----:B------:R-:W-:Y:S02]  /*4e50*/  @P2 FSETP.GEU.AND P0, PT, R11, -126, PT ;  /* 0xc2fc00000b00280b */ /* 0x000fe40003f0e000 */
[----:B------:R-:W-:Y:S02]  /*4e60*/  P2R R27, PR, RZ, 0x10 ;  /* 0x00000010ff1b7803 */ /* 0x000fe40000000000 */
[----:B------:R-:W-:Y:S02]  /*4e70*/  LOP3.LUT P4, RZ, R15, 0x400, RZ, 0xc0, !PT ;  /* 0x000004000fff7812 */ /* 0x000fe4000788c0ff */
[----:B------:R-:W-:Y:S02]  /*4e80*/  PLOP3.LUT P3, PT, PT, PT, PT, 0x80, 0x0 ;  /* 0x000000000000781c */ /* 0x000fe40003f6f070 */
[----:B------:R-:W-:Y:S01]  /*4e90*/  @P2 PLOP3.LUT P3, PT, P0, PT, PT, 0x80, 0x0 ;  /* 0x000000000000281c */ /* 0x000fe2000076f070 */
[----:B------:R-:W-:Y:S01]  /*4ea0*/  @P5 FADD R7, R21, -R0 ;  /* 0x8000000015075221 */ /* 0x000fe20000000000 */
[----:B------:R-:W-:-:S02]  /*4eb0*/  PLOP3.LUT P2, PT, PT, PT, PT, 0x80, 0x0 ;  /* 0x000000000000781c */ /* 0x000fc40003f4f070 */
[----:B------:R-:W-:Y:S02]  /*4ec0*/  P2R R28, PR, RZ, 0x8 ;  /* 0x00000008ff1c7803 */ /* 0x000fe40000000000 */
[----:B------:R-:W-:Y:S02]  /*4ed0*/  @P5 FSETP.GEU.AND P0, PT, R7, -126, PT ;  /* 0xc2fc00000700580b */ /* 0x000fe40003f0e000 */
[----:B------:R-:W-:Y:S01]  /*4ee0*/  LOP3.LUT P3, RZ, R15, 0x200, RZ, 0xc0, !PT ;  /* 0x000002000fff7812 */ /* 0x000fe2000786c0ff */
[----:B------:R-:W-:Y:S01]  /*4ef0*/  @P4 FADD R10, R89, -R6 ;  /* 0x80000006590a4221 */ /* 0x000fe20000000000 */
[----:B------:R-:W-:Y:S01]  /*4f00*/  @P5 PLOP3.LUT P2, PT, P0, PT, PT, 0x80, 0x0 ;  /* 0x000000000000581c */ /* 0x000fe2000074f070 */
[----:B------:R-:W-:Y:S01]  /*4f10*/  @P4 FADD R5, R88, -R2 ;  /* 0x8000000258054221 */ /* 0x000fe20000000000 */
[----:B------:R-:W-:Y:S02]  /*4f20*/  PLOP3.LUT P1, PT, PT, PT, PT, 0x80, 0x0 ;  /* 0x000000000000781c */ /* 0x000fe40003f2f070 */
[----:B------:R-:W-:-:S02]  /*4f30*/  @P4 FSETP.GEU.AND P0, PT, R10, -126, PT ;  /* 0xc2fc00000a00480b */ /* 0x000fc40003f0e000 */
[----:B------:R-:W-:Y:S02]  /*4f40*/  P2R R24, PR, RZ, 0x40 ;  /* 0x00000040ff187803 */ /* 0x000fe40000000000 */
[----:B------:R-:W-:Y:S02]  /*4f50*/  @P4 PLOP3.LUT P1, PT, P0, PT, PT, 0x80, 0x0 ;  /* 0x000000000000481c */ /* 0x000fe4000072f070 */
[----:B------:R-:W-:Y:S01]  /*4f60*/  LOP3.LUT P6, RZ, R15, 0x1, RZ, 0xc0, !PT ;  /* 0x000000010fff7812 */ /* 0x000fe200078cc0ff */
[----:B------:R-:W-:Y:S01]  /*4f70*/  @P3 FADD R9, R86, -R6 ;  /* 0x8000000656093221 */ /* 0x000fe20000000000 */
[----:B------:R-:W-:Y:S01]  /*4f80*/  P2R R23, PR, RZ, 0x4 ;  /* 0x00000004ff177803 */ /* 0x000fe20000000000 */
[----:B------:R-:W-:Y:S01]  /*4f90*/  @P3 FADD R0, R35, -R2 ;  /* 0x8000000223003221 */ /* 0x000fe20000000000 */
[----:B------:R-:W-:Y:S02]  /*4fa0*/  P2R R22, PR, RZ, 0x40 ;  /* 0x00000040ff167803 */ /* 0x000fe40000000000 */
[----:B------:R-:W-:-:S02]  /*4fb0*/  LOP3.LUT P2, RZ, R15, 0x100, RZ, 0xc0, !PT ;  /* 0x000001000fff7812 */ /* 0x000fc4000784c0ff */
[C---:B------:R-:W-:Y:S02]  /*4fc0*/  LOP3.LUT P6, RZ, R15.reuse, 0x2, RZ, 0xc0, !PT ;  /* 0x000000020fff7812 */ /* 0x040fe400078cc0ff */
[----:B------:R-:W-:Y:S02]  /*4fd0*/  LOP3.LUT R15, R15, 0xffffffbf, RZ, 0xc0, !PT ;  /* 0xffffffbf0f0f7812 */ /* 0x000fe400078ec0ff */
[----:B------:R-:W-:Y:S02]  /*4fe0*/  @P3 FSETP.GEU.AND P0, PT, R9, -126, PT ;  /* 0xc2fc00000900380b */ /* 0x000fe40003f0e000 */
[----:B------:R-:W-:Y:S02]  /*4ff0*/  @P1 LOP3.LUT R15, R15, 0x40, RZ, 0xfc, !PT ;  /* 0x000000400f0f1812 */ /* 0x000fe400078efcff */
[----:B------:R-:W-:Y:S02]  /*5000*/  PLOP3.LUT P1, PT, PT, PT, PT, 0x80, 0x0 ;  /* 0x000000000000781c */ /* 0x000fe40003f2f070 */
[----:B------:R-:W-:Y:S01]  /*5010*/  @P3 PLOP3.LUT P1, PT, P0, PT, PT, 0x80, 0x0 ;  /* 0x000000000000381c */ /* 0x000fe2000072f070 */
[--C-:B------:R-:W-:Y:S01]  /*5020*/  @P2 FADD R8, R85, -R6.reuse ;  /* 0x8000000655082221 */ /* 0x100fe20000000000 */
[----:B------:R-:W-:Y:S01]  /*5030*/  LOP3.LUT R15, R15, 0xffffffdf, RZ, 0xc0, !PT ;  /* 0xffffffdf0f0f7812 */ /* 0x000fe200078ec0ff */
[----:B------:R-:W-:Y:S01]  /*5040*/  @P5 FADD R6, R30, -R6 ;  /* 0x800000061e065221 */ /* 0x000fe20000000000 */
[----:B------:R-:W-:-:S02]  /*5050*/  P2R R21, PR, RZ, 0x40 ;  /* 0x00000040ff157803 */ /* 0x000fc40000000000 */
[----:B------:R-:W-:Y:S02]  /*5060*/  @P2 FSETP.GEU.AND P0, PT, R8, -126, PT ;  /* 0xc2fc00000800280b */ /* 0x000fe40003f0e000 */
[----:B------:R-:W-:-:S05]  /*5070*/  @P3 FSETP.GEU.AND P6, PT, R0, -126, PT ;  /* 0xc2fc00000000380b */ /* 0x000fca0003fce000 */
[----:B------:R-:W-:Y:S02]  /*5080*/  @P1 LOP3.LUT R15, R15, 0x20, RZ, 0xfc, !PT ;  /* 0x000000200f0f1812 */ /* 0x000fe400078efcff */
[----:B------:R-:W-:Y:S02]  /*5090*/  PLOP3.LUT P1, PT, PT, PT, PT, 0x80, 0x0 ;  /* 0x000000000000781c */ /* 0x000fe40003f2f070 */
[----:B------:R-:W-:Y:S02]  /*50a0*/  @P2 PLOP3.LUT P1, PT, P0, PT, PT, 0x80, 0x0 ;  /* 0x000000000000281c */ /* 0x000fe4000072f070 */
[----:B------:R-:W-:Y:S02]  /*50b0*/  LOP3.LUT R15, R15, 0xffffffef, RZ, 0xc0, !PT ;  /* 0xffffffef0f0f7812 */ /* 0x000fe400078ec0ff */
[----:B------:R-:W-:-:S09]  /*50c0*/  @P5 FSETP.GEU.AND P0, PT, R6, -126, PT ;  /* 0xc2fc00000600580b */ /* 0x000fd20003f0e000 */
        /* <DEDUP_REMOVED lines=8> */
[----:B------:R-:W-:Y:S02]  /*5150*/  PLOP3.LUT P0, PT, PT, PT, PT, 0x80, 0x0 ;  /* 0x000000000000781c */ /* 0x000fe40003f0f070 */
[----:B------:R-:W-:Y:S02]  /*5160*/  @P3 PLOP3.LUT P0, PT, P6, PT, PT, 0x80, 0x0 ;  /* 0x000000000000381c */ /* 0x000fe4000370f070 */
[----:B------:R-:W-:-:S02]  /*5170*/  ISETP.NE.AND P6, PT, R21, RZ, PT ;  /* 0x000000ff1500720c */ /* 0x000fc40003fc5270 */
[----:B------:R-:W-:Y:S02]  /*5180*/  P2R R30, PR, RZ, 0x2 ;  /* 0x00000002ff1e7803 */ /* 0x000fe40000000000 */
[C---:B------:R-:W-:Y:S02]  /*5190*/  LOP3.LUT P1, RZ, R15.reuse, 0x4, RZ, 0xc0, !PT ;  /* 0x000000040fff7812 */ /* 0x040fe4000782c0ff */
[----:B------:R-:W-:Y:S02]  /*51a0*/  P2R R29, PR, RZ, 0x1 ;  /* 0x00000001ff1d7803 */ /* 0x000fe40000000000 */
[----:B------:R-:W-:-:S04]  /*51b0*/  LOP3.LUT P0, RZ, R15, 0x20, RZ, 0xc0, !PT ;  /* 0x000000200fff7812 */ /* 0x000fc8000780c0ff */
[----:B------:R-:W-:Y:S01]  /*51c0*/  P2R R26, PR, RZ, 0x1 ;  /* 0x00000001ff1a7803 */ /* 0x000fe20000000000 */
[----:B------:R-:W-:Y:S01]  /*51d0*/  @!P6 FMUL R19, R19, 0.5 ;  /* 0x3f0000001313e820 */ /* 0x000fe20000400000 */
[----:B------:R-:W-:-:S03]  /*51e0*/  LOP3.LUT P0, RZ, R15, 0x40, RZ, 0xc0, !PT ;  /* 0x000000400fff7812 */ /* 0x000fc6000780c0ff */
[----:B------:R-:W1:Y:S01]  /*51f0*/  @P3 MUFU.EX2 R21, R19 ;  /* 0x0000001300153308 */ /* 0x000e620000000800 */
[----:B------:R-:W-:-:S07]  /*5200*/  @!P1 FMUL R20, R20, 0.5 ;  /* 0x3f00000014149820 */ /* 0x000fce0000400000 */
[----:B------:R-:W2:Y:S02]  /*5210*/  @P4 MUFU.EX2 R20, R20 ;  /* 0x0000001400144308 */ /* 0x000ea40000000800 */
[----:B------:R-:W-:Y:S01]  /*5220*/  @!P0 FMUL R10, R10, 0.5 ;  /* 0x3f0000000a0a8820 */ /* 0x000fe20000400000 */
[----:B-1----:R-:W-:Y:S01]  /*5230*/  @!P6 FMUL R21, R21, R21 ;  /* 0x000000151515e220 */ /* 0x002fe20000400000 */
[----:B------:R-:W-:Y:S01]  /*5240*/  ISETP.NE.AND P6, PT, R22, RZ, PT ;  /* 0x000000ff1600720c */ /* 0x000fe20003fc5270 */
[----:B--2---:R-:W-:Y:S01]  /*5250*/  @!P1 FMUL R20, R20, R20 ;  /* 0x0000001414149220 */ /* 0x004fe20000400000 */
[----:B------:R-:W-:-:S11]  /*5260*/  LOP3.LUT P1, RZ, R15, 0x10, RZ, 0xc0, !PT ;  /* 0x000000100fff7812 */ /* 0x000fd6000782c0ff */
[----:B------:R-:W-:-:S04]  /*5270*/  @!P6 FMUL R18, R18, 0.5 ;  /* 0x3f0000001212e820 */ /* 0x000fc80000400000 */
[----:B------:R-:W1:Y:S01]  /*5280*/  @P2 MUFU.EX2 R19, R18 ;  /* 0x0000001200132308 */ /* 0x000e620000000800 */
[----:B------:R-:W-:Y:S02]  /*5290*/  ISETP.NE.AND P2, PT, R23, RZ, PT ;  /* 0x000000ff1700720c */ /* 0x000fe40003f45270 */
[----:B------:R-:W-:Y:S01]  /*52a0*/  CS2R R22, SRZ ;  /* 0x0000000000167805 */ /* 0x000fe2000001ff00 */
[----:B------:R-:W-:-:S10]  /*52b0*/  @!P1 FMUL R8, R8, 0.5 ;  /* 0x3f00000008089820 */ /* 0x000fd40000400000 */
[----:B------:R-:W-:Y:S01]  /*52c0*/  @!P2 FMUL R7, R7, 0.5 ;  /* 0x3f0000000707a820 */ /* 0x000fe20000400000 */
[----:B-1----:R-:W-:Y:S01]  /*52d0*/  @!P6 FMUL R19, R19, R19 ;  /* 0x000000131313e220 */ /* 0x002fe20000400000 */
[----:B------:R-:W-:-:S13]  /*52e0*/  ISETP.NE.AND P6, PT, R24, RZ, PT ;  /* 0x000000ff1800720c */ /* 0x000fda0003fc5270 */
[----:B------:R-:W-:-:S04]  /*52f0*/  @!P6 FMUL R17, R17, 0.5 ;  /* 0x3f0000001111e820 */ /* 0x000fc80000400000 */
[----:B------:R-:W1:Y:S01]  /*5300*/  @P5 MUFU.EX2 R18, R17 ;  /* 0x0000001100125308 */ /* 0x000e620000000800 */
[----:B------:R-:W-:Y:S02]  /*5310*/  ISETP.NE.AND P5, PT, R25, RZ, PT ;  /* 0x000000ff1900720c */ /* 0x000fe40003fa5270 */
[----:B------:R-:W-:-:S11]  /*5320*/  CS2R R24, SRZ ;  /* 0x0000000000187805 */ /* 0x000fd6000001ff00 */
[----:B------:R-:W-:Y:S01]  /*5330*/  @!P5 FMUL R16, R16, 0.5 ;  /* 0x3f0000001010d820 */ /* 0x000fe20000400000 */
[----:B-1----:R-:W-:Y:S01]  /*5340*/  @!P6 FMUL R18, R18, R18 ;  /* 0x000000121212e220 */ /* 0x002fe20000400000 */
[----:B------:R-:W-:-:S04]  /*5350*/  LOP3.LUT P6, RZ, R15, 0x80, RZ, 0xc0, !PT ;  /* 0x000000800fff7812 */ /* 0x000fc800078cc0ff */
[----:B------:R-:W1:Y:S01]  /*5360*/  @P4 MUFU.EX2 R16, R16 ;  /* 0x0000001000104308 */ /* 0x000e620000000800 */
[----:B------:R-:W-:-:S08]  /*5370*/  ISETP.NE.AND P4, PT, R27, RZ, PT ;  /* 0x000000ff1b00720c */ /* 0x000fd00003f85270 */
[----:B------:R-:W-:-:S05]  /*5380*/  @P6 IMAD.MOV.U32 R22, RZ, RZ, R18 ;  /* 0x000000ffff166224 */ /* 0x000fca00078e0012 */
[----:B------:R-:W-:Y:S01]  /*5390*/  @!P4 FMUL R14, R14, 0.5 ;  /* 0x3f0000000e0ec820 */ /* 0x000fe20000400000 */
[----:B-1----:R-:W-:-:S03]  /*53a0*/  @!P5 FMUL R16, R16, R16 ;  /* 0x000000101010d220 */ /* 0x002fc60000400000 */
[----:B------:R-:W1:Y:S01]  /*53b0*/  @P3 MUFU.EX2 R17, R14 ;  /* 0x0000000e00113308 */ /* 0x000e620000000800 */
[----:B------:R-:W-:Y:S02]  /*53c0*/  ISETP.NE.AND P3, PT, R28, RZ, PT ;  /* 0x000000ff1c00720c */ /* 0x000fe40003f65270 */
[----:B------:R-:W-:-:S11]  /*53d0*/  LOP3.LUT P5, RZ, R15, 0x100, RZ, 0xc0, !PT ;  /* 0x000001000fff7812 */ /* 0x000fd600078ac0ff */
[----:B------:R-:W-:Y:S02]  /*53e0*/  @!P3 FMUL R11, R11, 0.5 ;  /* 0x3f0000000b0bb820 */ /* 0x000fe40000400000 */
[----:B------:R-:W2:Y:S01]  /*53f0*/  @P5 MUFU.EX2 R8, R8 ;  /* 0x0000000800085308 */ /* 0x000ea20000000800 */
[----:B-1----:R-:W-:Y:S01]  /*5400*/  @!P4 FMUL R17, R17, R17 ;  /* 0x000000111111c220 */ /* 0x002fe20000400000 */
[----:B------:R-:W-:-:S06]  /*5410*/  LOP3.LUT P4, RZ, R15, 0x200, RZ, 0xc0, !PT ;  /* 0x000002000fff7812 */ /* 0x000fcc000788c0ff */
[----:B------:R-:W1:Y:S07]  /*5420*/  @P5 MUFU.EX2 R14, R11 ;  /* 0x0000000b000e5308 */ /* 0x000e6e0000000800 */
[----:B------:R-:W-:Y:S01]  /*5430*/  @P4 IMAD.MOV.U32 R23, RZ, RZ, R21 ;  /* 0x000000ffff174224 */ /* 0x000fe200078e0015 */
[----:B------:R-:W4:Y:S01]  /*5440*/  @P6 MUFU.EX2 R11, R7 ;  /* 0x00000007000b6308 */ /* 0x000f220000000800 */
[----:B--2---:R-:W-:Y:S01]  /*5450*/  @!P1 FMUL R8, R8, R8 ;  /* 0x0000000808089220 */ /* 0x004fe20000400000 */
[----:B------:R-:W-:-:S02]  /*5460*/  ISETP.NE.AND P1, PT, R30, RZ, PT ;  /* 0x000000ff1e00720c */ /* 0x000fc40003f25270 */
[----:B------:R-:W-:Y:S01]  /*5470*/  CS2R R30, SRZ ;  /* 0x00000000001e7805 */ /* 0x000fe2000001ff00 */
[----:B------:R-:W-:Y:S02]  /*5480*/  @P4 IMAD.MOV.U32 R25, RZ, RZ, R17 ;  /* 0x000000ffff194224 */ /* 0x000fe400078e0011 */
[----:B-1----:R-:W-:Y:S01]  /*5490*/  @!P3 FMUL R14, R14, R14 ;  /* 0x0000000e0e0eb220 */ /* 0x002fe20000400000 */
[----:B------:R-:W-:-:S07]  /*54a0*/  LOP3.LUT P3, RZ, R15, 0x8, RZ, 0xc0, !PT ;  /* 0x000000080fff7812 */ /* 0x000fce000786c0ff */
[----:B------:R-:W-:Y:S01]  /*54b0*/  @!P1 FMUL R5, R5, 0.5 ;  /* 0x3f00000005059820 */ /* 0x000fe20000400000 */
[----:B----4-:R-:W-:Y:S01]  /*54c0*/  @!P2 FMUL R11, R11, R11 ;  /* 0x0000000b0b0ba220 */ /* 0x010fe20000400000 */
[----:B------:R-:W-:-:S04]  /*54d0*/  LOP3.LUT P2, RZ, R15, 0x400, RZ, 0xc0, !PT ;  /* 0x000004000fff7812 */ /* 0x000fc8000784c0ff */
[----:B------:R-:W-:-:S06]  /*54e0*/  @!P3 FMUL R6, R6, 0.5 ;  /* 0x3f0000000606b820 */ /* 0x000fcc0000400000 */
[----:B------:R-:W1:Y:S03]  /*54f0*/  @P6 MUFU.EX2 R6, R6 ;  /* 0x0000000600066308 */ /* 0x000e660000000800 */
[----:B------:R-:W-:Y:S01]  /*5500*/  @P2 IMAD.MOV.U32 R30, RZ, RZ, R20 ;  /* 0x000000ffff1e2224 */ /* 0x000fe200078e0014 */
[----:B------:R-:W-:Y:S01]  /*5510*/  CS2R R20, SRZ ;  /* 0x0000000000147805 */ /* 0x000fe2000001ff00 */
[----:B------:R-:W-:Y:S02]  /*5520*/  @P2 IMAD.MOV.U32 R31, RZ, RZ, R16 ;  /* 0x000000ffff1f2224 */ /* 0x000fe400078e0010 */
[----:B------:R-:W-:Y:S01]  /*5530*/  @P5 IMAD.MOV.U32 R20, RZ, RZ, R19 ;  /* 0x000000ffff145224 */ /* 0x000fe200078e0013 */
[----:B------:R-:W-:Y:S01]  /*5540*/  CS2R R18, SRZ ;  /* 0x0000000000127805 */ /* 0x000fe2000001ff00 */
[----:B------:R-:W2:Y:S01]  /*5550*/  @P2 MUFU.EX2 R10, R10 ;  /* 0x0000000a000a2308 */ /* 0x000ea20000000800 */
[----:B------:R-:W-:-:S02]  /*5560*/  @P5 IMAD.MOV.U32 R21, RZ, RZ, R14 ;  /* 0x000000ffff155224 */ /* 0x000fc400078e000e */
[----:B------:R-:W-:-:S05]  /*5570*/  @P6 IMAD.MOV.U32 R19, RZ, RZ, R11 ;  /* 0x000000ffff136224 */ /* 0x000fca00078e000b */
[----:B------:R-:W4:Y:S01]  /*5580*/  @P2 MUFU.EX2 R7, R5 ;  /* 0x0000000500072308 */ /* 0x000f220000000800 */
[----:B-1----:R-:W-:-:S04]  /*5590*/  @!P3 FMUL R6, R6, R6 ;  /* 0x000000060606b220 */ /* 0x002fc80000400000 */
[----:B------:R-:W-:Y:S02]  /*55a0*/  @P6 IMAD.MOV.U32 R18, RZ, RZ, R6 ;  /* 0x000000ffff126224 */ /* 0x000fe400078e0006 */
[----:B--2---:R-:W-:Y:S01]  /*55b0*/  @!P0 FMUL R10, R10, R10 ;  /* 0x0000000a0a0a8220 */ /* 0x004fe20000400000 */
[----:B------:R-:W-:Y:S02]  /*55c0*/  ISETP.NE.AND P0, PT, R26, RZ, PT ;  /* 0x000000ff1a00720c */ /* 0x000fe40003f05270 */
[----:B------:R-:W-:Y:S01]  /*55d0*/  CS2R R26, SRZ ;  /* 0x00000000001a7805 */ /* 0x000fe2000001ff00 */
[----:B------:R-:W-:Y:S02]  /*55e0*/  @P2 IMAD.MOV.U32 R32, RZ, RZ, R10 ;  /* 0x000000ffff202224 */ /* 0x000fe400078e000a */
[----:B------:R-:W-:Y:S02]  /*55f0*/  @P5 IMAD.MOV.U32 R27, RZ, RZ, R8 ;  /* 0x000000ffff1b5224 */ /* 0x000fe400078e0008 */
[----:B----4-:R-:W-:Y:S01]  /*5600*/  @!P1 FMUL R7, R7, R7 ;  /* 0x0000000707079220 */ /* 0x010fe20000400000 */
[----:B------:R-:W-:-:S03]  /*5610*/  PLOP3.LUT P1, PT, PT, PT, PT, 0x80, 0x0 ;  /* 0x000000000000781c */ /* 0x000fc60003f2f070 */
[----:B------:R-:W-:Y:S02]  /*5620*/  @P2 IMAD.MOV.U32 R33, RZ, RZ, R7 ;  /* 0x000000ffff212224 */ /* 0x000fe400078e0007 */
[----:B------:R-:W-:-:S06]  /*5630*/  @!P0 FMUL R9, R9, 0.5 ;  /* 0x3f00000009098820 */ /* 0x000fcc0000400000 */
[----:B------:R-:W1:Y:S02]  /*5640*/  @P4 MUFU.EX2 R9, R9 ;  /* 0x0000000900094308 */ /* 0x000e640000000800 */
[----:B-1----:R-:W-:Y:S01]  /*5650*/  @!P0 FMUL R9, R9, R9 ;  /* 0x0000000909098220 */ /* 0x002fe20000400000 */
[----:B------:R-:W-:Y:S02]  /*5660*/  ISETP.NE.AND P0, PT, R29, RZ, PT ;  /* 0x000000ff1d00720c */ /* 0x000fe40003f05270 */
[----:B------:R-:W-:Y:S01]  /*5670*/  CS2R R28, SRZ ;  /* 0x00000000001c7805 */ /* 0x000fe2000001ff00 */
[----:B------:R-:W-:-:S10]  /*5680*/  @P4 IMAD.MOV.U32 R26, RZ, RZ, R9 ;  /* 0x000000ffff1a4224 */ /* 0x000fd400078e0009 */
[----:B------:R-:W-:-:S04]  /*5690*/  @!P0 FMUL R0, R0, 0.5 ;  /* 0x3f00000000008820 */ /* 0x000fc80000400000 */
[----:B------:R1:W2:Y:S02]  /*56a0*/  @P4 MUFU.EX2 R5, R0 ;  /* 0x0000000000054308 */ /* 0x0002a40000000800 */
[--C-:B-1----:R-:W-:Y:S01]  /*56b0*/  @P5 FADD R0, R94, -R2.reuse ;  /* 0x800000025e005221 */ /* 0x102fe20000000000 */
[----:B------:R-:W-:Y:S01]  /*56c0*/  @P6 FADD R2, R92, -R2 ;  /* 0x800000025c026221 */ /* 0x000fe20000000000 */
[----:B--2---:R-:W-:-:S03]  /*56d0*/  @!P0 FMUL R5, R5, R5 ;  /* 0x0000000505058220 */ /* 0x004fc60000400000 */
[----:B------:R-:W-:Y:S01]  /*56e0*/  @P5 FSETP.GEU.AND P2, PT, R0, -126, PT ;  /* 0xc2fc00000000580b */ /* 0x000fe20003f4e000 */
[----:B------:R-:W-:Y:S01]  /*56f0*/  @P4 IMAD.MOV.U32 R29, RZ, RZ, R5 ;  /* 0x000000ffff1d4224 */ /* 0x000fe200078e0005 */
[----:B------:R-:W-:Y:S01]  /*5700*/  @P6 FSETP.GEU.AND P0, PT, R2, -126, PT ;  /* 0xc2fc00000200680b */ /* 0x000fe20003f0e000 */
[----:B------:R-:W-:Y:S01]  /*5710*/  FADD R5, RZ, R81 ;  /* 0x00000051ff057221 */ /* 0x000fe20000000000 */
[----:B------:R-:W-:Y:S02]  /*5720*/  @P5 PLOP3.LUT P1, PT, P2, PT, PT, 0x80, 0x0 ;  /* 0x000000000000581c */ /* 0x000fe4000172f070 */
[----:B------:R-:W-:Y:S02]  /*5730*/  PLOP3.LUT P2, PT, PT, PT, PT, 0x80, 0x0 ;  /* 0x000000000000781c */ /* 0x000fe40003f4f070 */
[----:B------:R-:W-:Y:S02]  /*5740*/  @P6 PLOP3.LUT P2, PT, P0, PT, PT, 0x80, 0x0 ;  /* 0x000000000000681c */ /* 0x000fe4000074f070 */
[----:B------:R-:W-:-:S07]  /*5750*/  LOP3.LUT P0, RZ, R107, 0x3, RZ, 0xc0, !PT ;  /* 0x000000036bff7812 */ /* 0x000fce000780c0ff */
[----:B------:R-:W-:-:S04]  /*5760*/  @!P1 FMUL R0, R0, 0.5 ;  /* 0x3f00000000009820 */ /* 0x000fc80000400000 */
[----:B------:R-:W-:Y:S02]  /*5770*/  @!P2 FMUL R2, R2, 0.5 ;  /* 0x3f0000000202a820 */ /* 0x000fe40000400000 */
[----:B------:R-:W1:Y:S08]  /*5780*/  @P5 MUFU.EX2 R0, R0 ;  /* 0x0000000000005308 */ /* 0x000e700000000800 */
[----:B------:R-:W2:Y:S01]  /*5790*/  @P6 MUFU.EX2 R2, R2 ;  /* 0x0000000200026308 */ /* 0x000ea20000000800 */
[----:B-1----:R-:W-:Y:S01]  /*57a0*/  @!P1 FMUL R0, R0, R0 ;  /* 0x0000000000009220 */ /* 0x002fe20000400000 */
[----:B------:R-:W-:-:S03]  /*57b0*/  PLOP3.LUT P1, PT, PT, PT, UP0, 0x80, 0x0 ;  /* 0x000000000000781c */ /* 0x000fc60003f2f008 */
[----:B------:R-:W-:Y:S02]  /*57c0*/  @P5 IMAD.MOV.U32 R24, RZ, RZ, R0 ;  /* 0x000000ffff185224 */ /* 0x000fe400078e0000 */
[----:B------:R-:W-:Y:S01]  /*57d0*/  FADD R0, R5, R75 ;  /* 0x0000004b05007221 */ /* 0x000fe20000000000 */
[----:B--2---:R-:W-:-:S03]  /*57e0*/  @!P2 FMUL R2, R2, R2 ;  /* 0x000000020202a220 */ /* 0x004fc60000400000 */
[----:B------:R-:W-:Y:S01]  /*57f0*/  FADD R5, R0, R38 ;  /* 0x0000002600057221 */ /* 0x000fe20000000000 */
[----:B------:R-:W-:Y:S01]  /*5800*/  FADD R0, RZ, R82 ;  /* 0x00000052ff007221 */ /* 0x000fe20000000000 */
[----:B------:R-:W-:Y:S02]  /*5810*/  @P6 IMAD.MOV.U32 R28, RZ, RZ, R2 ;  /* 0x000000ffff1c6224 */ /* 0x000fe400078e0002 */
[----:B------:R-:W-:Y:S01]  /*5820*/  FADD R2, R5, R30 ;  /* 0x0000001e05027221 */ /* 0x000fe20000000000 */
[----:B------:R-:W-:Y:S01]  /*5830*/  FADD R5, RZ, R83 ;  /* 0x00000053ff057221 */ /* 0x000fe20000000000 */
[----:B------:R-:W-:Y:S01]  /*5840*/  FADD R7, R0, R78 ;  /* 0x0000004e00077221 */ /* 0x000fe20000000000 */
[----:B------:R-:W-:Y:S01]  /*5850*/  FADD R0, RZ, R84 ;  /* 0x00000054ff007221 */ /* 0x000fe20000000000 */
[----:B------:R-:W-:Y:S01]  /*5860*/  FADD R2, R2, R23 ;  /* 0x0000001702027221 */ /* 0x000fe20000000000 */
[----:B------:R-:W-:Y:S01]  /*5870*/  FADD R6, R5, R79 ;  /* 0x0000004f05067221 */ /* 0x000fe20000000000 */
[----:B------:R-:W-:Y:S01]  /*5880*/  FADD R5, R7, R39 ;  /* 0x0000002707057221 */ /* 0x000fe20000000000 */
[----:B------:R-:W-:Y:S01]  /*5890*/  FADD R0, R0, R77 ;  /* 0x0000004d00007221 */ /* 0x000fe20000000000 */
[----:B------:R-:W-:Y:S01]  /*58a0*/  FADD R2, R2, R20 ;  /* 0x0000001402027221 */ /* 0x000fe20000000000 */
[----:B------:R-:W-:Y:S01]  /*58b0*/  FADD R7, R6, R73 ;  /* 0x0000004906077221 */ /* 0x000fe20000000000 */
[----:B------:R-:W-:-:S02]  /*58c0*/  FADD R5, R5, R31 ;  /* 0x0000001f05057221 */ /* 0x000fc40000000000 */
[----:B------:R-:W-:Y:S01]  /*58d0*/  FADD R6, R2, R22 ;  /* 0x0000001602067221 */ /* 0x000fe20000000000 */
[----:B------:R-:W-:Y:S01]  /*58e0*/  FADD R2, R0, R74 ;  /* 0x0000004a00027221 */ /* 0x000fe20000000000 */
[----:B------:R-:W-:Y:S01]  /*58f0*/  FADD R7, R7, R32 ;  /* 0x0000002007077221 */ /* 0x000fe20000000000 */
[----:B------:R-:W-:Y:S01]  /*5900*/  FADD R5, R5, R25 ;  /* 0x0000001905057221 */ /* 0x000fe20000000000 */
[----:B------:R-:W-:Y:S01]  /*5910*/  FADD R0, R6, R87 ;  /* 0x0000005706007221 */ /* 0x000fe20000000000 */
[----:B------:R-:W-:Y:S01]  /*5920*/  FADD R2, R2, R33 ;  /* 0x0000002102027221 */ /* 0x000fe20000000000 */
[----:B------:R-:W-:Y:S01]  /*5930*/  FADD R6, R7, R26 ;  /* 0x0000001a07067221 */ /* 0x000fe20000000000 */
[----:B------:R-:W-:Y:S01]  /*5940*/  FADD R5, R5, R21 ;  /* 0x0000001505057221 */ /* 0x000fe20000000000 */
[----:B---3--:R-:W-:Y:S02]  /*5950*/  IMAD.SHL.U32 R7, R36, 0x1000000, RZ ;  /* 0x0100000024077824 */ /* 0x008fe400078e00ff */
[----:B------:R-:W-:Y:S01]  /*5960*/  FADD R2, R2, R29 ;  /* 0x0000001d02027221 */ /* 0x000fe20000000000 */
[----:B------:R-:W-:Y:S01]  /*5970*/  FADD R6, R6, R27 ;  /* 0x0000001b06067221 */ /* 0x000fe20000000000 */
[----:B------:R-:W-:Y:S01]  /*5980*/  FADD R5, R5, R19 ;  /* 0x0000001305057221 */ /* 0x000fe20000000000 */
[----:B------:R-:W1:Y:S01]  /*5990*/  SHFL.BFLY PT, R9, R0, 0x1, 0x1f ;  /* 0x0c201f0000097f89 */ /* 0x000e6200000e0000 */
[----:B------:R-:W-:Y:S01]  /*59a0*/  FADD R2, R2, R24 ;  /* 0x0000001802027221 */ /* 0x000fe20000000000 */
[----:B------:R-:W-:Y:S01]  /*59b0*/  FADD R6, R6, R18 ;  /* 0x0000001206067221 */ /* 0x000fe20000000000 */
[----:B------:R-:W-:Y:S01]  /*59c0*/  FADD R5, R5, R90 ;  /* 0x0000005a05057221 */ /* 0x000fe20000000000 */
[----:B------:R-:W-:Y:S01]  /*59d0*/  SHF.R.S32.HI R7, RZ, 0x1b, R7 ;  /* 0x0000001bff077819 */ /* 0x000fe20000011407 */
[----:B------:R-:W-:Y:S01]  /*59e0*/  FADD R2, R2, R28 ;  /* 0x0000001c02027221 */ /* 0x000fe20000000000 */
[----:B------:R-:W-:-:S02]  /*59f0*/  FADD R6, R6, R91 ;  /* 0x0000005b06067221 */ /* 0x000fc40000000000 */
[----:B------:R-:W-:Y:S01]  /*5a00*/  SHFL.BFLY PT, R11, R5, 0x1, 0x1f ;  /* 0x0c201f00050b7f89 */ /* 0x000fe200000e0000 */
[----:B------:R-:W-:Y:S01]  /*5a10*/  FADD R8, R2, R93 ;  /* 0x0000005d02087221 */ /* 0x000fe20000000000 */
[----:B------:R-:W-:Y:S01]  /*5a20*/  IMAD.SHL.U32 R2, R102, 0x8, RZ ;  /* 0x0000000866027824 */ /* 0x000fe200078e00ff */
[----:B------:R-:W-:Y:S01]  /*5a30*/  LOP3.LUT R7, R7, 0x3, R102, 0x78, !PT ;  /* 0x0000000307077812 */ /* 0x000fe200078e7866 */
[----:B------:R-:W2:Y:S03]  /*5a40*/  SHFL.BFLY PT, R10, R6, 0x1, 0x1f ;  /* 0x0c201f00060a7f89 */ /* 0x000ea600000e0000 */
[----:B------:R-:W-:Y:S01]  /*5a50*/  LOP3.LUT R2, R2, 0x38, RZ, 0xc0, !PT ;  /* 0x0000003802027812 */ /* 0x000fe200078ec0ff */
[----:B------:R-:W3:Y:S01]  /*5a60*/  SHFL.BFLY PT, R14, R8, 0x1, 0x1f ;  /* 0x0c201f00080e7f89 */ /* 0x000ee200000e0000 */
[----:B-1----:R-:W-:Y:S01]  /*5a70*/  FADD R9, R0, R9 ;  /* 0x0000000900097221 */ /* 0x002fe20000000000 */
[----:B------:R-:W-:-:S04]  /*5a80*/  LOP3.LUT R0, R102, 0x4, RZ, 0xc0, !PT ;  /* 0x0000000466007812 */ /* 0x000fc800078ec0ff */
[----:B------:R-:W-:Y:S01]  /*5a90*/  IADD3 R2, R2, R0, R7 ;  /* 0x0000000002027210 */ /* 0x000fe20007ffe007 */
[----:B--2---:R-:W-:Y:S01]  /*5aa0*/  FADD R0, R6, R10 ;  /* 0x0000000a06007221 */ /* 0x004fe20000000000 */
[----:B------:R-:W-:Y:S02]  /*5ab0*/  FADD R6, R5, R11 ;  /* 0x0000000b05067221 */ /* 0x000fe40000000000 */
[----:B------:R-:W1:Y:S01]  /*5ac0*/  SHFL.BFLY PT, R11, R9, 0x2, 0x1f ;  /* 0x0c401f00090b7f89 */ /* 0x000e6200000e0000 */
[----:B---3--:R-:W-:Y:S01]  /*5ad0*/  FADD R5, R8, R14 ;  /* 0x0000000e08057221 */ /* 0x008fe20000000000 */
[----:B------:R-:W-:Y:S02]  /*5ae0*/  @!P1 IMAD.SHL.U32 R8, R36, 0x8, RZ ;  /* 0x0000000824089824 */ /* 0x000fe400078e00ff */
[----:B------:R-:W2:Y:S04]  /*5af0*/  SHFL.BFLY PT, R14, R0, 0x2, 0x1f ;  /* 0x0c401f00000e7f89 */ /* 0x000ea800000e0000 */
[----:B------:R-:W3:Y:S04]  /*5b00*/  SHFL.BFLY PT, R16, R6, 0x2, 0x1f ;  /* 0x0c401f0006107f89 */ /* 0x000ee800000e0000 */
[----:B------:R-:W4:Y:S01]  /*5b10*/  SHFL.BFLY PT, R17, R5, 0x2, 0x1f ;  /* 0x0c401f0005117f89 */ /* 0x000f2200000e0000 */
[----:B------:R-:W-:-:S02]  /*5b20*/  @!P1 LOP3.LUT R10, R8, 0x38, RZ, 0xc0, !PT ;  /* 0x00000038080a9812 */ /* 0x000fc400078ec0ff */
[----:B------:R-:W-:-:S04]  /*5b30*/  @!P1 LOP3.LUT R8, R102, 0x4, RZ, 0xc, !PT ;  /* 0x0000000466089812 */ /* 0x000fc800078e0cff */
[----:B------:R-:W-:Y:S01]  /*5b40*/  @!P1 IADD3 R2, R10, R8, R7 ;  /* 0x000000080a029210 */ /* 0x000fe20007ffe007 */
[----:B------:R-:W-:Y:S02]  /*5b50*/  IMAD R7, R98, 0x40, R95 ;  /* 0x0000004062077824 */ /* 0x000fe400078e025f */
[----:B-1----:R-:W-:Y:S01]  /*5b60*/  FADD R9, R9, R11 ;  /* 0x0000000b09097221 */ /* 0x002fe20000000000 */
[----:B--2---:R-:W-:Y:S01]  /*5b70*/  FADD R8, R0, R14 ;  /* 0x0000000e00087221 */ /* 0x004fe20000000000 */
[----:B------:R-:W-:Y:S02]  /*5b80*/  IMAD R0, R7, 0x4, R13 ;  /* 0x0000000407007824 */ /* 0x000fe400078e020d */
[----:B---3--:R-:W-:Y:S01]  /*5b90*/  FADD R6, R6, R16 ;  /* 0x0000001006067221 */ /* 0x008fe20000000000 */
[----:B----4-:R-:W-:Y:S02]  /*5ba0*/  FADD R5, R5, R17 ;  /* 0x0000001105057221 */ /* 0x010fe40000000000 */
[----:B------:R-:W-:Y:S04]  /*5bb0*/  @!P0 STS [R0+0x400], R8 ;  /* 0x0004000800008388 */ /* 0x000fe80000000800 */
[----:B------:R-:W-:Y:S04]  /*5bc0*/  @!P0 STS [R0+0x420], R9 ;  /* 0x0004200900008388 */ /* 0x000fe80000000800 */
[----:B------:R-:W-:Y:S04]  /*5bd0*/  @!P0 STS [R0+0x440], R6 ;  /* 0x0004400600008388 */ /* 0x000fe80000000800 */
[----:B------:R1:W-:Y:S01]  /*5be0*/  @!P0 STS [R0+0x460], R5 ;  /* 0x0004600500008388 */ /* 0x0003e20000000800 */
[----:B------:R-:W-:Y:S01]  /*5bf0*/  ISETP.GT.AND P6, PT, R102, 0xf, PT ;  /* 0x0000000f6600780c */ /* 0x000fe20003fc4270 */
[----:B------:R-:W-:-:S12]  /*5c00*/  BAR.SYNC.DEFER_BLOCKING 0x0 ;  /* 0x0000000000007b1d */ /* 0x000fd80000010000 */
[----:B------:R-:W-:Y:S04]  /*5c10*/  @!P6 LDS R35, [R4+0x100] ;  /* 0x000100000423e984 */ /* 0x000fe80000000800 */
[----:B------:R-:W2:Y:S04]  /*5c20*/  @!P6 LDS R34, [R4+0x400] ;  /* 0x000400000422e984 */ /* 0x000ea80000000800 */
[----:B------:R-:W3:Y:S04]  /*5c30*/  @!P6 LDS R36, [R4+0x500] ;  /* 0x000500000424e984 */ /* 0x000ee80000000800 */
[----:B------:R-:W4:Y:S01]  /*5c40*/  @!P6 LDS R37, [R4+0x200] ;  /* 0x000200000425e984 */ /* 0x000f220000000800 */
[----:B-1----:R-:W-:Y:S01]  /*5c50*/  SHF.R.U32.HI R0, RZ, 0x2, R102 ;  /* 0x00000002ff007819 */ /* 0x002fe20000011666 */
[----:B------:R-:W-:Y:S01]  /*5c60*/  UIMAD UR4, UR6, 0x48, UR7 ;  /* 0x00000048060478a4 */ /* 0x000fe2000f8e0207 */
[----:B------:R-:W-:-:S05]  /*5c70*/  LOP3.LUT R5, R102, 0x3, RZ, 0xc0, !PT ;  /* 0x0000000366057812 */ /* 0x000fca00078ec0ff */
[----:B------:R-:W-:Y:S02]  /*5c80*/  IMAD R5, R0, 0x24, R5 ;  /* 0x0000002400057824 */ /* 0x000fe400078e0205 */
[----:B------:R-:W-:Y:S01]  /*5c90*/  IMAD.U32 R0, RZ, RZ, UR4 ;  /* 0x00000004ff007e24 */ /* 0x000fe2000f8e00ff */
[----:B------:R-:W-:-:S03]  /*5ca0*/  F2FP.F16.F32.PACK_AB R16, R30, R38 ;  /* 0x000000261e10723e */ /* 0x000fc600000000ff */
[----:B------:R-:W-:Y:S01]  /*5cb0*/  IMAD.U32 R30, R0, 0x10, R5 ;  /* 0x00000010001e7824 */ /* 0x000fe200078e0005 */
[----:B------:R-:W-:Y:S02]  /*5cc0*/  F2FP.F16.F32.PACK_AB R14, R20, R23 ;  /* 0x00000017140e723e */ /* 0x000fe400000000ff */
[----:B------:R-:W-:Y:S02]  /*5cd0*/  F2FP.F16.F32.PACK_AB R23, R24, R29 ;  /* 0x0000001d1817723e */ /* 0x000fe400000000ff */
[----:B------:R-:W-:Y:S02]  /*5ce0*/  F2FP.F16.F32.PACK_AB R11, R87, R22 ;  /* 0x00000016570b723e */ /* 0x000fe400000000ff */
[----:B------:R-:W-:Y:S02]  /*5cf0*/  F2FP.F16.F32.PACK_AB R8, R21, R25 ;  /* 0x000000191508723e */ /* 0x000fe400000000ff */
[----:B------:R-:W-:Y:S02]  /*5d00*/  F2FP.F16.F32.PACK_AB R7, R90, R19 ;  /* 0x000000135a07723e */ /* 0x000fe400000000ff */
[----:B------:R-:W-:-:S02]  /*5d10*/  F2FP.F16.F32.PACK_AB R17, R75, R81 ;  /* 0x000000514b11723e */ /* 0x000fc400000000ff */
[----:B------:R-:W-:Y:S01]  /*5d20*/  F2FP.F16.F32.PACK_AB R10, R78, R82 ;  /* 0x000000524e0a723e */ /* 0x000fe200000000ff */
[----:B--2---:R-:W-:Y:S01]  /*5d30*/  @!P6 FADD R0, R35, R34 ;  /* 0x000000222300e221 */ /* 0x004fe20000000000 */
[----:B------:R-:W-:Y:S02]  /*5d40*/  F2FP.F16.F32.PACK_AB R9, R31, R39 ;  /* 0x000000271f09723e */ /* 0x000fe400000000ff */
[----:B------:R-:W-:Y:S01]  /*5d50*/  F2FP.F16.F32.PACK_AB R21, R79, R83 ;  /* 0x000000534f15723e */ /* 0x000fe200000000ff */
[----:B---3--:R-:W-:Y:S01]  /*5d60*/  @!P6 FADD R24, R0, R36 ;  /* 0x000000240018e221 */ /* 0x008fe20000000000 */
[----:B------:R-:W-:Y:S01]  /*5d70*/  F2FP.F16.F32.PACK_AB R20, R32, R73 ;  /* 0x000000492014723e */ /* 0x000fe200000000ff */
[----:B------:R-:W-:Y:S01]  /*5d80*/  IMAD R0, R30, 0x4, R13 ;  /* 0x000000041e007824 */ /* 0x000fe200078e020d */
[----:B------:R-:W-:Y:S02]  /*5d90*/  F2FP.F16.F32.PACK_AB R19, R27, R26 ;  /* 0x0000001a1b13723e */ /* 0x000fe400000000ff */
[----:B------:R-:W-:-:S02]  /*5da0*/  F2FP.F16.F32.PACK_AB R18, R91, R18 ;  /* 0x000000125b12723e */ /* 0x000fc400000000ff */
[----:B------:R-:W-:Y:S02]  /*5db0*/  F2FP.F16.F32.PACK_AB R6, R77, R84 ;  /* 0x000000544d06723e */ /* 0x000fe400000000ff */
[----:B------:R-:W-:Y:S02]  /*5dc0*/  F2FP.F16.F32.PACK_AB R5, R33, R74 ;  /* 0x0000004a2105723e */ /* 0x000fe400000000ff */
[----:B------:R-:W-:Y:S01]  /*5dd0*/  F2FP.F16.F32.PACK_AB R22, R93, R28 ;  /* 0x0000001c5d16723e */ /* 0x000fe200000000ff */
[----:B----4-:R-:W-:Y:S04]  /*5de0*/  @!P6 STS [R4], R37 ;  /* 0x000000250400e388 */ /* 0x010fe80000000800 */
[----:B------:R1:W-:Y:S04]  /*5df0*/  @!P6 STS [R4+0x100], R24 ;  /* 0x000100180400e388 */ /* 0x0003e80000000800 */
[----:B------:R-:W-:Y:S04]  /*5e00*/  STS [R0+0x600], R21 ;  /* 0x0006001500007388 */ /* 0x000fe80000000800 */
        /* <DEDUP_REMOVED lines=12> */
[----:B------:R2:W-:Y:S04]  /*5ed0*/  STS [R0+0x1390], R5 ;  /* 0x0013900500007388 */ /* 0x0005e80000000800 */
[----:B------:R-:W-:Y:S04]  /*5ee0*/  STS [R0+0x13a0], R23 ;  /* 0x0013a01700007388 */ /* 0x000fe80000000800 */
[----:B------:R3:W-:Y:S01]  /*5ef0*/  STS [R0+0x13b0], R22 ;  /* 0x0013b01600007388 */ /* 0x0007e20000000800 */
[----:B------:R-:W-:Y:S01]  /*5f00*/  BAR.SYNC.DEFER_BLOCKING 0x0 ;  /* 0x0000000000007b1d */ /* 0x000fe20000010000 */
[----:B------:R-:W-:-:S04]  /*5f10*/  USHF.R.S32.HI UR4, URZ, 0x1f, UR5 ;  /* 0x0000001f3f047899 */ /* 0x000fc80008011405 */
[----:B------:R-:W-:-:S04]  /*5f20*/  ULEA.HI UR4, UR4, UR5, URZ, 0x2 ;  /* 0x0000000504047291 */ /* 0x000fc8000f8f103f */
[----:B------:R-:W-:Y:S02]  /*5f30*/  USHF.R.S32.HI UR4, URZ, 0x2, UR4 ;  /* 0x000000023f047899 */ /* 0x000fe40008011404 */
[----:B------:R-:W-:Y:S02]  /*5f40*/  USHF.L.U32 UR7, UR7, 0x5, URZ ;  /* 0x0000000507077899 */ /* 0x000fe4000800063f */
[----:B------:R-:W-:Y:S02]  /*5f50*/  UIMAD UR6, UR6, 0x12, UR4 ;  /* 0x00000012060678a4 */ /* 0x000fe4000f8e0204 */
[----:B------:R-:W-:Y:S02]  /*5f60*/  ULOP3.LUT UR7, UR7, 0x7fffffc0, URZ, 0xc0, !UPT ;  /* 0x7fffffc007077892 */ /* 0x000fe4000f8ec03f */
[----:B------:R-:W-:Y:S01]  /*5f70*/  USHF.L.U32 UR6, UR6, 0x7, URZ ;  /* 0x0000000706067899 */ /* 0x000fe2000800063f */
[----:B------:R-:W-:-:S04]  /*5f80*/  DEPBAR.LE SB0, 0x1 ;  /* 0x000080400000791a */ /* 0x000fc80000000000 */
[----:B------:R-:W-:Y:S01]  /*5f90*/  ULEA UR4, UR4, UR7, 0xb ;  /* 0x0000000704047291 */ /* 0x000fe2000f8e583f */
[----:B-1----:R-:W-:Y:S01]  /*5fa0*/  IMAD.U32 R4, RZ, RZ, UR6 ;  /* 0x00000006ff047e24 */ /* 0x002fe2000f8e00ff */
[----:B------:R-:W-:Y:S01]  /*5fb0*/  BAR.SYNC.DEFER_BLOCKING 0x0 ;  /* 0x0000000000007b1d */ /* 0x000fe20000010000 */
[----:B------:R-:W-:Y:S01]  /*5fc0*/  ISETP.GE.AND P0, PT, R72, 0x1, PT ;  /* 0x000000014800780c */ /* 0x000fe20003f06270 */
[--C-:B------:R-:W-:Y:S02]  /*5fd0*/  IMAD R2, R2, 0x10, R13.reuse ;  /* 0x0000001002027824 */ /* 0x100fe400078e020d */
[----:B-----5:R-:W-:Y:S02]  /*5fe0*/  IMAD R4, R76, 0x48, R4 ;  /* 0x000000484c047824 */ /* 0x020fe400078e0204 */
[----:B--2---:R-:W-:Y:S02]  /*5ff0*/  IMAD.U32 R5, RZ, RZ, UR4 ;  /* 0x00000004ff057e24 */ /* 0x004fe4000f8e00ff */
[----:B---3--:R-:W-:-:S02]  /*6000*/  IMAD R0, R4, 0x2, R13 ;  /* 0x0000000204007824 */ /* 0x008fc400078e020d */
[----:B------:R-:W-:-:S05]  /*6010*/  IMAD R4, R5, 0x2, R2 ;  /* 0x0000000205047824 */ /* 0x000fca00078e0202 */
[----:B------:R1:W2:Y:S04]  /*6020*/  LDSM.16.MT88.4 R8, [R4+0x2a00] ;  /* 0x002a00000408783b */ /* 0x0002a80000004200 */
[----:B------:R1:W3:Y:S01]  /*6030*/  LDSM.16.M88.4 R4, [R0+0x600] ;  /* 0x000600000004783b */ /* 0x0002e20000000200 */
[----:B------:R-:W-:Y:S05]  /*6040*/  @!P0 BRA `(.L_x_331) ;  /* 0x0000000000f08947 */ /* 0x000fea0003800000 */
[----:B-1----:R-:W-:Y:S01]  /*6050*/  IADD3 R0, R0, 0x600, RZ ;  /* 0x0000060000007810 */ /* 0x002fe20007ffe0ff */
[----:B------:R-:W-:-:S12]  /*6060*/  ULEA UR4, UR4, 0x400, 0x1 ;  /* 0x0000040004047891 */ /* 0x000fd8000f8e083f */
.L_x_332:
[C---:B-123--:R-:W-:Y:S01]  /*6070*/  HMMA.1688.F32 R40, R4.reuse, R8, R40 ;  /* 0x000000080428723c */ /* 0x04efe20000001028 */
[----:B------:R-:W-:Y:S02]  /*6080*/  LDSM.16.M88.4 R16, [R0+0x10] ;  /* 0x000010000010783b */ /* 0x000fe40000000200 */
[----:B------:R-:W-:Y:S01]  /*6090*/  ISETP.GE.AND P0, PT, R3, 0x2, PT ;  /* 0x000000020300780c */ /* 0x000fe20003f06270 */
[C---:B------:R-:W-:Y:S03]  /*60a0*/  HMMA.1688.F32 R44, R4.reuse, R9, R44 ;  /* 0x00000009042c723c */ /* 0x040fe6000000102c */
[----:B------:R-:W1:Y:S01]  /*60b0*/  LDSM.16.MT88.4 R20, [R2+UR4+0x2a00] ;  /* 0x002a00040214783b */ /* 0x000e620008004200 */
[C---:B------:R-:W-:Y:S04]  /*60c0*/  HMMA.1688.F32 R48, R4.reuse, R10, R48 ;  /* 0x0000000a0430723c */ /* 0x040fe80000001030 */
[-C--:B------:R-:W-:Y:S01]  /*60d0*/  HMMA.1688.F32 R52, R4, R11.reuse, R52 ;  /* 0x0000000b0434723c */ /* 0x080fe20000001034 */
[----:B------:R-:W-:Y:S03]  /*60e0*/  LDSM.16.M88.4 R24, [R0+0x20] ;  /* 0x000020000018783b */ /* 0x000fe60000000200 */
[C---:B------:R-:W-:Y:S03]  /*60f0*/  HMMA.1688.F32 R56, R6.reuse, R11, R56 ;  /* 0x0000000b0638723c */ /* 0x040fe60000001038 */
[----:B------:R-:W2:Y:S01]  /*6100*/  LDSM.16.MT88.4 R28, [R2+UR4+0x2e00] ;  /* 0x002e0004021c783b */ /* 0x000ea20008004200 */
        /* <DEDUP_REMOVED lines=12> */
[----:B------:R-:W-:-:S03]  /*61d0*/  LDSM.16.M88.4 R16, [R0+0x30] ;  /* 0x000030000010783b */ /* 0x000fc60000000200 */
[C---:B--2---:R-:W-:Y:S03]  /*61e0*/  HMMA.1688.F32 R40, R24.reuse, R28, R40 ;  /* 0x0000001c1828723c */ /* 0x044fe60000001028 */
[----:B------:R-:W1:Y:S01]  /*61f0*/  LDSM.16.MT88.4 R20, [R2+UR4+0x3200] ;  /* 0x003200040214783b */ /* 0x000e620008004200 */
[C---:B------:R-:W-:Y:S04]  /*6200*/  HMMA.1688.F32 R44, R24.reuse, R29, R44 ;  /* 0x0000001d182c723c */ /* 0x040fe8000000102c */
        /* <DEDUP_REMOVED lines=19> */
[C---:B------:R-:W-:Y:S04]  /*6340*/  HMMA.1688.F32 R56, R18.reuse, R23, R56 ;  /* 0x000000171238723c */ /* 0x040fe80000001038 */
[C---:B------:R-:W-:Y:S04]  /*6350*/  HMMA.1688.F32 R60, R18.reuse, R22, R60 ;  /* 0x00000016123c723c */ /* 0x040fe8000000103c */
[----:B------:R-:W-:Y:S01]  /*6360*/  IMAD.MOV.U32 R11, RZ, RZ, R31 ;  /* 0x000000ffff0b7224 */ /* 0x000fe200078e001f */
[----:B----4-:R-:W-:Y:S01]  /*6370*/  IADD3 R0, R0, 0x40, RZ ;  /* 0x0000004000007810 */ /* 0x010fe20007ffe0ff */
[C---:B------:R-:W-:Y:S04]  /*6380*/  HMMA.1688.F32 R64, R18.reuse, R21, R64 ;  /* 0x000000151240723c */ /* 0x040fe80000001040 */
[----:B------:R4:W1:Y:S01]  /*6390*/  @P0 LDSM.16.M88.4 R4, [R0] ;  /* 0x000000000004083b */ /* 0x0008620000000200 */
[----:B------:R-:W-:Y:S05]  /*63a0*/  HMMA.1688.F32 R68, R18, R20, R68 ;  /* 0x000000141244723c */ /* 0x000fea0000001044 */
[----:B------:R4:W1:Y:S01]  /*63b0*/  @P0 LDSM.16.MT88.4 R8, [R2+UR4+0x3600] ;  /* 0x003600040208083b */ /* 0x0008620008004200 */
[----:B------:R-:W-:Y:S01]  /*63c0*/  UIADD3 UR4, UR4, 0x1000, URZ ;  /* 0x0000100004047890 */ /* 0x000fe2000fffe03f */
[C---:B------:R-:W-:Y:S01]  /*63d0*/  ISETP.GT.AND P0, PT, R3.reuse, 0x1, PT ;  /* 0x000000010300780c */ /* 0x040fe20003f04270 */
[----:B------:R-:W-:Y:S11]  /*63e0*/  VIADD R3, R3, 0xffffffff ;  /* 0xffffffff03037836 */ /* 0x000ff60000000000 */
[----:B------:R-:W-:Y:S01]  /*63f0*/  @!UPT UIADD3 URZ, URZ, URZ, URZ ;  /* 0x0000003f3f3ff290 */ /* 0x000fe2000fffe03f */
[----:B------:R-:W-:Y:S08]  /*6400*/  @P0 BRA `(.L_x_332) ;  /* 0xfffffffc00180947 */ /* 0x000ff0000383ffff */
.L_x_331:
[----:B------:R-:W-:Y:S01]  /*6410*/  BAR.SYNC.DEFER_BLOCKING 0x0 ;  /* 0x0000000000007b1d */ /* 0x000fe20000010000 */
[----:B------:R-:W-:-:S07]  /*6420*/  IADD3 R96, R96, 0x40, RZ ;  /* 0x0000004060607810 */ /* 0x000fce0007ffe0ff */
[----:B------:R-:W-:Y:S01]  /*6430*/  BAR.SYNC.DEFER_BLOCKING 0x0 ;  /* 0x0000000000007b1d */ /* 0x000fe20000010000 */
[----:B------:R-:W-:-:S13]  /*6440*/  ISETP.GE.AND P0, PT, R96, R97, PT ;  /* 0x000000616000720c */ /* 0x000fda0003f06270 */
[----:B------:R-:W-:Y:S05]  /*6450*/  @P0 BRA `(.L_x_312) ;  /* 0x0000000000040947 */ /* 0x000fea0003800000 */
[----:B------:R-:W-:Y:S05]  /*6460*/  BRA `(.L_x_333) ;  /* 0xffffffb800607947 */ /* 0x000fea000383ffff */
.L_x_312:
[----:B------:R1:W5:Y:S01]  /*6470*/  LDL R15, [R1+0x20] ;  /* 0x00002000010f7983 */ /* 0x0003620000100800 */
[----:B------:R-:W-:-:S03]  /*6480*/  ULDC UR4, c[0x0][0x0] ;  /* 0x0000000000047ab9 */ /* 0x000fc60000000800 */
[----:B------:R-:W3:Y:S04]  /*6490*/  LDL.LU R14, [R1+0x2c] ;  /* 0x00002c00010e7983 */ /* 0x000ee80000300800 */
[----:B------:R-:W3:Y:S01]  /*64a0*/  LDL.LU R13, [R1+0x30] ;  /* 0x00003000010d7983 */ /* 0x000ee20000300800 */
[----:B--2-4-:R-:W2:Y:S01]  /*64b0*/  S2R R2, SR_TID.Y ;  /* 0x0000000000027919 */ /* 0x014ea20000002200 */
[----:B-1-3--:R-:W1:Y:S02]  /*64c0*/  S2R R6, SR_TID.X ;  /* 0x0000000000067919 */ /* 0x00ae640000002100 */
[----:B------:R-:W0:Y:S04]  /*64d0*/  LDGDEPBAR ;  /* 0x00000000000079af */ /* 0x000e280000000000 */
[----:B------:R-:W0:Y:S01]  /*64e0*/  LDGDEPBAR ;  /* 0x00000000000079af */ /* 0x000e220000000000 */
[----:B------:R-:W3:Y:S01]  /*64f0*/  S2R R11, SR_CgaCtaId ;  /* 0x00000000000b7919 */ /* 0x000ee20000008800 */
[----:B--2---:R-:W-:-:S04]  /*6500*/  PRMT R4, R2, 0x8880, RZ ;  /* 0x0000888002047816 */ /* 0x004fc800000000ff */
[----:B------:R-:W-:Y:S01]  /*6510*/  SHF.R.S32.HI R0, RZ, 0x1f, R4 ;  /* 0x0000001fff007819 */ /* 0x000fe20000011404 */
[----:B-1----:R-:W-:Y:S01]  /*6520*/  IMAD R2, R2, UR4, R6 ;  /* 0x0000000402027c24 */ /* 0x002fe2000f8e0206 */
[----:B------:R-:W-:Y:S01]  /*6530*/  PRMT R10, R6, 0x8880, RZ ;  /* 0x00008880060a7816 */ /* 0x000fe200000000ff */
[----:B------:R-:W-:Y:S01]  /*6540*/  ULDC UR4, c[0x0][0x270] ;  /* 0x00009c0000047ab9 */ /* 0x000fe20000000800 */
[----:B------:R-:W-:Y:S01]  /*6550*/  LEA.HI R0, R0, R4, RZ, 0x2 ;  /* 0x0000000400007211 */ /* 0x000fe200078f10ff */
[----:B------:R-:W-:-:S04]  /*6560*/  DEPBAR.LE SB0, 0x0 ;  /* 0x000080000000791a */ /* 0x000fc80000000000 */
[----:B------:R-:W-:Y:S02]  /*6570*/  PRMT R2, R2, 0x9910, RZ ;  /* 0x0000991002027816 */ /* 0x000fe400000000ff */
[----:B------:R-:W-:-:S03]  /*6580*/  LOP3.LUT R3, R0, 0xfffffffc, RZ, 0xc0, !PT ;  /* 0xfffffffc00037812 */ /* 0x000fc600078ec0ff */
[----:B------:R-:W-:Y:S02]  /*6590*/  IMAD.MOV.U32 R20, RZ, RZ, R2 ;  /* 0x000000ffff147224 */ /* 0x000fe400078e0002 */
[----:B------:R-:W-:-:S03]  /*65a0*/  IMAD.IADD R3, R4, 0x1, -R3 ;  /* 0x0000000104037824 */ /* 0x000fc600078e0a03 */
[----:B------:R-:W-:Y:S02]  /*65b0*/  SHF.R.S32.HI R5, RZ, 0x1f, R20 ;  /* 0x0000001fff057819 */ /* 0x000fe40000011414 */
[----:B------:R-:W-:Y:S02]  /*65c0*/  LEA.HI R2, R3, R3, RZ, 0x1 ;  /* 0x0000000303027211 */ /* 0x000fe400078f08ff */
[----:B------:R-:W-:Y:S02]  /*65d0*/  LEA.HI R9, R5, R20, RZ, 0x5 ;  /* 0x0000001405097211 */ /* 0x000fe400078f28ff */
[----:B------:R-:W-:Y:S02]  /*65e0*/  LOP3.LUT R6, R2, 0xfffffffe, RZ, 0xc0, !PT ;  /* 0xfffffffe02067812 */ /* 0x000fe400078ec0ff */
[--C-:B------:R-:W-:Y:S02]  /*65f0*/  SHF.R.S32.HI R4, RZ, 0x5, R9.reuse ;  /* 0x00000005ff047819 */ /* 0x100fe40000011409 */
[----:B------:R-:W-:Y:S01]  /*6600*/  SHF.R.S32.HI R7, RZ, 0x1f, R9 ;  /* 0x0000001fff077819 */ /* 0x000fe20000011409 */
[----:B------:R-:W-:Y:S01]  /*6610*/  IMAD.IADD R6, R3, 0x1, -R6 ;  /* 0x0000000103067824 */ /* 0x000fe200078e0a06 */
[----:B------:R-:W-:-:S02]  /*6620*/  SHF.R.S32.HI R0, RZ, 0x2, R0 ;  /* 0x00000002ff007819 */ /* 0x000fc40000011400 */
[----:B------:R-:W-:Y:S01]  /*6630*/  LEA.HI R3, R7, R4, RZ, 0x2 ;  /* 0x0000000407037211 */ /* 0x000fe200078f10ff */
[----:B------:R-:W-:Y:S02]  /*6640*/  IMAD.SHL.U32 R2, R2, 0x8, RZ ;  /* 0x0000000802027824 */ /* 0x000fe400078e00ff */
[----:B------:R-:W-:Y:S01]  /*6650*/  IMAD R6, R0, 0x2, R6 ;  /* 0x0000000200067824 */ /* 0x000fe200078e0206 */
[----:B------:R-:W-:Y:S02]  /*6660*/  LOP3.LUT R0, R3, 0xfffffffc, RZ, 0xc0, !PT ;  /* 0xfffffffc03007812 */ /* 0x000fe400078ec0ff */
[----:B------:R-:W-:Y:S02]  /*6670*/  LOP3.LUT R3, R9, 0xffffffe0, RZ, 0xc0, !PT ;  /* 0xffffffe009037812 */ /* 0x000fe400078ec0ff */
[----:B------:R-:W-:Y:S01]  /*6680*/  LOP3.LUT R8, R10, 0x3, RZ, 0xc0, !PT ;  /* 0x000000030a087812 */ /* 0x000fe200078ec0ff */
[----:B------:R-:W-:Y:S01]  /*6690*/  IMAD.IADD R4, R4, 0x1, -R0 ;  /* 0x0000000104047824 */ /* 0x000fe200078e0a00 */
[----:B------:R-:W-:Y:S01]  /*66a0*/  SHF.R.U32.HI R7, RZ, 0x2, R10 ;  /* 0x00000002ff077819 */ /* 0x000fe2000001160a */
[----:B------:R-:W-:Y:S01]  /*66b0*/  IMAD.IADD R0, R20, 0x1, -R3 ;  /* 0x0000000114007824 */ /* 0x000fe200078e0a03 */
[----:B------:R-:W-:-:S03]  /*66c0*/  LOP3.LUT R2, R2, 0xfffffff0, RZ, 0xc0, !PT ;  /* 0xfffffff002027812 */ /* 0x000fc600078ec0ff */
[----:B------:R-:W-:Y:S02]  /*66d0*/  IMAD R8, R7, 0x24, R8 ;  /* 0x0000002407087824 */ /* 0x000fe400078e0208 */
[----:B------:R-:W-:Y:S01]  /*66e0*/  IMAD R7, R6, 0x120, R2 ;  /* 0x0000012006077824 */ /* 0x000fe200078e0202 */
[----:B------:R-:W-:-:S04]  /*66f0*/  SHF.R.S32.HI R2, RZ, 0x1f, R0 ;  /* 0x0000001fff027819 */ /* 0x000fc80000011400 */
[----:B------:R-:W-:Y:S01]  /*6700*/  LEA.HI R2, R2, R0, RZ, 0x4 ;  /* 0x0000000002027211 */ /* 0x000fe200078f20ff */
[----:B------:R-:W-:-:S03]  /*6710*/  IMAD.IADD R9, R7, 0x1, R8 ;  /* 0x0000000107097824 */ /* 0x000fc600078e0208 */
[----:B------:R-:W-:-:S05]  /*6720*/  LOP3.LUT R7, R2, 0x3ffffff0, RZ, 0xc0, !PT ;  /* 0x3ffffff002077812 */ /* 0x000fca00078ec0ff */
[----:B------:R-:W-:-:S04]  /*6730*/  IMAD.IADD R0, R0, 0x1, -R7 ;  /* 0x0000000100007824 */ /* 0x000fc800078e0a07 */
[----:B------:R-:W-:Y:S01]  /*6740*/  IMAD.SHL.U32 R0, R0, 0x4, RZ ;  /* 0x0000000400007824 */ /* 0x000fe200078e00ff */
[----:B------:R-:W-:-:S04]  /*6750*/  LEA.HI R5, R5, R20, RZ, 0x7 ;  /* 0x0000001405057211 */ /* 0x000fc800078f38ff */
[----:B------:R-:W-:Y:S02]  /*6760*/  SHF.R.S32.HI R5, RZ, 0x7, R5 ;  /* 0x00000007ff057819 */ /* 0x000fe40000011405 */
[----:B------:R-:W-:Y:S02]  /*6770*/  LEA.HI R3, R4, R4, RZ, 0x1 ;  /* 0x0000000404037211 */ /* 0x000fe400078f08ff */
[----:B------:R-:W-:Y:S01]  /*6780*/  MOV R72, 0x400 ;  /* 0x0000040000487802 */ /* 0x000fe20000000f00 */
[----:B------:R-:W-:Y:S01]  /*6790*/  IMAD.SHL.U32 R6, R5, 0x40, RZ ;  /* 0x0000004005067824 */ /* 0x000fe200078e00ff */
[----:B------:R-:W-:Y:S02]  /*67a0*/  LOP3.LUT R8, R3, 0x3ffffffe, RZ, 0xc0, !PT ;  /* 0x3ffffffe03087812 */ /* 0x000fe400078ec0ff */
[----:B---3--:R-:W-:Y:S02]  /*67b0*/  LEA R72, R11, R72, 0x18 ;  /* 0x000000480b487211 */ /* 0x008fe400078ec0ff */
[----:B------:R-:W-:-:S02]  /*67c0*/  LEA.HI.SX32 R6, R2, R6, 0x1c ;  /* 0x0000000602067211 */ /* 0x000fc400078fe2ff */
[----:B------:R-:W-:Y:S01]  /*67d0*/  SHF.R.S32.HI R2, RZ, 0x1, R3 ;  /* 0x00000001ff027819 */ /* 0x000fe20000011403 */
[----:B------:R-:W-:Y:S02]  /*67e0*/  IMAD.IADD R3, R4, 0x1, -R8 ;  /* 0x0000000104037824 */ /* 0x000fe400078e0a08 */
[----:B------:R-:W-:Y:S02]  /*67f0*/  IMAD R4, R9, 0x8, R72 ;  /* 0x0000000809047824 */ /* 0x000fe400078e0248 */
[----:B------:R-:W-:-:S04]  /*6800*/  IMAD R11, R2, 0x20, R6 ;  /* 0x00000020020b7824 */ /* 0x000fc800078e0206 */
[----:B------:R-:W-:Y:S02]  /*6810*/  IMAD R11, R3, 0x4, R11 ;  /* 0x00000004030b7824 */ /* 0x000fe400078e020b */
[----:B------:R-:W-:Y:S02]  /*6820*/  IMAD R5, R5, -0x30, R6 ;  /* 0xffffffd005057824 */ /* 0x000fe400078e0206 */
[----:B------:R-:W-:Y:S02]  /*6830*/  IMAD R12, R11, 0x4, R72 ;  /* 0x000000040b0c7824 */ /* 0x000fe400078e0248 */
[----:B------:R-:W-:-:S04]  /*6840*/  IMAD R5, R2, 0x8, R5 ;  /* 0x0000000802057824 */ /* 0x000fc800078e0205 */
[----:B------:R-:W-:-:S04]  /*6850*/  IMAD R3, R3, 0x4, R5 ;  /* 0x0000000403037824 */ /* 0x000fc800078e0205 */
[----:B------:R-:W-:-:S04]  /*6860*/  IMAD R3, R3, 0x120, RZ ;  /* 0x0000012003037824 */ /* 0x000fc800078e02ff */
[----:B------:R-:W-:-:S04]  /*6870*/  IMAD R3, R0, 0x4, R3 ;  /* 0x0000000400037824 */ /* 0x000fc800078e0203 */
[----:B------:R-:W-:Y:S02]  /*6880*/  IMAD.IADD R10, R72, 0x1, R3 ;  /* 0x00000001480a7824 */ /* 0x000fe400078e0203 */
[----:B------:R-:W-:-:S03]  /*6890*/  IMAD.WIDE R6, R0, 0x2, RZ ;  /* 0x0000000200067825 */ /* 0x000fc600078e02ff */
[----:B------:R-:W-:Y:S02]  /*68a0*/  LOP3.LUT R3, R6, 0xfffffff8, RZ, 0xc0, !PT ;  /* 0xfffffff806037812 */ /* 0x000fe400078ec0ff */
[----:B------:R-:W-:-:S04]  /*68b0*/  ISETP.NE.U32.AND P0, PT, R14, RZ, PT ;  /* 0x000000ff0e00720c */ /* 0x000fc80003f05070 */
[----:B------:R-:W-:-:S04]  /*68c0*/  ISETP.NE.AND.EX P0, PT, R13, RZ, PT, P0 ;  /* 0x000000ff0d00720c */ /* 0x000fc80003f05300 */
[----:B------:R-:W-:-:S13]  /*68d0*/  ISETP.LT.AND P0, PT, R0, UR4, P0 ;  /* 0x0000000400007c0c */ /* 0x000fda0008701270 */
[----:B------:R-:W-:Y:S05]  /*68e0*/  WARPSYNC.ALL ;  /* 0x0000000000007948 */ /* 0x000fea0003800000 */
[----:B-----5:R-:W-:Y:S01]  /*68f0*/  IMAD.WIDE R8, R15, R11, RZ ;  /* 0x0000000b0f087225 */ /* 0x020fe200078e02ff */
[----:B------:R-:W-:Y:S01]  /*6900*/  LOP3.LUT R0, R7, 0x3fffffff, RZ, 0xc0, !PT ;  /* 0x3fffffff07007812 */ /* 0x000fe200078ec0ff */
[----:B------:R-:W-:Y:S08]  /*6910*/  BAR.SYNC.DEFER_BLOCKING 0x0 ;  /* 0x0000000000007b1d */ /* 0x000ff00000010000 */
[----:B------:R-:W-:Y:S06]  /*6920*/  BAR.SYNC.DEFER_BLOCKING 0x0 ;  /* 0x0000000000007b1d */ /* 0x000fec0000010000 */
[----:B------:R-:W-:Y:S04]  /*6930*/  STS.64 [R4+0x600], R40 ;  /* 0x0006002804007388 */ /* 0x000fe80000000a00 */
[----:B------:R-:W-:Y:S04]  /*6940*/  STS.64 [R4+0x620], R44 ;  /* 0x0006202c04007388 */ /* 0x000fe80000000a00 */
[----:B------:R-:W-:Y:S04]  /*6950*/  STS.64 [R4+0x640], R48 ;  /* 0x0006403004007388 */ /* 0x000fe80000000a00 */
[----:B------:R-:W-:Y:S04]  /*6960*/  STS.64 [R4+0x660], R52 ;  /* 0x0006603404007388 */ /* 0x000fe80000000a00 */
[----:B------:R-:W-:Y:S04]  /*6970*/  STS.64 [R4+0x1800], R42 ;  /* 0x0018002a04007388 */ /* 0x000fe80000000a00 */
[----:B------:R-:W-:Y:S04]  /*6980*/  STS.64 [R4+0x1820], R46 ;  /* 0x0018202e04007388 */ /* 0x000fe80000000a00 */
[----:B------:R-:W-:Y:S04]  /*6990*/  STS.64 [R4+0x1840], R50 ;  /* 0x0018403204007388 */ /* 0x000fe80000000a00 */
[----:B------:R-:W-:Y:S01]  /*69a0*/  STS.64 [R4+0x1860], R54 ;  /* 0x0018603604007388 */ /* 0x000fe20000000a00 */
[----:B------:R-:W-:Y:S06]  /*69b0*/  BAR.SYNC.DEFER_BLOCKING 0x0 ;  /* 0x0000000000007b1d */ /* 0x000fec0000010000 */
[----:B------:R-:W1:Y:S04]  /*69c0*/  LDS R2, [R12+0x100] ;  /* 0x000100000c027984 */ /* 0x000e680000000800 */
[----:B------:R2:W3:Y:S04]  /*69d0*/  LDS.128 R16, [R10+0x600] ;  /* 0x000600000a107984 */ /* 0x0004e80000000c00 */
[----:B------:R2:W4:Y:S01]  /*69e0*/  LDS.128 R32, [R10+0x840] ;  /* 0x000840000a207984 */ /* 0x0005220000000c00 */
[C---:B------:R-:W-:Y:S01]  /*69f0*/  LEA R3, P1, R8.reuse, R3, 0x1 ;  /* 0x0000000308037211 */ /* 0x040fe200078208ff */
[----:B------:R-:W-:Y:S03]  /*6a00*/  BSSY B1, `(.L_x_334) ;  /* 0x0000011000017945 */ /* 0x000fe60003800000 */
[----:B------:R-:W-:-:S02]  /*6a10*/  LEA.HI.X R0, R8, R0, R9, 0x1, P1 ;  /* 0x0000000008007211 */ /* 0x000fc400008f0c09 */
[----:B------:R-:W-:Y:S01]  /*6a20*/  IADD3 R14, P1, R14, R3, RZ ;  /* 0x000000030e0e7210 */ /* 0x000fe20007f3e0ff */
[----:B-1----:R-:W-:-:S05]  /*6a30*/  VIADD R5, R2, 0x1800000 ;  /* 0x0180000002057836 */ /* 0x002fca0000000000 */
[----:B------:R-:W-:-:S04]  /*6a40*/  LOP3.LUT R5, R5, 0x7f800000, RZ, 0xc0, !PT ;  /* 0x7f80000005057812 */ /* 0x000fc800078ec0ff */
[----:B------:R-:W-:Y:S01]  /*6a50*/  ISETP.GT.U32.AND P2, PT, R5, 0x1ffffff, PT ;  /* 0x01ffffff0500780c */ /* 0x000fe20003f44070 */
[----:B------:R-:W-:Y:S01]  /*6a60*/  IMAD.X R15, R13, 0x1, R0, P1 ;  /* 0x000000010d0f7824 */ /* 0x000fe200008e0600 */
[----:B------:R-:W-:-:S11]  /*6a70*/  ISETP.GT.AND P4, PT, R20, 0x3f, PT ;  /* 0x0000003f1400780c */ /* 0x000fd60003f84270 */
[----:B--234-:R-:W-:Y:S05]  /*6a80*/  @P2 BRA `(.L_x_335) ;  /* 0x0000000000102947 */ /* 0x01cfea0003800000 */
[----:B------:R-:W-:Y:S02]  /*6a90*/  MOV R0, 0x6ab0 ;  /* 0x00006ab000007802 */ /* 0x000fe40000000f00 */
[----:B------:R-:W-:Y:S05]  /*6aa0*/  CALL.REL.NOINC `($__internal_1_$__cuda_sm20_rcp_rn_f32_slowpath) ;  /* 0x0000001800507944 */ /* 0x000fea0003c00000 */
[----:B------:R-:W-:Y:S01]  /*6ab0*/  MOV R0, R5 ;  /* 0x0000000500007202 */ /* 0x000fe20000000f00 */
[----:B------:R-:W-:Y:S05]  /*6ac0*/  BRA `(.L_x_336) ;  /* 0x0000000000107947 */ /* 0x000fea0003800000 */
.L_x_335:
[----:B------:R-:W1:Y:S02]  /*6ad0*/  MUFU.RCP R0, R2 ;  /* 0x0000000200007308 */ /* 0x000e640000001000 */
[----:B-1----:R-:W-:-:S04]  /*6ae0*/  FFMA R2, R2, R0, -1 ;  /* 0xbf80000002027423 */ /* 0x002fc80000000000 */
[----:B------:R-:W-:-:S04]  /*6af0*/  FADD.FTZ R2, -R2, -RZ ;  /* 0x800000ff02027221 */ /* 0x000fc80000010100 */
[----:B------:R-:W-:-:S07]  /*6b00*/  FFMA R0, R0, R2, R0 ;  /* 0x0000000200007223 */ /* 0x000fce0000000000 */
.L_x_336:
[----:B------:R-:W-:Y:S05]  /*6b10*/  BSYNC B1 ;  /* 0x0000000000017941 */ /* 0x000fea0003800000 */
.L_x_334:
[----:B------:R-:W1:Y:S01]  /*6b20*/  LDS R2, [R12+0x108] ;  /* 0x000108000c027984 */ /* 0x000e620000000800 */
[-C--:B------:R-:W-:Y:S01]  /*6b30*/  FMUL R7, R16, R0.reuse ;  /* 0x0000000010077220 */ /* 0x080fe20000400000 */
[-C--:B------:R-:W-:Y:S01]  /*6b40*/  FMUL R6, R17, R0.reuse ;  /* 0x0000000011067220 */ /* 0x080fe20000400000 */
[-C--:B------:R-:W-:Y:S01]  /*6b50*/  FMUL R5, R18, R0.reuse ;  /* 0x0000000012057220 */ /* 0x080fe20000400000 */
[----:B------:R-:W-:Y:S01]  /*6b60*/  FMUL R0, R19, R0 ;  /* 0x0000000013007220 */ /* 0x000fe20000400000 */
[----:B------:R-:W-:Y:S01]  /*6b70*/  BSSY B1, `(.L_x_337) ;  /* 0x0000010000017945 */ /* 0x000fe20003800000 */
[----:B------:R-:W-:Y:S02]  /*6b80*/  IADD3 R13, R11, 0x2, RZ ;  /* 0x000000020b0d7810 */ /* 0x000fe40007ffe0ff */
[----:B------:R-:W-:Y:S02]  /*6b90*/  F2FP.F16.F32.PACK_AB R16, R6, R7 ;  /* 0x000000070610723e */ /* 0x000fe400000000ff */
[----:B------:R-:W-:-:S02]  /*6ba0*/  F2FP.F16.F32.PACK_AB R17, R0, R5 ;  /* 0x000000050011723e */ /* 0x000fc400000000ff */
[----:B-1----:R-:W-:-:S04]  /*6bb0*/  IADD3 R3, R2, 0x1800000, RZ ;  /* 0x0180000002037810 */ /* 0x002fc80007ffe0ff */
[----:B------:R-:W-:-:S04]  /*6bc0*/  LOP3.LUT R3, R3, 0x7f800000, RZ, 0xc0, !PT ;  /* 0x7f80000003037812 */ /* 0x000fc800078ec0ff */
[----:B------:R-:W-:-:S13]  /*6bd0*/  ISETP.GT.U32.AND P1, PT, R3, 0x1ffffff, PT ;  /* 0x01ffffff0300780c */ /* 0x000fda0003f24070 */
[----:B------:R-:W-:Y:S05]  /*6be0*/  @P1 BRA `(.L_x_338) ;  /* 0x0000000000101947 */ /* 0x000fea0003800000 */
[----:B------:R-:W-:Y:S02]  /*6bf0*/  MOV R0, 0x6c10 ;  /* 0x00006c1000007802 */ /* 0x000fe40000000f00 */
[----:B------:R-:W-:Y:S05]  /*6c00*/  CALL.REL.NOINC `($__internal_1_$__cuda_sm20_rcp_rn_f32_slowpath) ;  /* 0x0000001400f87944 */ /* 0x000fea0003c00000 */
[----:B------:R-:W-:Y:S01]  /*6c10*/  MOV R0, R5 ;  /* 0x0000000500007202 */ /* 0x000fe20000000f00 */
[----:B------:R-:W-:Y:S05]  /*6c20*/  BRA `(.L_x_339) ;  /* 0x0000000000107947 */ /* 0x000fea0003800000 */
.L_x_338:
[----:B------:R-:W1:Y:S02]  /*6c30*/  MUFU.RCP R0, R2 ;  /* 0x0000000200007308 */ /* 0x000e640000001000 */
[----:B-1----:R-:W-:-:S04]  /*6c40*/  FFMA R2, R2, R0, -1 ;  /* 0xbf80000002027423 */ /* 0x002fc80000000000 */
[----:B------:R-:W-:-:S04]  /*6c50*/  FADD.FTZ R2, -R2, -RZ ;  /* 0x800000ff02027221 */ /* 0x000fc80000010100 */
[----:B------:R-:W-:-:S07]  /*6c60*/  FFMA R0, R0, R2, R0 ;  /* 0x0000000200007223 */ /* 0x000fce0000000000 */
.L_x_339:
[----:B------:R-:W-:Y:S05]  /*6c70*/  BSYNC B1 ;  /* 0x0000000000017941 */ /* 0x000fea0003800000 */
.L_x_337:
[----:B------:R-:W2:Y:S01]  /*6c80*/  LDL R8, [R1+0x20] ;  /* 0x0000200001087983 */ /* 0x000ea20000100800 */
[-C--:B------:R-:W-:Y:S01]  /*6c90*/  FMUL R6, R32, R0.reuse ;  /* 0x0000000020067220 */ /* 0x080fe20000400000 */
[-C--:B------:R-:W-:Y:S01]  /*6ca0*/  FMUL R3, R33, R0.reuse ;  /* 0x0000000021037220 */ /* 0x080fe20000400000 */
[----:B------:R-:W-:Y:S01]  /*6cb0*/  FMUL R7, R34, R0 ;  /* 0x0000000022077220 */ /* 0x000fe20000400000 */
[----:B------:R-:W1:Y:S01]  /*6cc0*/  LDS R2, [R12+0x120] ;  /* 0x000120000c027984 */ /* 0x000e620000000800 */
[----:B------:R-:W-:Y:S01]  /*6cd0*/  ISETP.LT.AND P2, PT, R11, R112, P0 ;  /* 0x000000700b00720c */ /* 0x000fe20000741270 */
[----:B------:R-:W-:Y:S01]  /*6ce0*/  FMUL R0, R35, R0 ;  /* 0x0000000023007220 */ /* 0x000fe20000400000 */
[----:B------:R-:W-:Y:S01]  /*6cf0*/  ISETP.LT.AND P1, PT, R13, R112, P0 ;  /* 0x000000700d00720c */ /* 0x000fe20000721270 */
[----:B------:R3:W4:Y:S01]  /*6d00*/  LDS.128 R24, [R10+0x1800] ;  /* 0x001800000a187984 */ /* 0x0007220000000c00 */
[----:B------:R-:W-:Y:S01]  /*6d10*/  F2FP.F16.F32.PACK_AB R6, R3, R6 ;  /* 0x000000060306723e */ /* 0x000fe200000000ff */
[----:B------:R-:W-:Y:S01]  /*6d20*/  BSSY B1, `(.L_x_340) ;  /* 0x0000013000017945 */ /* 0x000fe20003800000 */
[----:B------:R-:W-:Y:S01]  /*6d30*/  F2FP.F16.F32.PACK_AB R7, R0, R7 ;  /* 0x000000070007723e */ /* 0x000fe200000000ff */
[----:B------:R3:W2:Y:S01]  /*6d40*/  LDS.128 R28, [R10+0x1a40] ;  /* 0x001a40000a1c7984 */ /* 0x0006a20000000c00 */
[----:B------:R-:W-:-:S05]  /*6d50*/  IADD3 R21, R11, 0x8, RZ ;  /* 0x000000080b157810 */ /* 0x000fca0007ffe0ff */
[----:B------:R3:W-:Y:S01]  /*6d60*/  @P2 STG.E.64 desc[UR36][R14.64], R16 ;  /* 0x000000100e002986 */ /* 0x0007e2000c101b24 */
[----:B-1----:R-:W-:-:S05]  /*6d70*/  VIADD R0, R2, 0x1800000 ;  /* 0x0180000002007836 */ /* 0x002fca0000000000 */
[----:B------:R-:W-:Y:S01]  /*6d80*/  LOP3.LUT R0, R0, 0x7f800000, RZ, 0xc0, !PT ;  /* 0x7f80000000007812 */ /* 0x000fe200078ec0ff */
[----:B--2---:R-:W-:-:S05]  /*6d90*/  IMAD.WIDE R18, R8, 0x4, R14 ;  /* 0x0000000408127825 */ /* 0x004fca00078e020e */
[----:B------:R3:W-:Y:S01]  /*6da0*/  @P1 STG.E.64 desc[UR36][R18.64], R6 ;  /* 0x0000000612001986 */ /* 0x0007e2000c101b24 */
[----:B------:R-:W-:-:S13]  /*6db0*/  ISETP.GT.U32.AND P1, PT, R0, 0x1ffffff, PT ;  /* 0x01ffffff0000780c */ /* 0x000fda0003f24070 */
[----:B----4-:R-:W-:Y:S05]  /*6dc0*/  @P1 BRA `(.L_x_341) ;  /* 0x0000000000101947 */ /* 0x010fea0003800000 */
[----:B------:R-:W-:Y:S02]  /*6dd0*/  MOV R0, 0x6df0 ;  /* 0x00006df000007802 */ /* 0x000fe40000000f00 */
[----:B---3--:R-:W-:Y:S05]  /*6de0*/  CALL.REL.NOINC `($__internal_1_$__cuda_sm20_rcp_rn_f32_slowpath) ;  /* 0x0000001400807944 */ /* 0x008fea0003c00000 */
[----:B------:R-:W-:Y:S01]  /*6df0*/  MOV R0, R5 ;  /* 0x0000000500007202 */ /* 0x000fe20000000f00 */
[----:B------:R-:W-:Y:S05]  /*6e00*/  BRA `(.L_x_342) ;  /* 0x0000000000107947 */ /* 0x000fea0003800000 */
.L_x_341:
[----:B------:R-:W1:Y:S02]  /*6e10*/  MUFU.RCP R0, R2 ;  /* 0x0000000200007308 */ /* 0x000e640000001000 */
[----:B-1----:R-:W-:-:S04]  /*6e20*/  FFMA R2, R2, R0, -1 ;  /* 0xbf80000002027423 */ /* 0x002fc80000000000 */
[----:B------:R-:W-:-:S04]  /*6e30*/  FADD.FTZ R2, -R2, -RZ ;  /* 0x800000ff02027221 */ /* 0x000fc80000010100 */
[----:B------:R-:W-:-:S07]  /*6e40*/  FFMA R0, R0, R2, R0 ;  /* 0x0000000200007223 */ /* 0x000fce0000000000 */
.L_x_342:
[----:B------:R-:W-:Y:S05]  /*6e50*/  BSYNC B1 ;  /* 0x0000000000017941 */ /* 0x000fea0003800000 */
.L_x_340:
[----:B------:R-:W1:Y:S01]  /*6e60*/  LDS R2, [R12+0x128] ;  /* 0x000128000c027984 */ /* 0x000e620000000800 */
[-C--:B---3--:R-:W-:Y:S01]  /*6e70*/  FMUL R7, R24, R0.reuse ;  /* 0x0000000018077220 */ /* 0x088fe20000400000 */
        /* <DEDUP_REMOVED lines=15> */
.L_x_344:
[----:B------:R-:W1:Y:S02]  /*6f70*/  MUFU.RCP R0, R2 ;  /* 0x0000000200007308 */ /* 0x000e640000001000 */
[----:B-1----:R-:W-:-:S04]  /*6f80*/  FFMA R2, R2, R0, -1 ;  /* 0xbf80000002027423 */ /* 0x002fc80000000000 */
[----:B------:R-:W-:-:S04]  /*6f90*/  FADD.FTZ R2, -R2, -RZ ;  /* 0x800000ff02027221 */ /* 0x000fc80000010100 */
[----:B------:R-:W-:-:S07]  /*6fa0*/  FFMA R0, R0, R2, R0 ;  /* 0x0000000200007223 */ /* 0x000fce0000000000 */
.L_x_345:
[----:B------:R-:W-:Y:S05]  /*6fb0*/  BSYNC B1 ;  /* 0x0000000000017941 */ /* 0x000fea0003800000 */
.L_x_343:
[----:B------:R-:W2:Y:S01]  /*6fc0*/  LDL R7, [R1+0x20] ;  /* 0x0000200001077983 */ /* 0x000ea20000100800 */
[----:B------:R-:W-:Y:S01]  /*6fd0*/  ISETP.LT.AND P2, PT, R21, R112, P0 ;  /* 0x000000701500720c */ /* 0x000fe20000741270 */
[----:B------:R-:W-:Y:S01]  /*6fe0*/  FMUL R5, R28, R0 ;  /* 0x000000001c057220 */ /* 0x000fe20000400000 */
[----:B------:R-:W-:Y:S01]  /*6ff0*/  ISETP.LT.AND P1, PT, R13, R112, P0 ;  /* 0x000000700d00720c */ /* 0x000fe20000721270 */
[-C--:B------:R-:W-:Y:S01]  /*7000*/  FMUL R2, R29, R0.reuse ;  /* 0x000000001d027220 */ /* 0x080fe20000400000 */
[-C--:B------:R-:W-:Y:S01]  /*7010*/  FMUL R6, R30, R0.reuse ;  /* 0x000000001e067220 */ /* 0x080fe20000400000 */
[----:B------:R-:W-:Y:S01]  /*7020*/  FMUL R3, R31, R0 ;  /* 0x000000001f037220 */ /* 0x000fe20000400000 */
[----:B------:R-:W-:Y:S01]  /*7030*/  BSSY B1, `(.L_x_346) ;  /* 0x0000022000017945 */ /* 0x000fe20003800000 */
[----:B------:R-:W-:Y:S02]  /*7040*/  IADD3 R21, R11, 0x10, RZ ;  /* 0x000000100b157810 */ /* 0x000fe40007ffe0ff */
[----:B------:R-:W-:-:S02]  /*7050*/  F2FP.F16.F32.PACK_AB R2, R2, R5 ;  /* 0x000000050202723e */ /* 0x000fc400000000ff */
[----:B------:R-:W-:Y:S01]  /*7060*/  F2FP.F16.F32.PACK_AB R3, R3, R6 ;  /* 0x000000060303723e */ /* 0x000fe200000000ff */
[----:B--2---:R-:W-:-:S04]  /*7070*/  IMAD.WIDE R24, R7, 0x10, R14 ;  /* 0x0000001007187825 */ /* 0x004fc800078e020e */
[----:B------:R-:W-:Y:S01]  /*7080*/  IMAD.WIDE R22, R7, 0x10, R18 ;  /* 0x0000001007167825 */ /* 0x000fe200078e0212 */
[----:B------:R-:W-:Y:S04]  /*7090*/  @P2 STG.E.64 desc[UR36][R24.64], R16 ;  /* 0x0000001018002986 */ /* 0x000fe8000c101b24 */
[----:B------:R-:W-:Y:S01]  /*70a0*/  @P1 STG.E.64 desc[UR36][R22.64], R2 ;  /* 0x0000000216001986 */ /* 0x000fe2000c101b24 */
        /* <DEDUP_REMOVED lines=13> */
[----:B-1----:R-:W-:-:S04]  /*7180*/  IADD3 R2, R0, 0x1800000, RZ ;  /* 0x0180000000027810 */ /* 0x002fc80007ffe0ff */
[----:B------:R-:W-:-:S04]  /*7190*/  LOP3.LUT R2, R2, 0x7f800000, RZ, 0xc0, !PT ;  /* 0x7f80000002027812 */ /* 0x000fc800078ec0ff */
[----:B------:R-:W-:-:S13]  /*71a0*/  ISETP.GT.U32.AND P1, PT, R2, 0x1ffffff, PT ;  /* 0x01ffffff0200780c */ /* 0x000fda0003f24070 */
[----:B--234-:R-:W-:Y:S05]  /*71b0*/  @P1 BRA `(.L_x_347) ;  /* 0x0000000000141947 */ /* 0x01cfea0003800000 */
[----:B------:R-:W-:Y:S02]  /*71c0*/  MOV R2, R0 ;  /* 0x0000000000027202 */ /* 0x000fe40000000f00 */
[----:B------:R-:W-:Y:S02]  /*71d0*/  MOV R0, 0x71f0 ;  /* 0x000071f000007802 */ /* 0x000fe40000000f00 */
[----:B------:R-:W-:Y:S05]  /*71e0*/  CALL.REL.NOINC `($__internal_1_$__cuda_sm20_rcp_rn_f32_slowpath) ;  /* 0x0000001000807944 */ /* 0x000fea0003c00000 */
[----:B------:R-:W-:Y:S01]  /*71f0*/  MOV R0, R5 ;  /* 0x0000000500007202 */ /* 0x000fe20000000f00 */
[----:B------:R-:W-:Y:S05]  /*7200*/  BRA `(.L_x_348) ;  /* 0x0000000000107947 */ /* 0x000fea0003800000 */
.L_x_347:
[----:B------:R-:W1:Y:S02]  /*7210*/  MUFU.RCP R2, R0 ;  /* 0x0000000000027308 */ /* 0x000e640000001000 */
[----:B-1----:R-:W-:-:S04]  /*7220*/  FFMA R0, R0, R2, -1 ;  /* 0xbf80000000007423 */ /* 0x002fc80000000002 */
[----:B------:R-:W-:-:S04]  /*7230*/  FADD.FTZ R0, -R0, -RZ ;  /* 0x800000ff00007221 */ /* 0x000fc80000010100 */
[----:B------:R-:W-:-:S07]  /*7240*/  FFMA R0, R2, R0, R2 ;  /* 0x0000000002007223 */ /* 0x000fce0000000002 */
.L_x_348:
[----:B------:R-:W-:Y:S05]  /*7250*/  BSYNC B1 ;  /* 0x0000000000017941 */ /* 0x000fea0003800000 */
.L_x_346:
        /* <DEDUP_REMOVED lines=17> */
.L_x_350:
[----:B------:R-:W1:Y:S02]  /*7370*/  MUFU.RCP R0, R2 ;  /* 0x0000000200007308 */ /* 0x000e640000001000 */
[----:B-1----:R-:W-:-:S04]  /*7380*/  FFMA R2, R2, R0, -1 ;  /* 0xbf80000002027423 */ /* 0x002fc80000000000 */
[----:B------:R-:W-:-:S04]  /*7390*/  FADD.FTZ R2, -R2, -RZ ;  /* 0x800000ff02027221 */ /* 0x000fc80000010100 */
[----:B------:R-:W-:-:S07]  /*73a0*/  FFMA R0, R0, R2, R0 ;  /* 0x0000000200007223 */ /* 0x000fce0000000000 */
.L_x_351:
[----:B------:R-:W-:Y:S05]  /*73b0*/  BSYNC B1 ;  /* 0x0000000000017941 */ /* 0x000fea0003800000 */
.L_x_349:
[----:B------:R-:W2:Y:S01]  /*73c0*/  LDL R7, [R1+0x20] ;  /* 0x0000200001077983 */ /* 0x000ea20000100800 */
[----:B------:R-:W-:Y:S01]  /*73d0*/  ISETP.LT.AND P2, PT, R21, R112, P0 ;  /* 0x000000701500720c */ /* 0x000fe20000741270 */
[----:B------:R-:W-:Y:S01]  /*73e0*/  FMUL R5, R32, R0 ;  /* 0x0000000020057220 */ /* 0x000fe20000400000 */
[----:B------:R-:W-:Y:S01]  /*73f0*/  ISETP.LT.AND P1, PT, R13, R112, P0 ;  /* 0x000000700d00720c */ /* 0x000fe20000721270 */
[----:B------:R-:W1:Y:S01]  /*7400*/  LDS R4, [R12+0x160] ;  /* 0x000160000c047984 */ /* 0x000e620000000800 */
[-C--:B------:R-:W-:Y:S01]  /*7410*/  FMUL R2, R33, R0.reuse ;  /* 0x0000000021027220 */ /* 0x080fe20000400000 */
[-C--:B------:R-:W-:Y:S01]  /*7420*/  FMUL R6, R34, R0.reuse ;  /* 0x0000000022067220 */ /* 0x080fe20000400000 */
[----:B------:R-:W-:Y:S01]  /*7430*/  FMUL R3, R35, R0 ;  /* 0x0000000023037220 */ /* 0x000fe20000400000 */
[----:B------:R-:W-:Y:S01]  /*7440*/  BSSY B1, `(.L_x_352) ;  /* 0x0000017000017945 */ /* 0x000fe20003800000 */
[----:B------:R-:W3:Y:S01]  /*7450*/  LDS.128 R28, [R10+0x1800] ;  /* 0x001800000a1c7984 */ /* 0x000ee20000000c00 */
[----:B------:R-:W-:-:S02]  /*7460*/  F2FP.F16.F32.PACK_AB R2, R2, R5 ;  /* 0x000000050202723e */ /* 0x000fc400000000ff */
[----:B------:R-:W-:Y:S01]  /*7470*/  F2FP.F16.F32.PACK_AB R3, R3, R6 ;  /* 0x000000060303723e */ /* 0x000fe200000000ff */
[----:B------:R4:W2:Y:S02]  /*7480*/  LDS.128 R36, [R10+0x1a40] ;  /* 0x001a40000a247984 */ /* 0x0008a40000000c00 */
[----:B----4-:R-:W-:Y:S02]  /*7490*/  IADD3 R10, R11, 0x18, RZ ;  /* 0x000000180b0a7810 */ /* 0x010fe40007ffe0ff */
[----:B-1----:R-:W-:-:S04]  /*74a0*/  IADD3 R0, R4, 0x1800000, RZ ;  /* 0x0180000004007810 */ /* 0x002fc80007ffe0ff */
[----:B------:R-:W-:Y:S01]  /*74b0*/  LOP3.LUT R0, R0, 0x7f800000, RZ, 0xc0, !PT ;  /* 0x7f80000000007812 */ /* 0x000fe200078ec0ff */
[----:B--2---:R-:W-:-:S04]  /*74c0*/  IMAD.WIDE R16, R7, 0x10, R24 ;  /* 0x0000001007107825 */ /* 0x004fc800078e0218 */
[----:B------:R-:W-:Y:S01]  /*74d0*/  IMAD.WIDE R18, R7, 0x10, R22 ;  /* 0x0000001007127825 */ /* 0x000fe200078e0216 */
[----:B------:R1:W-:Y:S04]  /*74e0*/  @P2 STG.E.64 desc[UR36][R16.64], R14 ;  /* 0x0000000e10002986 */ /* 0x0003e8000c101b24 */
[----:B------:R1:W-:Y:S01]  /*74f0*/  @P1 STG.E.64 desc[UR36][R18.64], R2 ;  /* 0x0000000212001986 */ /* 0x0003e2000c101b24 */
[----:B------:R-:W-:-:S13]  /*7500*/  ISETP.GT.U32.AND P1, PT, R0, 0x1ffffff, PT ;  /* 0x01ffffff0000780c */ /* 0x000fda0003f24070 */
[----:B---3--:R-:W-:Y:S05]  /*7510*/  @P1 BRA `(.L_x_353) ;  /* 0x0000000000141947 */ /* 0x008fea0003800000 */
[----:B-1----:R-:W-:Y:S02]  /*7520*/  MOV R2, R4 ;  /* 0x0000000400027202 */ /* 0x002fe40000000f00 */
[----:B------:R-:W-:Y:S02]  /*7530*/  MOV R0, 0x7550 ;  /* 0x0000755000007802 */ /* 0x000fe40000000f00 */
[----:B------:R-:W-:Y:S05]  /*7540*/  CALL.REL.NOINC `($__internal_1_$__cuda_sm20_rcp_rn_f32_slowpath) ;  /* 0x0000000c00a87944 */ /* 0x000fea0003c00000 */
[----:B------:R-:W-:Y:S01]  /*7550*/  MOV R0, R5 ;  /* 0x0000000500007202 */ /* 0x000fe20000000f00 */
[----:B------:R-:W-:Y:S05]  /*7560*/  BRA `(.L_x_354) ;  /* 0x0000000000107947 */ /* 0x000fea0003800000 */
.L_x_353:
[----:B-1----:R-:W1:Y:S02]  /*7570*/  MUFU.RCP R2, R4 ;  /* 0x0000000400027308 */ /* 0x002e640000001000 */
[----:B-1----:R-:W-:-:S04]  /*7580*/  FFMA R0, R4, R2, -1 ;  /* 0xbf80000004007423 */ /* 0x002fc80000000002 */
[----:B------:R-:W-:-:S04]  /*7590*/  FADD.FTZ R0, -R0, -RZ ;  /* 0x800000ff00007221 */ /* 0x000fc80000010100 */
[----:B------:R-:W-:-:S07]  /*75a0*/  FFMA R0, R2, R0, R2 ;  /* 0x0000000002007223 */ /* 0x000fce0000000002 */
.L_x_354:
[----:B------:R-:W-:Y:S05]  /*75b0*/  BSYNC B1 ;  /* 0x0000000000017941 */ /* 0x000fea0003800000 */
.L_x_352:
[----:B------:R1:W2:Y:S01]  /*75c0*/  LDS R2, [R12+0x168] ;  /* 0x000168000c027984 */ /* 0x0002a20000000800 */
[-C--:B------:R-:W-:Y:S01]  /*75d0*/  FMUL R6, R28, R0.reuse ;  /* 0x000000001c067220 */ /* 0x080fe20000400000 */
[-C--:B------:R-:W-:Y:S01]  /*75e0*/  FMUL R5, R29, R0.reuse ;  /* 0x000000001d057220 */ /* 0x080fe20000400000 */
[-C--:B------:R-:W-:Y:S01]  /*75f0*/  FMUL R4, R30, R0.reuse ;  /* 0x000000001e047220 */ /* 0x080fe20000400000 */
[----:B------:R-:W-:Y:S01]  /*7600*/  FMUL R0, R31, R0 ;  /* 0x000000001f007220 */ /* 0x000fe20000400000 */
[----:B------:R-:W-:Y:S04]  /*7610*/  BSSY B1, `(.L_x_355) ;  /* 0x0000010000017945 */ /* 0x000fe80003800000 */
[----:B------:R-:W-:Y:S02]  /*7620*/  F2FP.F16.F32.PACK_AB R13, R0, R4 ;  /* 0x00000004000d723e */ /* 0x000fe400000000ff */
[----:B------:R-:W-:-:S02]  /*7630*/  IADD3 R4, R11, 0x1a, RZ ;  /* 0x0000001a0b047810 */ /* 0x000fc40007ffe0ff */
[----:B-1----:R-:W-:Y:S02]  /*7640*/  F2FP.F16.F32.PACK_AB R12, R5, R6 ;  /* 0x00000006050c723e */ /* 0x002fe400000000ff */
[----:B--2---:R-:W-:-:S04]  /*7650*/  IADD3 R3, R2, 0x1800000, RZ ;  /* 0x0180000002037810 */ /* 0x004fc80007ffe0ff */
[----:B------:R-:W-:-:S04]  /*7660*/  LOP3.LUT R3, R3, 0x7f800000, RZ, 0xc0, !PT ;  /* 0x7f80000003037812 */ /* 0x000fc800078ec0ff */
[----:B------:R-:W-:-:S13]  /*7670*/  ISETP.GT.U32.AND P1, PT, R3, 0x1ffffff, PT ;  /* 0x01ffffff0300780c */ /* 0x000fda0003f24070 */
[----:B------:R-:W-:Y:S05]  /*7680*/  @P1 BRA `(.L_x_356) ;  /* 0x0000000000101947 */ /* 0x000fea0003800000 */
[----:B------:R-:W-:Y:S02]  /*7690*/  MOV R0, 0x76b0 ;  /* 0x000076b000007802 */ /* 0x000fe40000000f00 */
[----:B------:R-:W-:Y:S05]  /*76a0*/  CALL.REL.NOINC `($__internal_1_$__cuda_sm20_rcp_rn_f32_slowpath) ;  /* 0x0000000c00507944 */ /* 0x000fea0003c00000 */
[----:B------:R-:W-:Y:S01]  /*76b0*/  MOV R0, R5 ;  /* 0x0000000500007202 */ /* 0x000fe20000000f00 */
[----:B------:R-:W-:Y:S05]  /*76c0*/  BRA `(.L_x_357) ;  /* 0x0000000000107947 */ /* 0x000fea0003800000 */
.L_x_356:
[----:B------:R-:W1:Y:S02]  /*76d0*/  MUFU.RCP R0, R2 ;  /* 0x0000000200007308 */ /* 0x000e640000001000 */
[----:B-1----:R-:W-:-:S04]  /*76e0*/  FFMA R2, R2, R0, -1 ;  /* 0xbf80000002027423 */ /* 0x002fc80000000000 */
[----:B------:R-:W-:-:S04]  /*76f0*/  FADD.FTZ R2, -R2, -RZ ;  /* 0x800000ff02027221 */ /* 0x000fc80000010100 */
[----:B------:R-:W-:-:S07]  /*7700*/  FFMA R0, R0, R2, R0 ;  /* 0x0000000200007223 */ /* 0x000fce0000000000 */
.L_x_357:
[----:B------:R-:W-:Y:S05]  /*7710*/  BSYNC B1 ;  /* 0x0000000000017941 */ /* 0x000fea0003800000 */
.L_x_355:
[----:B------:R-:W2:Y:S04]  /*7720*/  LDL.LU R2, [R1+0x20] ;  /* 0x0000200001027983 */ /* 0x000ea80000300800 */
[----:B------:R-:W3:Y:S04]  /*7730*/  LDL R11, [R1+0x24] ;  /* 0x00002400010b7983 */ /* 0x000ee80000100800 */
[----:B------:R-:W4:Y:S01]  /*7740*/  LDL R14, [R1+0x28] ;  /* 0x00002800010e7983 */ /* 0x000f220000100800 */
[-C--:B------:R-:W-:Y:S02]  /*7750*/  ISETP.LT.AND P1, PT, R10, R112.reuse, P0 ;  /* 0x000000700a00720c */ /* 0x080fe40000721270 */
[----:B------:R-:W-:Y:S01]  /*7760*/  ISETP.LT.AND P0, PT, R4, R112, P0 ;  /* 0x000000700400720c */ /* 0x000fe20000701270 */
[-C--:B------:R-:W-:Y:S01]  /*7770*/  FMUL R8, R36, R0.reuse ;  /* 0x0000000024087220 */ /* 0x080fe20000400000 */
[-C--:B------:R-:W-:Y:S01]  /*7780*/  FMUL R6, R37, R0.reuse ;  /* 0x0000000025067220 */ /* 0x080fe20000400000 */
[-C--:B------:R-:W-:Y:S01]  /*7790*/  FMUL R9, R38, R0.reuse ;  /* 0x0000000026097220 */ /* 0x080fe20000400000 */
[----:B------:R-:W-:-:S03]  /*77a0*/  FMUL R7, R39, R0 ;  /* 0x0000000027077220 */ /* 0x000fc60000400000 */
[----:B------:R-:W-:Y:S02]  /*77b0*/  F2FP.F16.F32.PACK_AB R6, R6, R8 ;  /* 0x000000080606723e */ /* 0x000fe400000000ff */
[----:B------:R-:W-:Y:S01]  /*77c0*/  F2FP.F16.F32.PACK_AB R7, R7, R9 ;  /* 0x000000090707723e */ /* 0x000fe200000000ff */
[----:B--2---:R-:W-:-:S04]  /*77d0*/  IMAD.WIDE R4, R2, 0x10, R16 ;  /* 0x0000001002047825 */ /* 0x004fc800078e0210 */
[----:B------:R-:W-:Y:S01]  /*77e0*/  IMAD.WIDE R2, R2, 0x10, R18 ;  /* 0x0000001002027825 */ /* 0x000fe200078e0212 */
[----:B------:R1:W-:Y:S04]  /*77f0*/  @P1 STG.E.64 desc[UR36][R4.64], R12 ;  /* 0x0000000c04001986 */ /* 0x0003e8000c101b24 */
[----:B------:R1:W-:Y:S01]  /*7800*/  @P0 STG.E.64 desc[UR36][R2.64], R6 ;  /* 0x0000000602000986 */ /* 0x0003e2000c101b24 */
[----:B---3--:R-:W-:-:S04]  /*7810*/  ISETP.EQ.U32.AND P0, PT, R11, RZ, PT ;  /* 0x000000ff0b00720c */ /* 0x008fc80003f02070 */
[----:B----4-:R-:W-:-:S13]  /*7820*/  ISETP.EQ.OR.EX P0, PT, R14, RZ, P4, P0 ;  /* 0x000000ff0e00720c */ /* 0x010fda0002702700 */
[----:B------:R-:W-:Y:S05]  /*7830*/  @P0 EXIT ;  /* 0x000000000000094d */ /* 0x000fea0003800000 */
[----:B------:R-:W-:Y:S01]  /*7840*/  ISETP.GT.AND P0, PT, R112, R20, PT ;  /* 0x000000147000720c */ /* 0x000fe20003f04270 */
[----:B------:R-:W-:Y:S01]  /*7850*/  IMAD.MOV.U32 R10, RZ, RZ, R11 ;  /* 0x000000ffff0a7224 */ /* 0x000fe200078e000b */
[----:B------:R-:W-:-:S11]  /*7860*/  MOV R11, R14 ;  /* 0x0000000e000b7202 */ /* 0x000fd60000000f00 */
[----:B------:R-:W-:Y:S05]  /*7870*/  @P0 BRA `(.L_x_358) ;  /* 0x0000000000280947 */ /* 0x000fea0003800000 */
[----:B------:R-:W-:-:S05]  /*7880*/  VIADD R0, R112, 0x1f ;  /* 0x0000001f70007836 */ /* 0x000fca0000000000 */
[----:B-1----:R-:W-:-:S04]  /*7890*/  SHF.R.S32.HI R2, RZ, 0x1f, R0 ;  /* 0x0000001fff027819 */ /* 0x002fc80000011400 */
[----:B------:R-:W-:-:S04]  /*78a0*/  LEA.HI R0, R2, R0, RZ, 0x5 ;  /* 0x0000000002007211 */ /* 0x000fc800078f28ff */
[----:B------:R-:W-:-:S04]  /*78b0*/  LOP3.LUT R0, R0, 0xffffffe0, RZ, 0xc0, !PT ;  /* 0xffffffe000007812 */ /* 0x000fc800078ec0ff */
[----:B------:R-:W-:-:S13]  /*78c0*/  ISETP.GT.AND P0, PT, R0, R20, PT ;  /* 0x000000140000720c */ /* 0x000fda0003f04270 */
[----:B------:R-:W-:Y:S05]  /*78d0*/  @!P0 EXIT ;  /* 0x000000000000894d */ /* 0x000fea0003800000 */
[----:B------:R-:W-:Y:S01]  /*78e0*/  IMAD.WIDE R2, R20, 0x4, R10 ;  /* 0x0000000414027825 */ /* 0x000fe200078e020a */
[----:B------:R-:W-:-:S05]  /*78f0*/  MOV R0, 0x7f800000 ;  /* 0x7f80000000007802 */ /* 0x000fca0000000f00 */
[----:B------:R-:W-:Y:S01]  /*7900*/  ST.E desc[UR36][R2.64], R0 ;  /* 0x0000000002007985 */ /* 0x000fe2000c101924 */
[----:B------:R-:W-:Y:S05]  /*7910*/  EXIT ;  /* 0x000000000000794d */ /* 0x000fea0003800000 */
.L_x_358:
[----:B-1----:R-:W1:Y:S01]  /*7920*/  S2R R2, SR_TID.X ;  /* 0x0000000000027919 */ /* 0x002e620000002100 */
[----:B------:R-:W-:Y:S01]  /*7930*/  ULDC UR4, c[0x0][0x0] ;  /* 0x0000000000047ab9 */ /* 0x000fe20000000800 */
[----:B------:R-:W-:Y:S01]  /*7940*/  MOV R8, 0x3f317218 ;  /* 0x3f31721800087802 */ /* 0x000fe20000000f00 */
[----:B------:R-:W-:Y:S01]  /*7950*/  BSSY B2, `(.L_x_359) ;  /* 0x000002b000027945 */ /* 0x000fe20003800000 */
[----:B------:R-:W1:Y:S01]  /*7960*/  S2R R0, SR_TID.Y ;  /* 0x0000000000007919 */ /* 0x000e620000002200 */
[----:B------:R-:W-:Y:S01]  /*7970*/  MOV R9, 0x3f800000 ;  /* 0x3f80000000097802 */ /* 0x000fe20000000f00 */
[----:B-1----:R-:W-:Y:S01]  /*7980*/  IMAD R0, R0, UR4, R2 ;  /* 0x0000000400007c24 */ /* 0x002fe2000f8e0202 */
[----:B------:R-:W-:-:S04]  /*7990*/  MOV R2, 0x3e055027 ;  /* 0x3e05502700027802 */ /* 0x000fc80000000f00 */
[----:B------:R-:W-:-:S04]  /*79a0*/  SHF.L.U32 R0, R0, 0x10, RZ ;  /* 0x0000001000007819 */ /* 0x000fc800000006ff */
[----:B------:R-:W-:-:S05]  /*79b0*/  LEA.HI.SX32 R4, R0, R72, 0x12 ;  /* 0x0000004800047211 */ /* 0x000fca00078f92ff */
[----:B------:R-:W1:Y:S04]  /*79c0*/  LDS R3, [R4+0x100] ;  /* 0x0001000004037984 */ /* 0x000e680000000800 */
[----:B------:R-:W2:Y:S01]  /*79d0*/  LDS R5, [R4+0x200] ;  /* 0x0002000004057984 */ /* 0x000ea20000000800 */
[----:B-1----:R-:W-:-:S04]  /*79e0*/  FSETP.GEU.AND P0, PT, R3, 1.175494350822287508e-38, PT ;  /* 0x008000000300780b */ /* 0x002fc80003f0e000 */
[----:B------:R-:W-:Y:S01]  /*79f0*/  FSEL R6, RZ, -23, P0 ;  /* 0xc1b80000ff067808 */ /* 0x000fe20000000000 */
[----:B--2---:R-:W1:Y:S08]  /*7a00*/  FCHK P2, R5, 1.4426950216293334961 ;  /* 0x3fb8aa3b05007902 */ /* 0x004e700000040000 */
[----:B------:R-:W-:-:S05]  /*7a10*/  @!P0 FMUL R3, R3, 8388608 ;  /* 0x4b00000003038820 */ /* 0x000fca0000400000 */
[C---:B------:R-:W-:Y:S02]  /*7a20*/  IADD3 R0, R3.reuse, -0x3f2aaaab, RZ ;  /* 0xc0d5555503007810 */ /* 0x040fe40007ffe0ff */
[C---:B------:R-:W-:Y:S02]  /*7a30*/  ISETP.GE.U32.AND P1, PT, R3.reuse, 0x7f800000, PT ;  /* 0x7f8000000300780c */ /* 0x040fe40003f26070 */
[----:B------:R-:W-:Y:S02]  /*7a40*/  LOP3.LUT R7, R0, 0xff800000, RZ, 0xc0, !PT ;  /* 0xff80000000077812 */ /* 0x000fe400078ec0ff */
[C---:B------:R-:W-:Y:S02]  /*7a50*/  FSETP.NEU.AND P0, PT, R3.reuse, RZ, PT ;  /* 0x000000ff0300720b */ /* 0x040fe40003f0d000 */
[-C--:B------:R-:W-:Y:S02]  /*7a60*/  IADD3 R0, R3, -R7.reuse, RZ ;  /* 0x8000000703007210 */ /* 0x080fe40007ffe0ff */
[----:B------:R-:W-:Y:S01]  /*7a70*/  I2FP.F32.S32 R4, R7 ;  /* 0x0000000700047245 */ /* 0x000fe20000201400 */
[----:B------:R-:W-:-:S02]  /*7a80*/  FFMA R7, R8, -1.4426950216293334961, R9 ;  /* 0xbfb8aa3b08077823 */ /* 0x000fc40000000009 */
[----:B------:R-:W-:Y:S02]  /*7a90*/  FADD R0, R0, -1 ;  /* 0xbf80000000007421 */ /* 0x000fe40000000000 */
[----:B------:R-:W-:Y:S01]  /*7aa0*/  FFMA R4, R4, 1.1920928955078125e-07, R6 ;  /* 0x3400000004047823 */ /* 0x000fe20000000006 */
[----:B------:R-:W-:Y:S01]  /*7ab0*/  @P1 MOV R6, 0x7f800000 ;  /* 0x7f80000000061802 */ /* 0x000fe20000000f00 */
[----:B------:R-:W-:-:S04]  /*7ac0*/  FFMA R2, R0, -R2, 0.14084610342979431152 ;  /* 0x3e1039f600027423 */ /* 0x000fc80000000802 */
[----:B------:R-:W-:-:S04]  /*7ad0*/  FFMA R2, R0, R2, -0.12148627638816833496 ;  /* 0xbdf8cdcc00027423 */ /* 0x000fc80000000002 */
[----:B------:R-:W-:-:S04]  /*7ae0*/  FFMA R2, R0, R2, 0.13980610668659210205 ;  /* 0x3e0f295500027423 */ /* 0x000fc80000000002 */
[----:B------:R-:W-:-:S04]  /*7af0*/  FFMA R2, R0, R2, -0.16684235632419586182 ;  /* 0xbe2ad8b900027423 */ /* 0x000fc80000000002 */
[----:B------:R-:W-:-:S04]  /*7b00*/  FFMA R2, R0, R2, 0.20012299716472625732 ;  /* 0x3e4ced0b00027423 */ /* 0x000fc80000000002 */
[----:B------:R-:W-:-:S04]  /*7b10*/  FFMA R2, R0, R2, -0.24999669194221496582 ;  /* 0xbe7fff2200027423 */ /* 0x000fc80000000002 */
[----:B------:R-:W-:-:S04]  /*7b20*/  FFMA R2, R0, R2, 0.33333182334899902344 ;  /* 0x3eaaaa7800027423 */ /* 0x000fc80000000002 */
[----:B------:R-:W-:-:S04]  /*7b30*/  FFMA R2, R0, R2, -0.5 ;  /* 0xbf00000000027423 */ /* 0x000fc80000000002 */
[----:B------:R-:W-:-:S04]  /*7b40*/  FMUL R2, R0, R2 ;  /* 0x0000000200027220 */ /* 0x000fc80000400000 */
[----:B------:R-:W-:Y:S01]  /*7b50*/  FFMA R0, R0, R2, R0 ;  /* 0x0000000200007223 */ /* 0x000fe20000000000 */
[----:B------:R-:W-:-:S03]  /*7b60*/  FFMA R2, R7, R8, 0.69314718246459960938 ;  /* 0x3f31721807027423 */ /* 0x000fc60000000008 */
[----:B------:R-:W-:Y:S01]  /*7b70*/  FFMA R4, R4, 0.69314718246459960938, R0 ;  /* 0x3f31721804047823 */ /* 0x000fe20000000000 */
[----:B------:R-:W-:Y:S01]  /*7b80*/  FFMA R0, R5, R2, RZ ;  /* 0x0000000205007223 */ /* 0x000fe200000000ff */
[----:B------:R-:W-:-:S03]  /*7b90*/  @P1 FFMA R4, R3, R6, +INF ;  /* 0x7f80000003041423 */ /* 0x000fc60000000006 */
[----:B------:R-:W-:Y:S02]  /*7ba0*/  FFMA R3, R0, -1.4426950216293334961, R5 ;  /* 0xbfb8aa3b00037823 */ /* 0x000fe40000000005 */
[----:B------:R-:W-:Y:S02]  /*7bb0*/  FSEL R9, R4, -INF , P0 ;  /* 0xff80000004097808 */ /* 0x000fe40000000000 */
[----:B------:R-:W-:Y:S01]  /*7bc0*/  FFMA R0, R2, R3, R0 ;  /* 0x0000000302007223 */ /* 0x000fe20000000000 */
[----:B-1----:R-:W-:Y:S05]  /*7bd0*/  @!P2 BRA `(.L_x_360) ;  /* 0x000000000008a947 */ /* 0x002fea0003800000 */
[----:B------:R-:W-:Y:S02]  /*7be0*/  MOV R12, 0x7c00 ;  /* 0x00007c00000c7802 */ /* 0x000fe40000000f00 */
[----:B------:R-:W-:Y:S05]  /*7bf0*/  CALL.REL.NOINC `($__internal_2_$__cuda_sm3x_div_rn_noftz_f32_slowpath) ;  /* 0x0000000800d47944 */ /* 0x000fea0003c00000 */
.L_x_360:
[----:B------:R-:W-:Y:S05]  /*7c00*/  BSYNC B2 ;  /* 0x0000000000027941 */ /* 0x000fea0003800000 */
.L_x_359:
[----:B------:R-:W-:Y:S01]  /*7c10*/  FADD R0, R9, R0 ;  /* 0x0000000009007221 */ /* 0x000fe20000000000 */
[----:B------:R-:W-:-:S05]  /*7c20*/  IMAD.WIDE R2, R20, 0x4, R10 ;  /* 0x0000000414027825 */ /* 0x000fca00078e020a */
[----:B------:R-:W-:Y:S01]  /*7c30*/  ST.E desc[UR36][R2.64], R0 ;  /* 0x0000000002007985 */ /* 0x000fe2000c101924 */
[----:B------:R-:W-:Y:S05]  /*7c40*/  EXIT ;  /* 0x000000000000794d */ /* 0x000fea0003800000 */
.L_x_303:
[----:B------:R-:W-:Y:S01]  /*7c50*/  MOV R13, R24 ;  /* 0x00000018000d7202 */ /* 0x000fe20000000f00 */
[----:B------:R-:W-:Y:S01]  /*7c60*/  IMAD.MOV.U32 R11, RZ, RZ, 0x1f ;  /* 0x0000001fff0b7424 */ /* 0x000fe200078e00ff */
[----:B------:R-:W-:Y:S02]  /*7c70*/  MOV R12, RZ ;  /* 0x000000ff000c7202 */ /* 0x000fe40000000f00 */
[----:B------:R-:W-:-:S07]  /*7c80*/  MOV R15, 0xffffffff ;  /* 0xffffffff000f7802 */ /* 0x000fce0000000f00 */
[----:B-12---:R-:W-:Y:S05]  /*7c90*/  WARPSYNC.COLLECTIVE R15, `(.L_x_361) ;  /* 0x000000000f087348 */ /* 0x006fea0003c00000 */
[----:B------:R3:W4:Y:S02]  /*7ca0*/  SHFL.IDX P6, R14, R13, R12, R11 ;  /* 0x0000000c0d0e7389 */ /* 0x00072400000c000b */
[----:B-1234-:R-:W-:Y:S01]  /*7cb0*/  ENDCOLLECTIVE ;  /* 0x000000000000791b */ /* 0x01efe20003800000 */
.L_x_361:
[----:B------:R-:W-:Y:S01]  /*7cc0*/  MOV R13, R20 ;  /* 0x00000014000d7202 */ /* 0x000fe20000000f00 */
[----:B------:R-:W-:-:S07]  /*7cd0*/  IMAD.MOV.U32 R24, RZ, RZ, R14 ;  /* 0x000000ffff187224 */ /* 0x000fce00078e000e */
[----:B------:R-:W-:Y:S05]  /*7ce0*/  WARPSYNC.COLLECTIVE R15, `(.L_x_362) ;  /* 0x000000000f087348 */ /* 0x000fea0003c00000 */
[----:B------:R1:W2:Y:S02]  /*7cf0*/  SHFL.IDX P6, R14, R13, R12, R11 ;  /* 0x0000000c0d0e7389 */ /* 0x0002a400000c000b */
[----:B-12---:R-:W-:Y:S01]  /*7d00*/  ENDCOLLECTIVE ;  /* 0x000000000000791b */ /* 0x006fe20003800000 */
.L_x_362:
[----:B------:R-:W-:Y:S01]  /*7d10*/  MOV R13, R26 ;  /* 0x0000001a000d7202 */ /* 0x000fe20000000f00 */
[----:B------:R-:W-:-:S07]  /*7d20*/  IMAD.MOV.U32 R17, RZ, RZ, R14 ;  /* 0x000000ffff117224 */ /* 0x000fce00078e000e */
[----:B------:R-:W-:Y:S05]  /*7d30*/  WARPSYNC.COLLECTIVE R15, `(.L_x_363) ;  /* 0x000000000f087348 */ /* 0x000fea0003c00000 */
[----:B------:R1:W2:Y:S02]  /*7d40*/  SHFL.IDX P6, R14, R13, R12, R11 ;  /* 0x0000000c0d0e7389 */ /* 0x0002a400000c000b */
[----:B-12---:R-:W-:Y:S01]  /*7d50*/  ENDCOLLECTIVE ;  /* 0x000000000000791b */ /* 0x006fe20003800000 */
.L_x_363:
[----:B------:R-:W-:Y:S01]  /*7d60*/  IMAD.MOV.U32 R13, RZ, RZ, R10 ;  /* 0x000000ffff0d7224 */ /* 0x000fe200078e000a */
[----:B------:R1:W-:Y:S06]  /*7d70*/  STL [R1+0x1c], R14 ;  /* 0x00001c0e01007387 */ /* 0x0003ec0000100800 */
[----:B-1----:R-:W-:Y:S05]  /*7d80*/  WARPSYNC.COLLECTIVE R15, `(.L_x_364) ;  /* 0x000000000f087348 */ /* 0x002fea0003c00000 */
[----:B-1----:R1:W2:Y:S02]  /*7d90*/  SHFL.IDX P6, R14, R13, R12, R11 ;  /* 0x0000000c0d0e7389 */ /* 0x0022a400000c000b */
[----:B-12---:R-:W-:Y:S01]  /*7da0*/  ENDCOLLECTIVE ;  /* 0x000000000000791b */ /* 0x006fe20003800000 */
.L_x_364:
[----:B------:R-:W-:Y:S01]  /*7db0*/  MOV R13, R25 ;  /* 0x00000019000d7202 */ /* 0x000fe20000000f00 */
[----:B------:R1:W-:Y:S06]  /*7dc0*/  STL [R1+0x18], R14 ;  /* 0x0000180e01007387 */ /* 0x0003ec0000100800 */
[----:B-1----:R-:W-:Y:S05]  /*7dd0*/  WARPSYNC.COLLECTIVE R15, `(.L_x_365) ;  /* 0x000000000f087348 */ /* 0x002fea0003c00000 */
[----:B-1----:R1:W2:Y:S02]  /*7de0*/  SHFL.IDX P6, R14, R13, R12, R11 ;  /* 0x0000000c0d0e7389 */ /* 0x0022a400000c000b */
[----:B-12---:R-:W-:Y:S01]  /*7df0*/  ENDCOLLECTIVE ;  /* 0x000000000000791b */ /* 0x006fe20003800000 */
.L_x_365:
[----:B------:R-:W-:Y:S01]  /*7e00*/  IMAD.MOV.U32 R13, RZ, RZ, R8 ;  /* 0x000000ffff0d7224 */ /* 0x000fe200078e0008 */
[----:B------:R1:W-:Y:S06]  /*7e10*/  STL [R1+0x14], R14 ;  /* 0x0000140e01007387 */ /* 0x0003ec0000100800 */
[----:B-1----:R-:W-:Y:S05]  /*7e20*/  WARPSYNC.COLLECTIVE R15, `(.L_x_366) ;  /* 0x000000000f087348 */ /* 0x002fea0003c00000 */
[----:B-1----:R1:W2:Y:S02]  /*7e30*/  SHFL.IDX P6, R14, R13, R12, R11 ;  /* 0x0000000c0d0e7389 */ /* 0x0022a400000c000b */
[----:B-12---:R-:W-:Y:S01]  /*7e40*/  ENDCOLLECTIVE ;  /* 0x000000000000791b */ /* 0x006fe20003800000 */
.L_x_366:
[----:B------:R-:W-:Y:S01]  /*7e50*/  MOV R13, R19 ;  /* 0x00000013000d7202 */ /* 0x000fe20000000f00 */
[----:B------:R1:W-:Y:S06]  /*7e60*/  STL [R1+0x10], R14 ;  /* 0x0000100e01007387 */ /* 0x0003ec0000100800 */
[----:B-1----:R-:W-:Y:S05]  /*7e70*/  WARPSYNC.COLLECTIVE R15, `(.L_x_367) ;  /* 0x000000000f087348 */ /* 0x002fea0003c00000 */
[----:B-1----:R1:W2:Y:S02]  /*7e80*/  SHFL.IDX P6, R14, R13, R12, R11 ;  /* 0x0000000c0d0e7389 */ /* 0x0022a400000c000b */
[----:B-12---:R-:W-:Y:S01]  /*7e90*/  ENDCOLLECTIVE ;  /* 0x000000000000791b */ /* 0x006fe20003800000 */
.L_x_367:
[----:B------:R-:W-:Y:S01]  /*7ea0*/  IMAD.MOV.U32 R13, RZ, RZ, R9 ;  /* 0x000000ffff0d7224 */ /* 0x000fe200078e0009 */
[----:B------:R1:W-:Y:S06]  /*7eb0*/  STL [R1+0x2c], R14 ;  /* 0x00002c0e01007387 */ /* 0x0003ec0000100800 */
[----:B-1----:R-:W-:Y:S05]  /*7ec0*/  WARPSYNC.COLLECTIVE R15, `(.L_x_368) ;  /* 0x000000000f087348 */ /* 0x002fea0003c00000 */
[----:B-1----:R1:W2:Y:S02]  /*7ed0*/  SHFL.IDX P6, R14, R13, R12, R11 ;  /* 0x0000000c0d0e7389 */ /* 0x0022a400000c000b */
[----:B-12---:R-:W-:Y:S01]  /*7ee0*/  ENDCOLLECTIVE ;  /* 0x000000000000791b */ /* 0x006fe20003800000 */
.L_x_368:
[----:B------:R1:W-:Y:S01]  /*7ef0*/  STL [R1+0x30], R14 ;  /* 0x0000300e01007387 */ /* 0x0003e20000100800 */
[----:B------:R-:W-:Y:S05]  /*7f00*/  BRA `(.L_x_369) ;  /* 0xffffff9000107947 */ /* 0x000fea000383ffff */
.L_x_304:
[----:B------:R-:W-:Y:S01]  /*7f10*/  BSSY B0, `(.L_x_370) ;  /* 0x0000008000007945 */ /* 0x000fe20003800000 */
[----:B------:R-:W-:Y:S01]  /*7f20*/  IMAD.MOV.U32 R13, RZ, RZ, R7 ;  /* 0x000000ffff0d7224 */ /* 0x000fe200078e0007 */
[----:B------:R-:W-:Y:S01]  /*7f30*/  MOV R11, 0x1f ;  /* 0x0000001f000b7802 */ /* 0x000fe20000000f00 */
[----:B------:R-:W-:Y:S01]  /*7f40*/  IMAD.MOV.U32 R12, RZ, RZ, RZ ;  /* 0x000000ffff0c7224 */ /* 0x000fe200078e00ff */
[----:B------:R-:W-:-:S07]  /*7f50*/  MOV R15, 0xffffffff ;  /* 0xffffffff000f7802 */ /* 0x000fce0000000f00 */
[----:B-12-4-:R-:W-:Y:S05]  /*7f60*/  WARPSYNC.COLLECTIVE R15, `(.L_x_371) ;  /* 0x000000000f087348 */ /* 0x016fea0003c00000 */
[----:B-1----:R1:W3:Y:S02]  /*7f70*/  SHFL.IDX P6, R14, R13, R12, R11 ;  /* 0x0000000c0d0e7389 */ /* 0x0022e400000c000b */
[----:B-1234-:R-:W-:Y:S01]  /*7f80*/  ENDCOLLECTIVE ;  /* 0x000000000000791b */ /* 0x01efe20003800000 */
.L_x_371:
[----:B------:R-:W-:Y:S05]  /*7f90*/  BSYNC B0 ;  /* 0x0000000000007941 */ /* 0x000fea0003800000 */
.L_x_370:
[----:B------:R-:W-:Y:S05]  /*7fa0*/  BRA `(.L_x_372) ;  /* 0xffffff8c00f07947 */ /* 0x000fea000383ffff */
.L_x_305:
        /* <DEDUP_REMOVED lines=8> */
.L_x_374:
[----:B------:R-:W-:Y:S05]  /*8030*/  BSYNC B0 ;  /* 0x0000000000007941 */ /* 0x000fea0003800000 */
.L_x_373:
[----:B------:R-:W-:Y:S05]  /*8040*/  BRA `(.L_x_375) ;  /* 0xffffff8c00d07947 */ /* 0x000fea000383ffff */
.L_x_306:
        /* <DEDUP_REMOVED lines=8> */
.L_x_377:
[----:B------:R-:W-:Y:S05]  /*80d0*/  BSYNC B0 ;  /* 0x0000000000007941 */ /* 0x000fea0003800000 */
.L_x_376:
[----:B------:R-:W-:Y:S01]  /*80e0*/  IMAD.MOV.U32 R13, RZ, RZ, R3 ;  /* 0x000000ffff0d7224 */ /* 0x000fe200078e0003 */
[----:B------:R-:W-:Y:S01]  /*80f0*/  MOV R11, 0x1f ;  /* 0x0000001f000b7802 */ /* 0x000fe20000000f00 */
[----:B------:R-:W-:Y:S01]  /*8100*/  IMAD.MOV.U32 R12, RZ, RZ, RZ ;  /* 0x000000ffff0c7224 */ /* 0x000fe200078e00ff */
[----:B------:R1:W-:Y:S01]  /*8110*/  STL [R1+0x24], R14 ;  /* 0x0000240e01007387 */ /* 0x0003e20000100800 */
[----:B------:R-:W-:-:S07]  /*8120*/  IMAD.MOV.U32 R15, RZ, RZ, -0x1 ;  /* 0xffffffffff0f7424 */ /* 0x000fce00078e00ff */
[----:B-1----:R-:W-:Y:S05]  /*8130*/  WARPSYNC.COLLECTIVE R15, `(.L_x_378) ;  /* 0x000000000f087348 */ /* 0x002fea0003c00000 */
[----:B-1----:R1:W2:Y:S02]  /*8140*/  SHFL.IDX P6, R14, R13, R12, R11 ;  /* 0x0000000c0d0e7389 */ /* 0x0022a400000c000b */
[----:B-12---:R-:W-:Y:S01]  /*8150*/  ENDCOLLECTIVE ;  /* 0x000000000000791b */ /* 0x006fe20003800000 */
.L_x_378:
[----:B------:R-:W-:Y:S01]  /*8160*/  MOV R13, R31 ;  /* 0x0000001f000d7202 */ /* 0x000fe20000000f00 */
[----:B------:R1:W-:Y:S06]  /*8170*/  STL [R1+0x28], R14 ;  /* 0x0000280e01007387 */ /* 0x0003ec0000100800 */
[----:B-1----:R-:W-:Y:S05]  /*8180*/  WARPSYNC.COLLECTIVE R15, `(.L_x_379) ;  /* 0x000000000f087348 */ /* 0x002fea0003c00000 */
[----:B-1----:R1:W2:Y:S02]  /*8190*/  SHFL.IDX P6, R14, R13, R12, R11 ;  /* 0x0000000c0d0e7389 */ /* 0x0022a400000c000b */
[----:B-12---:R-:W-:Y:S01]  /*81a0*/  ENDCOLLECTIVE ;  /* 0x000000000000791b */ /* 0x006fe20003800000 */
.L_x_379:
[----:B------:R-:W-:Y:S01]  /*81b0*/  MOV R13, R16 ;  /* 0x00000010000d7202 */ /* 0x000fe20000000f00 */
[----:B------:R-:W-:-:S07]  /*81c0*/  IMAD.MOV.U32 R112, RZ, RZ, R14 ;  /* 0x000000ffff707224 */ /* 0x000fce00078e000e */
[----:B------:R-:W-:Y:S05]  /*81d0*/  WARPSYNC.COLLECTIVE R15, `(.L_x_380) ;  /* 0x000000000f087348 */ /* 0x000fea0003c00000 */
[----:B------:R1:W2:Y:S02]  /*81e0*/  SHFL.IDX P6, R14, R13, R12, R11 ;  /* 0x0000000c0d0e7389 */ /* 0x0002a400000c000b */
[----:B-12---:R-:W-:Y:S01]  /*81f0*/  ENDCOLLECTIVE ;  /* 0x000000000000791b */ /* 0x006fe20003800000 */
.L_x_380:
[----:B------:R-:W-:Y:S01]  /*8200*/  MOV R97, R14 ;  /* 0x0000000e00617202 */ /* 0x000fe20000000f00 */
[----:B------:R-:W-:Y:S05]  /*8210*/  BRA `(.L_x_381) ;  /* 0xffffff8c007c7947 */ /* 0x000fea000383ffff */
.L_x_307:
[----:B------:R-:W-:Y:S01]  /*8220*/  BSSY B0, `(.L_x_382) ;  /* 0x0000008000007945 */ /* 0x000fe20003800000 */
[----:B------:R-:W-:Y:S01]  /*8230*/  IMAD.MOV.U32 R13, RZ, RZ, R5 ;  /* 0x000000ffff0d7224 */ /* 0x000fe200078e0005 */
[----:B------:R-:W-:Y:S01]  /*8240*/  MOV R11, 0x1f ;  /* 0x0000001f000b7802 */ /* 0x000fe20000000f00 */
[----:B------:R-:W-:Y:S01]  /*8250*/  IMAD.MOV.U32 R12, RZ, RZ, RZ ;  /* 0x000000ffff0c7224 */ /* 0x000fe200078e00ff */
[----:B------:R-:W-:-:S07]  /*8260*/  MOV R15, 0xffffffff ;  /* 0xffffffff000f7802 */ /* 0x000fce0000000f00 */
[----:B-1-34-:R-:W-:Y:S05]  /*8270*/  WARPSYNC.COLLECTIVE R15, `(.L_x_383) ;  /* 0x000000000f087348 */ /* 0x01afea0003c00000 */
[----:B-1----:R1:W2:Y:S02]  /*8280*/  SHFL.IDX P6, R14, R13, R12, R11 ;  /* 0x0000000c0d0e7389 */ /* 0x0022a400000c000b */
[----:B-1234-:R-:W-:Y:S01]  /*8290*/  ENDCOLLECTIVE ;  /* 0x000000000000791b */ /* 0x01efe20003800000 */
.L_x_383:
[----:B------:R-:W-:Y:S05]  /*82a0*/  BSYNC B0 ;  /* 0x0000000000007941 */ /* 0x000fea0003800000 */
.L_x_382:
[----:B------:R-:W-:Y:S05]  /*82b0*/  BRA `(.L_x_384) ;  /* 0xffffff8c005c7947 */ /* 0x000fea000383ffff */
.L_x_308:
        /* <DEDUP_REMOVED lines=8> */
.L_x_386:
[----:B------:R-:W-:Y:S05]  /*8340*/  BSYNC B0 ;  /* 0x0000000000007941 */ /* 0x000fea0003800000 */
.L_x_385:
[----:B------:R-:W-:Y:S01]  /*8350*/  IMAD.MOV.U32 R13, RZ, RZ, R0 ;  /* 0x000000ffff0d7224 */ /* 0x000fe200078e0000 */
[----:B------:R-:W-:Y:S01]  /*8360*/  MOV R11, 0x1f ;  /* 0x0000001f000b7802 */ /* 0x000fe20000000f00 */
[----:B------:R-:W-:Y:S01]  /*8370*/  IMAD.MOV.U32 R12, RZ, RZ, RZ ;  /* 0x000000ffff0c7224 */ /* 0x000fe200078e00ff */
[----:B------:R-:W-:Y:S01]  /*8380*/  MOV R15, 0xffffffff ;  /* 0xffffffff000f7802 */ /* 0x000fe20000000f00 */
[----:B------:R1:W-:Y:S06]  /*8390*/  STL [R1+0x20], R14 ;  /* 0x0000200e01007387 */ /* 0x0003ec0000100800 */
[----:B-1----:R-:W-:Y:S05]  /*83a0*/  WARPSYNC.COLLECTIVE R15, `(.L_x_387) ;  /* 0x000000000f087348 */ /* 0x002fea0003c00000 */
[----:B-1----:R1:W2:Y:S02]  /*83b0*/  SHFL.IDX P6, R14, R13, R12, R11 ;  /* 0x0000000c0d0e7389 */ /* 0x0022a400000c000b */
[----:B-12---:R-:W-:Y:S01]  /*83c0*/  ENDCOLLECTIVE ;  /* 0x000000000000791b */ /* 0x006fe20003800000 */
.L_x_387:
[----:B------:R1:W-:Y:S01]  /*83d0*/  STL [R1+0x4], R14 ;  /* 0x0000040e01007387 */ /* 0x0003e20000100800 */
[----:B------:R-:W-:Y:S05]  /*83e0*/  BRA `(.L_x_388) ;  /* 0xffffff8c00287947 */ /* 0x000fea000383ffff */
        .weak           $__internal_1_$__cuda_sm20_rcp_rn_f32_slowpath
        .type           $__internal_1_$__cuda_sm20_rcp_rn_f32_slowpath,@function
        .size           $__internal_1_$__cuda_sm20_rcp_rn_f32_slowpath,($__internal_2_$__cuda_sm3x_div_rn_noftz_f32_slowpath - $__internal_1_$__cuda_sm20_rcp_rn_f32_slowpath)
$__internal_1_$__cuda_sm20_rcp_rn_f32_slowpath:
[----:B------:R-:W-:Y:S01]  /*83f0*/  IMAD.SHL.U32 R3, R2, 0x2, RZ ;  /* 0x0000000202037824 */ /* 0x000fe200078e00ff */
[----:B------:R-:W-:Y:S04]  /*8400*/  BSSY B0, `(.L_x_389) ;  /* 0x0000030000007945 */ /* 0x000fe80003800000 */
[----:B------:R-:W-:-:S04]  /*8410*/  SHF.R.U32.HI R3, RZ, 0x18, R3 ;  /* 0x00000018ff037819 */ /* 0x000fc80000011603 */
[----:B------:R-:W-:-:S13]  /*8420*/  ISETP.NE.U32.AND P1, PT, R3, RZ, PT ;  /* 0x000000ff0300720c */ /* 0x000fda0003f25070 */
[----:B------:R-:W-:Y:S05]  /*8430*/  @P1 BRA `(.L_x_390) ;  /* 0x0000000000281947 */ /* 0x000fea0003800000 */
[----:B------:R-:W-:-:S04]  /*8440*/  SHF.L.U32 R3, R2, 0x1, RZ ;  /* 0x0000000102037819 */ /* 0x000fc800000006ff */
[----:B------:R-:W-:-:S13]  /*8450*/  ISETP.NE.AND P1, PT, R3, RZ, PT ;  /* 0x000000ff0300720c */ /* 0x000fda0003f25270 */
[----:B------:R-:W-:Y:S02]  /*8460*/  @P1 FFMA R5, R2, 1.84467440737095516160e+19, RZ ;  /* 0x5f80000002051823 */ /* 0x000fe400000000ff */
[----:B------:R-:W-:Y:S08]  /*8470*/  @!P1 MUFU.RCP R2, R2 ;  /* 0x0000000200029308 */ /* 0x000ff00000001000 */
[----:B------:R-:W1:Y:S02]  /*8480*/  @P1 MUFU.RCP R3, R5 ;  /* 0x0000000500031308 */ /* 0x000e640000001000 */
[----:B-1----:R-:W-:-:S04]  /*8490*/  @P1 FFMA R5, R5, R3, -1 ;  /* 0xbf80000005051423 */ /* 0x002fc80000000003 */
[----:B------:R-:W-:-:S04]  /*84a0*/  @P1 FADD.FTZ R5, -R5, -RZ ;  /* 0x800000ff05051221 */ /* 0x000fc80000010100 */
[----:B------:R-:W-:-:S04]  /*84b0*/  @P1 FFMA R3, R3, R5, R3 ;  /* 0x0000000503031223 */ /* 0x000fc80000000003 */
[----:B------:R-:W-:Y:S01]  /*84c0*/  @P1 FFMA R2, R3, 1.84467440737095516160e+19, RZ ;  /* 0x5f80000003021823 */ /* 0x000fe200000000ff */
[----:B------:R-:W-:Y:S05]  /*84d0*/  BRA `(.L_x_391) ;  /* 0x0000000000887947 */ /* 0x000fea0003800000 */
.L_x_390:
[----:B------:R-:W-:-:S04]  /*84e0*/  IADD3 R9, R3, -0xfd, RZ ;  /* 0xffffff0303097810 */ /* 0x000fc80007ffe0ff */
[----:B------:R-:W-:-:S13]  /*84f0*/  ISETP.GT.U32.AND P1, PT, R9, 0x1, PT ;  /* 0x000000010900780c */ /* 0x000fda0003f24070 */
[----:B------:R-:W-:Y:S05]  /*8500*/  @P1 BRA `(.L_x_392) ;  /* 0x0000000000781947 */ /* 0x000fea0003800000 */
[----:B------:R-:W-:Y:S01]  /*8510*/  LOP3.LUT R6, R2, 0x7fffff, RZ, 0xc0, !PT ;  /* 0x007fffff02067812 */ /* 0x000fe200078ec0ff */
[----:B------:R-:W-:Y:S02]  /*8520*/  IMAD.MOV.U32 R8, RZ, RZ, 0x3 ;  /* 0x00000003ff087424 */ /* 0x000fe400078e00ff */
[----:B------:R-:W-:Y:S01]  /*8530*/  VIADD R3, R3, 0xffffff04 ;  /* 0xffffff0403037836 */ /* 0x000fe20000000000 */
[----:B------:R-:W-:Y:S02]  /*8540*/  LOP3.LUT R6, R6, 0x3f800000, RZ, 0xfc, !PT ;  /* 0x3f80000006067812 */ /* 0x000fe400078efcff */
[----:B------:R-:W-:Y:S02]  /*8550*/  SHF.L.U32 R8, R8, R9, RZ ;  /* 0x0000000908087219 */ /* 0x000fe400000006ff */
[----:B------:R-:W1:Y:S02]  /*8560*/  MUFU.RCP R5, R6 ;  /* 0x0000000600057308 */ /* 0x000e640000001000 */
[----:B-1----:R-:W-:-:S04]  /*8570*/  FFMA R7, R6, R5, -1 ;  /* 0xbf80000006077423 */ /* 0x002fc80000000005 */
[----:B------:R-:W-:-:S04]  /*8580*/  FADD.FTZ R7, -R7, -RZ ;  /* 0x800000ff07077221 */ /* 0x000fc80000010100 */
[CCC-:B------:R-:W-:Y:S01]  /*8590*/  FFMA.RM R6, R5.reuse, R7.reuse, R5.reuse ;  /* 0x0000000705067223 */ /* 0x1c0fe20000004005 */
[----:B------:R-:W-:-:S04]  /*85a0*/  FFMA.RP R5, R5, R7, R5 ;  /* 0x0000000705057223 */ /* 0x000fc80000008005 */
[C---:B------:R-:W-:Y:S02]  /*85b0*/  LOP3.LUT R7, R6.reuse, 0x7fffff, RZ, 0xc0, !PT ;  /* 0x007fffff06077812 */ /* 0x040fe400078ec0ff */
[----:B------:R-:W-:Y:S02]  /*85c0*/  FSETP.NEU.FTZ.AND P1, PT, R6, R5, PT ;  /* 0x000000050600720b */ /* 0x000fe40003f3d000 */
[----:B------:R-:W-:Y:S02]  /*85d0*/  LOP3.LUT R5, R7, 0x800000, RZ, 0xfc, !PT ;  /* 0x0080000007057812 */ /* 0x000fe400078efcff */
[----:B------:R-:W-:Y:S02]  /*85e0*/  SEL R6, RZ, 0xffffffff, !P1 ;  /* 0xffffffffff067807 */ /* 0x000fe40004800000 */
[----:B------:R-:W-:Y:S02]  /*85f0*/  LOP3.LUT R8, R8, R5, RZ, 0xc0, !PT ;  /* 0x0000000508087212 */ /* 0x000fe400078ec0ff */
[----:B------:R-:W-:Y:S01]  /*8600*/  SHF.R.U32.HI R3, RZ, R3, R5 ;  /* 0x00000003ff037219 */ /* 0x000fe20000011605 */
[----:B------:R-:W-:Y:S01]  /*8610*/  IMAD.MOV R7, RZ, RZ, -R6 ;  /* 0x000000ffff077224 */ /* 0x000fe200078e0a06 */
[----:B------:R-:W-:-:S04]  /*8620*/  SHF.R.U32.HI R6, RZ, R9, R8 ;  /* 0x00000009ff067219 */ /* 0x000fc80000011608 */
[----:B------:R-:W-:Y:S02]  /*8630*/  LOP3.LUT P2, RZ, R7, R9, R5, 0xf8, !PT ;  /* 0x0000000907ff7212 */ /* 0x000fe4000784f805 */
[C---:B------:R-:W-:Y:S02]  /*8640*/  LOP3.LUT P3, RZ, R6.reuse, 0x1, RZ, 0xc0, !PT ;  /* 0x0000000106ff7812 */ /* 0x040fe4000786c0ff */
[----:B------:R-:W-:-:S04]  /*8650*/  LOP3.LUT P1, RZ, R6, 0x2, RZ, 0xc0, !PT ;  /* 0x0000000206ff7812 */ /* 0x000fc8000782c0ff */
[----:B------:R-:W-:-:S04]  /*8660*/  PLOP3.LUT P1, PT, P3, P2, P1, 0xe0, 0x0 ;  /* 0x000000000000781c */ /* 0x000fc80001f25c10 */
[----:B------:R-:W-:Y:S02]  /*8670*/  SEL R6, RZ, 0x1, !P1 ;  /* 0x00000001ff067807 */ /* 0x000fe40004800000 */
[----:B------:R-:W-:-:S03]  /*8680*/  LOP3.LUT P1, RZ, R2, 0x7fffff, RZ, 0xc0, !PT ;  /* 0x007fffff02ff7812 */ /* 0x000fc6000782c0ff */
[----:B------:R-:W-:-:S05]  /*8690*/  IMAD.MOV R6, RZ, RZ, -R6 ;  /* 0x000000ffff067224 */ /* 0x000fca00078e0a06 */
[----:B------:R-:W-:-:S13]  /*86a0*/  ISETP.GE.AND P2, PT, R6, RZ, PT ;  /* 0x000000ff0600720c */ /* 0x000fda0003f46270 */
[----:B------:R-:W-:-:S04]  /*86b0*/  @!P2 VIADD R3, R3, 0x1 ;  /* 0x000000010303a836 */ /* 0x000fc80000000000 */
[----:B------:R-:W-:-:S05]  /*86c0*/  @!P1 IMAD.SHL.U32 R3, R3, 0x2, RZ ;  /* 0x0000000203039824 */ /* 0x000fca00078e00ff */
[----:B------:R-:W-:Y:S01]  /*86d0*/  LOP3.LUT R2, R3, 0x80000000, R2, 0xf8, !PT ;  /* 0x8000000003027812 */ /* 0x000fe200078ef802 */
[----:B------:R-:W-:Y:S05]  /*86e0*/  BRA `(.L_x_391) ;  /* 0x0000000000047947 */ /* 0x000fea0003800000 */
.L_x_392:
[----:B------:R-:W1:Y:S02]  /*86f0*/  MUFU.RCP R2, R2 ;  /* 0x0000000200027308 */ /* 0x000e640000001000 */
.L_x_391:
[----:B------:R-:W-:Y:S05]  /*8700*/  BSYNC B0 ;  /* 0x0000000000007941 */ /* 0x000fea0003800000 */
.L_x_389:
[----:B-1----:R-:W-:Y:S02]  /*8710*/  MOV R5, R2 ;  /* 0x0000000200057202 */ /* 0x002fe40000000f00 */
[----:B------:R-:W-:Y:S02]  /*8720*/  MOV R2, R0 ;  /* 0x0000000000027202 */ /* 0x000fe40000000f00 */
[----:B------:R-:W-:-:S04]  /*8730*/  MOV R3, 0x0 ;  /* 0x0000000000037802 */ /* 0x000fc80000000f00 */
[----:B------:R-:W-:Y:S05]  /*8740*/  RET.REL.NODEC R2 `(_Z29attention_kernel_batched_implI15AttentionKernelIN7cutlass6half_tENS1_4arch4Sm80ELb1ELi64ELi64ELi64ELb0ELb0E18DefaultToBatchHookEEvNT_6ParamsE) ;  /* 0xffffff78022c7950 */ /* 0x000fea0003c3ffff */
        .weak           $__internal_2_$__cuda_sm3x_div_rn_noftz_f32_slowpath
        .type           $__internal_2_$__cuda_sm3x_div_rn_noftz_f32_slowpath,@function
        .size           $__internal_2_$__cuda_sm3x_div_rn_noftz_f32_slowpath,(.L_x_611 - $__internal_2_$__cuda_sm3x_div_rn_noftz_f32_slowpath)
$__internal_2_$__cuda_sm3x_div_rn_noftz_f32_slowpath:
[--C-:B------:R-:W-:Y:S01]  /*8750*/  SHF.R.U32.HI R0, RZ, 0x17, R5.reuse ;  /* 0x00000017ff007819 */ /* 0x100fe20000011605 */
[----:B------:R-:W-:Y:S04]  /*8760*/  BSSY B1, `(.L_x_393) ;  /* 0x000005c000017945 */ /* 0x000fe80003800000 */
[----:B------:R-:W-:Y:S01]  /*8770*/  BSSY B0, `(.L_x_394) ;  /* 0x000001b000007945 */ /* 0x000fe20003800000 */
[----:B------:R-:W-:Y:S01]  /*8780*/  LOP3.LUT R3, R0, 0xff, RZ, 0xc0, !PT ;  /* 0x000000ff00037812 */ /* 0x000fe200078ec0ff */
[----:B------:R-:W-:-:S04]  /*8790*/  IMAD.MOV.U32 R0, RZ, RZ, R5 ;  /* 0x000000ffff007224 */ /* 0x000fc800078e0005 */
[----:B------:R-:W-:-:S05]  /*87a0*/  VIADD R4, R3, 0xffffffff ;  /* 0xffffffff03047836 */ /* 0x000fca0000000000 */
[----:B------:R-:W-:-:S13]  /*87b0*/  ISETP.GT.U32.OR P0, PT, R4, 0xfd, !PT ;  /* 0x000000fd0400780c */ /* 0x000fda0007f04470 */
[----:B------:R-:W-:Y:S01]  /*87c0*/  @!P0 IMAD.MOV.U32 R7, RZ, RZ, RZ ;  /* 0x000000ffff078224 */ /* 0x000fe200078e00ff */
[----:B------:R-:W-:Y:S06]  /*87d0*/  @!P0 BRA `(.L_x_395) ;  /* 0x0000000000508947 */ /* 0x000fec0003800000 */
[----:B------:R-:W-:Y:S02]  /*87e0*/  FSETP.GTU.FTZ.AND P0, PT, |R5|, +INF , PT ;  /* 0x7f8000000500780b */ /* 0x000fe40003f1c200 */
[----:B------:R-:W-:-:S11]  /*87f0*/  MOV R2, R5 ;  /* 0x0000000500027202 */ /* 0x000fd60000000f00 */
[----:B------:R-:W-:Y:S05]  /*8800*/  @P0 BREAK B0 ;  /* 0x0000000000000942 */ /* 0x000fea0003800000 */
[----:B------:R-:W-:Y:S05]  /*8810*/  @P0 BRA `(.L_x_396) ;  /* 0x00000004003c0947 */ /* 0x000fea0003800000 */
[----:B------:R-:W-:-:S04]  /*8820*/  MOV R5, 0x3fb8aa3b ;  /* 0x3fb8aa3b00057802 */ /* 0x000fc80000000f00 */
[----:B------:R-:W-:-:S13]  /*8830*/  LOP3.LUT P0, RZ, R5, 0x7fffffff, R0, 0xc8, !PT ;  /* 0x7fffffff05ff7812 */ /* 0x000fda000780c800 */
[----:B------:R-:W-:Y:S05]  /*8840*/  @!P0 BREAK B0 ;  /* 0x0000000000008942 */ /* 0x000fea0003800000 */
[----:B------:R-:W-:Y:S05]  /*8850*/  @!P0 BRA `(.L_x_397) ;  /* 0x0000000400248947 */ /* 0x000fea0003800000 */
[----:B------:R-:W-:-:S13]  /*8860*/  LOP3.LUT P0, RZ, R0, 0x7fffffff, RZ, 0xc0, !PT ;  /* 0x7fffffff00ff7812 */ /* 0x000fda000780c0ff */
[----:B------:R-:W-:Y:S05]  /*8870*/  @!P0 BREAK B0 ;  /* 0x0000000000008942 */ /* 0x000fea0003800000 */
[----:B------:R-:W-:Y:S05]  /*8880*/  @!P0 BRA `(.L_x_398) ;  /* 0x0000000400108947 */ /* 0x000fea0003800000 */
[----:B------:R-:W-:Y:S02]  /*8890*/  FSETP.NEU.FTZ.AND P1, PT, |R2|, +INF , PT ;  /* 0x7f8000000200780b */ /* 0x000fe40003f3d200 */
[----:B------:R-:W-:-:S04]  /*88a0*/  LOP3.LUT P0, RZ, R5, 0x7fffffff, RZ, 0xc0, !PT ;  /* 0x7fffffff05ff7812 */ /* 0x000fc8000780c0ff */
[----:B------:R-:W-:-:S13]  /*88b0*/  PLOP3.LUT P0, PT, P1, P0, PT, 0x2a, 0x0 ;  /* 0x000000000000781c */ /* 0x000fda0000f00572 */
[----:B------:R-:W-:Y:S05]  /*88c0*/  @P0 BREAK B0 ;  /* 0x0000000000000942 */ /* 0x000fea0003800000 */
[----:B------:R-:W-:Y:S05]  /*88d0*/  @P0 BRA `(.L_x_399) ;  /* 0x0000000000f00947 */ /* 0x000fea0003800000 */
[----:B------:R-:W-:-:S13]  /*88e0*/  ISETP.GE.AND P0, PT, R4, RZ, PT ;  /* 0x000000ff0400720c */ /* 0x000fda0003f06270 */
[----:B------:R-:W-:Y:S01]  /*88f0*/  @P0 MOV R7, RZ ;  /* 0x000000ff00070202 */ /* 0x000fe20000000f00 */
[----:B------:R-:W-:Y:S01]  /*8900*/  @!P0 FFMA R0, R2, 1.84467440737095516160e+19, RZ ;  /* 0x5f80000002008823 */ /* 0x000fe200000000ff */
[----:B------:R-:W-:Y:S02]  /*8910*/  @!P0 MOV R7, 0xffffffc0 ;  /* 0xffffffc000078802 */ /* 0x000fe40000000f00 */
.L_x_395:
[----:B------:R-:W-:Y:S05]  /*8920*/  BSYNC B0 ;  /* 0x0000000000007941 */ /* 0x000fea0003800000 */
.L_x_394:
[----:B------:R-:W-:Y:S01]  /*8930*/  UMOV UR4, 0x3fb8aa3b ;  /* 0x3fb8aa3b00047882 */ /* 0x000fe20000000000 */
[----:B------:R-:W-:Y:S01]  /*8940*/  IADD3 R6, R3, -0x7f, RZ ;  /* 0xffffff8103067810 */ /* 0x000fe20007ffe0ff */
[----:B------:R-:W1:Y:S01]  /*8950*/  MUFU.RCP R4, UR4 ;  /* 0x0000000400047d08 */ /* 0x000e620008001000 */
[----:B------:R-:W-:Y:S01]  /*8960*/  FADD.FTZ R8, -RZ, -UR4 ;  /* 0x80000004ff087e21 */ /* 0x000fe20008010100 */
[----:B------:R-:W-:Y:S02]  /*8970*/  BSSY B0, `(.L_x_400) ;  /* 0x0000031000007945 */ /* 0x000fe40003800000 */
[C---:B------:R-:W-:Y:S01]  /*8980*/  IMAD R5, R6.reuse, -0x800000, R0 ;  /* 0xff80000006057824 */ /* 0x040fe200078e0200 */
[----:B------:R-:W-:Y:S01]  /*8990*/  IADD3 R6, R6, R7, RZ ;  /* 0x0000000706067210 */ /* 0x000fe20007ffe0ff */
[----:B-1----:R-:W-:-:S04]  /*89a0*/  FFMA R2, R4, R8, 1 ;  /* 0x3f80000004027423 */ /* 0x002fc80000000008 */
[----:B------:R-:W-:-:S04]  /*89b0*/  FFMA R4, R4, R2, R4 ;  /* 0x0000000204047223 */ /* 0x000fc80000000004 */
[----:B------:R-:W-:-:S04]  /*89c0*/  FFMA R0, R5, R4, RZ ;  /* 0x0000000405007223 */ /* 0x000fc800000000ff */
[----:B------:R-:W-:-:S04]  /*89d0*/  FFMA R3, R8, R0, R5 ;  /* 0x0000000008037223 */ /* 0x000fc80000000005 */
[----:B------:R-:W-:-:S04]  /*89e0*/  FFMA R3, R4, R3, R0 ;  /* 0x0000000304037223 */ /* 0x000fc80000000000 */
[----:B------:R-:W-:-:S04]  /*89f0*/  FFMA R5, R8, R3, R5 ;  /* 0x0000000308057223 */ /* 0x000fc80000000005 */
[----:B------:R-:W-:-:S05]  /*8a00*/  FFMA R0, R4, R5, R3 ;  /* 0x0000000504007223 */ /* 0x000fca0000000003 */
[----:B------:R-:W-:-:S04]  /*8a10*/  SHF.R.U32.HI R2, RZ, 0x17, R0 ;  /* 0x00000017ff027819 */ /* 0x000fc80000011600 */
[----:B------:R-:W-:-:S04]  /*8a20*/  LOP3.LUT R2, R2, 0xff, RZ, 0xc0, !PT ;  /* 0x000000ff02027812 */ /* 0x000fc800078ec0ff */
[----:B------:R-:W-:-:S04]  /*8a30*/  IADD3 R2, R2, R6, RZ ;  /* 0x0000000602027210 */ /* 0x000fc80007ffe0ff */
[----:B------:R-:W-:-:S04]  /*8a40*/  IADD3 R7, R2, -0x1, RZ ;  /* 0xffffffff02077810 */ /* 0x000fc80007ffe0ff */
[----:B------:R-:W-:-:S13]  /*8a50*/  ISETP.GE.U32.AND P0, PT, R7, 0xfe, PT ;  /* 0x000000fe0700780c */ /* 0x000fda0003f06070 */
[----:B------:R-:W-:Y:S05]  /*8a60*/  @!P0 BRA `(.L_x_401) ;  /* 0x0000000000808947 */ /* 0x000fea0003800000 */
[----:B------:R-:W-:-:S13]  /*8a70*/  ISETP.GT.AND P0, PT, R2, 0xfe, PT ;  /* 0x000000fe0200780c */ /* 0x000fda0003f04270 */
[----:B------:R-:W-:Y:S05]  /*8a80*/  @P0 BRA `(.L_x_402) ;  /* 0x00000000006c0947 */ /* 0x000fea0003800000 */
[----:B------:R-:W-:-:S13]  /*8a90*/  ISETP.GE.AND P0, PT, R2, 0x1, PT ;  /* 0x000000010200780c */ /* 0x000fda0003f06270 */
[----:B------:R-:W-:Y:S05]  /*8aa0*/  @P0 BRA `(.L_x_403) ;  /* 0x0000000000740947 */ /* 0x000fea0003800000 */
[----:B------:R-:W-:Y:S02]  /*8ab0*/  ISETP.GE.AND P0, PT, R2, -0x18, PT ;  /* 0xffffffe80200780c */ /* 0x000fe40003f06270 */
[----:B------:R-:W-:-:S11]  /*8ac0*/  LOP3.LUT R0, R0, 0x80000000, RZ, 0xc0, !PT ;  /* 0x8000000000007812 */ /* 0x000fd600078ec0ff */
[----:B------:R-:W-:Y:S05]  /*8ad0*/  @!P0 BRA `(.L_x_403) ;  /* 0x0000000000688947 */ /* 0x000fea0003800000 */
[CCC-:B------:R-:W-:Y:S01]  /*8ae0*/  FFMA.RZ R6, R4.reuse, R5.reuse, R3.reuse ;  /* 0x0000000504067223 */ /* 0x1c0fe2000000c003 */
[CCC-:B------:R-:W-:Y:S01]  /*8af0*/  FFMA.RP R7, R4.reuse, R5.reuse, R3.reuse ;  /* 0x0000000504077223 */ /* 0x1c0fe20000008003 */
[----:B------:R-:W-:Y:S01]  /*8b00*/  FFMA.RM R5, R4, R5, R3 ;  /* 0x0000000504057223 */ /* 0x000fe20000004003 */
[C---:B------:R-:W-:Y:S01]  /*8b10*/  VIADD R4, R2.reuse, 0x20 ;  /* 0x0000002002047836 */ /* 0x040fe20000000000 */
[----:B------:R-:W-:Y:S02]  /*8b20*/  ISETP.NE.AND P0, PT, R2, RZ, PT ;  /* 0x000000ff0200720c */ /* 0x000fe40003f05270 */
[----:B------:R-:W-:Y:S02]  /*8b30*/  LOP3.LUT R6, R6, 0x7fffff, RZ, 0xc0, !PT ;  /* 0x007fffff06067812 */ /* 0x000fe400078ec0ff */
[----:B------:R-:W-:Y:S01]  /*8b40*/  ISETP.NE.AND P1, PT, R2, RZ, PT ;  /* 0x000000ff0200720c */ /* 0x000fe20003f25270 */
[----:B------:R-:W-:Y:S01]  /*8b50*/  IMAD.MOV R2, RZ, RZ, -R2 ;  /* 0x000000ffff027224 */ /* 0x000fe200078e0a02 */
[----:B------:R-:W-:-:S02]  /*8b60*/  LOP3.LUT R3, R6, 0x800000, RZ, 0xfc, !PT ;  /* 0x0080000006037812 */ /* 0x000fc400078efcff */
[----:B------:R-:W-:Y:S02]  /*8b70*/  FSETP.NEU.FTZ.AND P2, PT, R7, R5, PT ;  /* 0x000000050700720b */ /* 0x000fe40003f5d000 */
[----:B------:R-:W-:Y:S02]  /*8b80*/  SHF.L.U32 R4, R3, R4, RZ ;  /* 0x0000000403047219 */ /* 0x000fe400000006ff */
[----:B------:R-:W-:Y:S02]  /*8b90*/  SEL R2, R2, RZ, P0 ;  /* 0x000000ff02027207 */ /* 0x000fe40000000000 */
[----:B------:R-:W-:Y:S02]  /*8ba0*/  ISETP.NE.AND P1, PT, R4, RZ, P1 ;  /* 0x000000ff0400720c */ /* 0x000fe40000f25270 */
[----:B------:R-:W-:Y:S02]  /*8bb0*/  SHF.R.U32.HI R3, RZ, R2, R3 ;  /* 0x00000002ff037219 */ /* 0x000fe40000011603 */
[----:B------:R-:W-:-:S02]  /*8bc0*/  PLOP3.LUT P1, PT, P2, P1, PT, 0xa8, 0x0 ;  /* 0x000000000000781c */ /* 0x000fc40001723570 */
[----:B------:R-:W-:Y:S02]  /*8bd0*/  SHF.R.U32.HI R2, RZ, 0x1, R3 ;  /* 0x00000001ff027819 */ /* 0x000fe40000011603 */
[----:B------:R-:W-:-:S04]  /*8be0*/  SEL R4, RZ, 0x1, !P1 ;  /* 0x00000001ff047807 */ /* 0x000fc80004800000 */
[----:B------:R-:W-:-:S04]  /*8bf0*/  LOP3.LUT R4, R4, 0x1, R2, 0xf8, !PT ;  /* 0x0000000104047812 */ /* 0x000fc800078ef802 */
[----:B------:R-:W-:-:S05]  /*8c00*/  LOP3.LUT R3, R4, R3, RZ, 0xc0, !PT ;  /* 0x0000000304037212 */ /* 0x000fca00078ec0ff */
[----:B------:R-:W-:-:S05]  /*8c10*/  IMAD.IADD R2, R2, 0x1, R3 ;  /* 0x0000000102027824 */ /* 0x000fca00078e0203 */
[----:B------:R-:W-:Y:S01]  /*8c20*/  LOP3.LUT R0, R2, R0, RZ, 0xfc, !PT ;  /* 0x0000000002007212 */ /* 0x000fe200078efcff */
[----:B------:R-:W-:Y:S05]  /*8c30*/  BRA `(.L_x_403) ;  /* 0x0000000000107947 */ /* 0x000fea0003800000 */
.L_x_402:
[----:B------:R-:W-:-:S04]  /*8c40*/  LOP3.LUT R0, R0, 0x80000000, RZ, 0xc0, !PT ;  /* 0x8000000000007812 */ /* 0x000fc800078ec0ff */
[----:B------:R-:W-:Y:S01]  /*8c50*/  LOP3.LUT R0, R0, 0x7f800000, RZ, 0xfc, !PT ;  /* 0x7f80000000007812 */ /* 0x000fe200078efcff */
[----:B------:R-:W-:Y:S05]  /*8c60*/  BRA `(.L_x_403) ;  /* 0x0000000000047947 */ /* 0x000fea0003800000 */
.L_x_401:
[----:B------:R-:W-:Y:S02]  /*8c70*/  LEA R0, R6, R0, 0x17 ;  /* 0x0000000006007211 */ /* 0x000fe400078eb8ff */
.L_x_403:
[----:B------:R-:W-:Y:S05]  /*8c80*/  BSYNC B0 ;  /* 0x0000000000007941 */ /* 0x000fea0003800000 */
.L_x_400:
[----:B------:R-:W-:Y:S05]  /*8c90*/  BRA `(.L_x_404) ;  /* 0x0000000000207947 */ /* 0x000fea0003800000 */
.L_x_399:
[----:B------:R-:W-:-:S04]  /*8ca0*/  LOP3.LUT R0, R5, 0x80000000, R0, 0x48, !PT ;  /* 0x8000000005007812 */ /* 0x000fc800078e4800 */
[----:B------:R-:W-:Y:S01]  /*8cb0*/  LOP3.LUT R0, R0, 0x7f800000, RZ, 0xfc, !PT ;  /* 0x7f80000000007812 */ /* 0x000fe200078efcff */
[----:B------:R-:W-:Y:S05]  /*8cc0*/  BRA `(.L_x_404) ;  /* 0x0000000000147947 */ /* 0x000fea0003800000 */
.L_x_398:
[----:B------:R-:W-:Y:S01]  /*8cd0*/  LOP3.LUT R0, R5, 0x80000000, R0, 0x48, !PT ;  /* 0x8000000005007812 */ /* 0x000fe200078e4800 */
[----:B------:R-:W-:Y:S05]  /*8ce0*/  BRA `(.L_x_404) ;  /* 0x00000000000c7947 */ /* 0x000fea0003800000 */
.L_x_397:
[----:B------:R-:W1:Y:S01]  /*8cf0*/  MUFU.RSQ R0, -QNAN ;  /* 0xffc0000000007908 */ /* 0x000e620000001400 */
[----:B------:R-:W-:Y:S05]  /*8d00*/  BRA `(.L_x_404) ;  /* 0x0000000000047947 */ /* 0x000fea0003800000 */
.L_x_396:
[----:B------:R-:W-:-:S07]  /*8d10*/  FADD.FTZ R0, R2, 1.4426950216293334961 ;  /* 0x3fb8aa3b02007421 */ /* 0x000fce0000010000 */
.L_x_404:
[----:B------:R-:W-:Y:S05]  /*8d20*/  BSYNC B1 ;  /* 0x0000000000017941 */ /* 0x000fea0003800000 */
.L_x_393:
[----:B------:R-:W-:Y:S02]  /*8d30*/  MOV R2, R12 ;  /* 0x0000000c00027202 */ /* 0x000fe40000000f00 */
[----:B------:R-:W-:-:S04]  /*8d40*/  MOV R3, 0x0 ;  /* 0x0000000000037802 */ /* 0x000fc80000000f00 */
[----:B-1----:R-:W-:Y:S05]  /*8d50*/  RET.REL.NODEC R2 `(_Z29attention_kernel_batched_implI15AttentionKernelIN7cutlass6half_tENS1_4arch4Sm80ELb1ELi64ELi64ELi64ELb0ELb0E18DefaultToBatchHookEEvNT_6ParamsE) ;  /* 0xffffff7002a87950 */ /* 0x002fea0003c3ffff */
.L_x_405:
        /* <DEDUP_REMOVED lines=10> */
.L_x_611:


//--------------------- .text._Z29attention_kernel_batched_implI15AttentionKernelIN7cutlass6half_tENS1_4arch4Sm80ELb1ELi32ELi128ELi65536ELb0ELb0E18DefaultToBatchHookEEvNT_6ParamsE --------------------------
	.section	.text._Z29attention_kernel_batched_implI15AttentionKernelIN7cutlass6half_tENS1_4arch4Sm80ELb1ELi32ELi128ELi65536ELb0ELb0E18DefaultToBatchHookEEvNT_6ParamsE,"ax",@progbits
	.align	128
        .global         _Z29attention_kernel_batched_implI15AttentionKernelIN7cutlass6half_tENS1_4arch4Sm80ELb1ELi32ELi128ELi65536ELb0ELb0E18DefaultToBatchHookEEvNT_6ParamsE
        .type           _Z29attention_kernel_batched_implI15AttentionKernelIN7cutlass6half_tENS1_4arch4Sm80ELb1ELi32ELi128ELi65536ELb0ELb0E18DefaultToBatchHookEEvNT_6ParamsE,@function
        .size           _Z29attention_kernel_batched_implI15AttentionKernelIN7cutlass6half_tENS1_4arch4Sm80ELb1ELi32ELi128ELi65536ELb0ELb0E18DefaultToBatchHookEEvNT_6ParamsE,(.L_x_613 - _Z29attention_kernel_batched_implI15AttentionKernelIN7cutlass6half_tENS1_4arch4Sm80ELb1ELi32ELi128ELi65536ELb0ELb0E18DefaultToBatchHookEEvNT_6ParamsE)
        .other          _Z29attention_kernel_batched_implI15AttentionKernelIN7cutlass6half_tENS1_4arch4Sm80ELb1ELi32ELi128ELi65536ELb0ELb0E18DefaultToBatchHookEEvNT_6ParamsE,@"STO_CUDA_ENTRY STV_DEFAULT"
_Z29attention_kernel_batched_implI15AttentionKernelIN7cutlass6half_tENS1_4arch4Sm80ELb1ELi32ELi128ELi65536ELb0ELb0E18DefaultToBatchHookEEvNT_6ParamsE:
.text._Z29attention_kernel_batched_implI15AttentionKernelIN7cutlass6half_tENS1_4arch4Sm80ELb1ELi32ELi128ELi65536ELb0ELb0E18DefaultToBatchHookEEvNT_6ParamsE:
[----:B------:R-:W1:Y:S08]  /*0000*/  LDC R1, c[0x0][0x28] ;  /* 0x00000a00ff017b82 */ /* 0x000e700000000800 */
[----:B------:R-:W2:Y:S01]  /*0010*/  S2UR UR46, SR_CTAID.X ;  /* 0x00000000002e79c3 */ /* 0x000ea20000002500 */
[----:B------:R-:W-:Y:S01]  /*0020*/  ULDC.64 UR4, c[0x0][0x230] ;  /* 0x00008c0000047ab9 */ /* 0x000fe20000000a00 */
[----:B------:R-:W-:Y:S01]  /*0030*/  ULDC UR7, c[0x0][0x2d4] ;  /* 0x0000b50000077ab9 */ /* 0x000fe20000000800 */
[----:B------:R-:W-:Y:S01]  /*0040*/  ISETP.NE.U32.AND P0, PT, RZ, UR4, PT ;  /* 0x00000004ff007c0c */ /* 0x000fe2000bf05070 */
[----:B------:R-:W-:Y:S01]  /*0050*/  ULDC UR6, c[0x0][0x298] ;  /* 0x0000a60000067ab9 */ /* 0x000fe20000000800 */
[----:B------:R-:W-:Y:S01]  /*0060*/  ULDC UR4, c[0x0][0x294] ;  /* 0x0000a50000047ab9 */ /* 0x000fe20000000800 */
[----:B------:R-:W-:Y:S01]  /*0070*/  MOV R64, UR7 ;  /* 0x0000000700407c02 */ /* 0x000fe20008000f00 */
[----:B------:R-:W-:Y:S01]  /*0080*/  IMAD.U32 R22, RZ, RZ, UR6 ;  /* 0x00000006ff167e24 */ /* 0x000fe2000f8e00ff */
[----:B------:R-:W-:Y:S01]  /*0090*/  ISETP.NE.AND.EX P0, PT, RZ, UR5, PT, P0 ;  /* 0x00000005ff007c0c */ /* 0x000fe2000bf05300 */
[----:B------:R-:W-:Y:S01]  /*00a0*/  ULDC UR5, c[0x0][0x248] ;  /* 0x0000920000057ab9 */ /* 0x000fe20000000800 */
[----:B------:R-:W3:Y:S01]  /*00b0*/  S2UR UR45, SR_CTAID.Z ;  /* 0x00000000002d79c3 */ /* 0x000ee20000002700 */
[----:B------:R-:W-:Y:S01]  /*00c0*/  MOV R81, UR4 ;  /* 0x0000000400517c02 */ /* 0x000fe20008000f00 */
[----:B------:R-:W-:Y:S01]  /*00d0*/  IMAD.U32 R119, RZ, RZ, UR5 ;  /* 0x00000005ff777e24 */ /* 0x000fe2000f8e00ff */
[----:B------:R-:W-:Y:S01]  /*00e0*/  ULDC.64 UR48, c[0x0][0x208] ;  /* 0x0000820000307ab9 */ /* 0x000fe20000000a00 */
[----:B-1----:R-:W-:-:S04]  /*00f0*/  VIADD R1, R1, 0xffffffd8 ;  /* 0xffffffd801017836 */ /* 0x002fc80000000000 */
[----:B------:R-:W1:Y:S01]  /*0100*/  S2UR UR44, SR_CTAID.Y ;  /* 0x00000000002c79c3 */ /* 0x000e620000002600 */
[----:B--2---:R-:W-:Y:S02]  /*0110*/  USHF.L.U32 UR46, UR46, 0x5, URZ ;  /* 0x000000052e2e7899 */ /* 0x004fe4000800063f */
[----:B---3--:R-:W-:Y:S10]  /*0120*/  @!P0 BRA `(.L_x_406) ;  /* 0x0000000000e88947 */ /* 0x008ff40003800000 */
[----:B------:R-:W-:Y:S01]  /*0130*/  ULDC.64 UR4, c[0x0][0x238] ;  /* 0x00008e0000047ab9 */ /* 0x000fe20000000a00 */
[----:B------:R-:W-:Y:S01]  /*0140*/  ULDC.64 UR36, c[0x0][0x250] ;  /* 0x0000940000247ab9 */ /* 0x000fe20000000a00 */
[----:B------:R-:W-:Y:S01]  /*0150*/  ISETP.NE.U32.AND P0, PT, RZ, UR4, PT ;  /* 0x00000004ff007c0c */ /* 0x000fe2000bf05070 */
[----:B------:R-:W-:Y:S01]  /*0160*/  ULDC.64 UR38, c[0x0][0x220] ;  /* 0x0000880000267ab9 */ /* 0x000fe20000000a00 */
[----:B------:R-:W-:Y:S01]  /*0170*/  ULDC.64 UR40, c[0x0][0x218] ;  /* 0x0000860000287ab9 */ /* 0x000fe20000000a00 */
[----:B------:R-:W-:Y:S01]  /*0180*/  ULDC.64 UR42, c[0x0][0x210] ;  /* 0x00008400002a7ab9 */ /* 0x000fe20000000a00 */
[----:B------:R-:W-:-:S13]  /*0190*/  ISETP.NE.AND.EX P0, PT, RZ, UR5, PT, P0 ;  /* 0x00000005ff007c0c */ /* 0x000fda000bf05300 */
[----:B------:R-:W-:Y:S05]  /*01a0*/  @P0 BRA `(.L_x_407) ;  /* 0x0000000000400947 */ /* 0x000fea0003800000 */
[----:B------:R-:W-:Y:S01]  /*01b0*/  MOV R0, 0xc0 ;  /* 0x000000c000007802 */ /* 0x000fe20000000f00 */
[----:B------:R-:W-:Y:S01]  /*01c0*/  ULDC.64 UR4, c[0x4][0xb0] ;  /* 0x01002c0000047ab9 */ /* 0x000fe20000000a00 */
[----:B------:R-:W-:Y:S01]  /*01d0*/  ULDC.64 UR6, c[0x4][0xb8] ;  /* 0x01002e0000067ab9 */ /* 0x000fe20000000a00 */
[----:B------:R-:W-:Y:S01]  /*01e0*/  IMAD.U32 R4, RZ, RZ, UR4 ;  /* 0x00000004ff047e24 */ /* 0x000fe2000f8e00ff */
[----:B------:R2:W3:Y:S01]  /*01f0*/  LDC.64 R2, c[0x4][R0] ;  /* 0x0100000000027b82 */ /* 0x0004e20000000a00 */
[----:B------:R-:W-:Y:S01]  /*0200*/  MOV R5, UR5 ;  /* 0x0000000500057c02 */ /* 0x000fe20008000f00 */
[----:B------:R-:W-:Y:S01]  /*0210*/  ULDC.64 UR4, c[0x4][0x48] ;  /* 0x0100120000047ab9 */ /* 0x000fe20000000a00 */
        /* <DEDUP_REMOVED lines=8> */
[----:B-123--:R-:W-:Y:S05]  /*02a0*/  CALL.ABS.NOINC R2 ;  /* 0x0000000002007343 */ /* 0x00efea0003c00000 */
.L_x_407:
[----:B------:R-:W-:Y:S01]  /*02b0*/  ULDC.64 UR4, c[0x0][0x240] ;  /* 0x0000900000047ab9 */ /* 0x000fe20000000a00 */
[----:B------:R-:W-:Y:S01]  /*02c0*/  ULDC.64 UR6, c[0x0][0x238] ;  /* 0x00008e0000067ab9 */ /* 0x000fe20000000a00 */
[----:B------:R-:W-:Y:S02]  /*02d0*/  UISETP.NE.U32.AND UP1, UPT, UR4, URZ, UPT ;  /* 0x0000003f0400728c */ /* 0x000fe4000bf25070 */
[----:B------:R-:W-:Y:S02]  /*02e0*/  UIMAD.WIDE.U32 UR6, UR45, 0x4, UR6 ;  /* 0x000000042d0678a5 */ /* 0x000fe4000f8e0006 */
[----:B------:R-:W-:-:S04]  /*02f0*/  UISETP.NE.AND.EX UP1, UPT, UR5, URZ, UPT, UP1 ;  /* 0x0000003f0500728c */ /* 0x000fc8000bf25310 */
[----:B------:R-:W-:Y:S02]  /*0300*/  IMAD.U32 R8, RZ, RZ, UR6 ;  /* 0x00000006ff087e24 */ /* 0x000fe4000f8e00ff */
[----:B------:R-:W-:Y:S01]  /*0310*/  PLOP3.LUT P0, PT, PT, PT, UP1, 0x80, 0x0 ;  /* 0x000000000000781c */ /* 0x000fe20003f0f018 */
[----:B------:R-:W-:-:S04]  /*0320*/  IMAD.U32 R9, RZ, RZ, UR7 ;  /* 0x00000007ff097e24 */ /* 0x000fc8000f8e00ff */
[----:B------:R-:W-:Y:S01]  /*0330*/  @UP1 ULEA UR4, UP0, UR45, UR4, 0x2 ;  /* 0x000000042d041291 */ /* 0x000fe2000f80103f */
[----:B------:R-:W2:Y:S03]  /*0340*/  LDG.E R0, desc[UR48][R8.64] ;  /* 0x0000003008007981 */ /* 0x000ea6000c1e1900 */
[----:B------:R-:W-:Y:S02]  /*0350*/  @UP1 ULEA.HI.X UR5, UR45, UR5, URZ, 0x2, UP0 ;  /* 0x000000052d051291 */ /* 0x000fe400080f143f */
[----:B------:R-:W-:-:S04]  /*0360*/  MOV R2, UR4 ;  /* 0x0000000400027c02 */ /* 0x000fc80008000f00 */
[----:B------:R-:W-:Y:S01]  /*0370*/  IMAD.U32 R3, RZ, RZ, UR5 ;  /* 0x00000005ff037e24 */ /* 0x000fe2000f8e00ff */
[----:B------:R-:W-:Y:S02]  /*0380*/  ULDC.64 UR4, c[0x0][0x230] ;  /* 0x00008c0000047ab9 */ /* 0x000fe40000000a00 */
[----:B------:R-:W-:Y:S02]  /*0390*/  UIMAD.WIDE.U32 UR4, UR45, 0x4, UR4 ;  /* 0x000000042d0478a5 */ /* 0x000fe4000f8e0004 */
[----:B------:R3:W4:Y:S04]  /*03a0*/  @P0 LDG.E R6, desc[UR48][R2.64] ;  /* 0x0000003002060981 */ /* 0x000728000c1e1900 */
[----:B---3--:R-:W-:Y:S01]  /*03b0*/  MOV R2, UR4 ;  /* 0x0000000400027c02 */ /* 0x008fe20008000f00 */
[----:B------:R-:W-:-:S05]  /*03c0*/  IMAD.U32 R3, RZ, RZ, UR5 ;  /* 0x00000005ff037e24 */ /* 0x000fca000f8e00ff */
[----:B------:R-:W3:Y:S04]  /*03d0*/  LDG.E R4, desc[UR48][R2.64] ;  /* 0x0000003002047981 */ /* 0x000ee8000c1e1900 */
[----:B------:R2:W3:Y:S02]  /*03e0*/  LDG.E R7, desc[UR48][R2.64+0x4] ;  /* 0x0000043002077981 */ /* 0x0004e4000c1e1900 */
[----:B--2---:R-:W-:Y:S02]  /*03f0*/  MOV R2, R0 ;  /* 0x0000000000027202 */ /* 0x004fe40000000f00 */
[----:B------:R-:W-:-:S03]  /*0400*/  SHF.R.S32.HI R3, RZ, 0x1f, R0 ;  /* 0x0000001fff037819 */ /* 0x000fc60000011400 */
[----:B----4-:R-:W-:-:S06]  /*0410*/  @P0 IMAD.IADD R6, R2, 0x1, R6 ;  /* 0x0000000102060824 */ /* 0x010fcc00078e0206 */
[----:B------:R2:W5:Y:S01]  /*0420*/  @!P0 LDG.E R6, desc[UR48][R8.64+0x4] ;  /* 0x0000043008068981 */ /* 0x000562000c1e1900 */
[----:B---3--:R-:W-:-:S04]  /*0430*/  IADD3 R0, R7, -R4, RZ ;  /* 0x8000000407007210 */ /* 0x008fc80007ffe0ff */
[----:B------:R-:W-:Y:S02]  /*0440*/  ISETP.LE.U32.AND P0, PT, R0, UR46, PT ;  /* 0x0000002e00007c0c */ /* 0x000fe4000bf03070 */
[----:B------:R-:W-:-:S11]  /*0450*/  SHF.R.S32.HI R5, RZ, 0x1f, R4 ;  /* 0x0000001fff057819 */ /* 0x000fd60000011404 */
[----:B-12---:R-:W-:Y:S05]  /*0460*/  @P0 EXIT ;  /* 0x000000000000094d */ /* 0x006fea0003800000 */
[----:B------:R-:W-:Y:S01]  /*0470*/  ULDC.64 UR4, c[0x0][0x258] ;  /* 0x0000960000047ab9 */ /* 0x000fe20000000a00 */
[----:B------:R-:W-:Y:S01]  /*0480*/  IMAD.MOV.U32 R15, RZ, RZ, R0 ;  /* 0x000000ffff0f7224 */ /* 0x000fe200078e0000 */
[----:B------:R-:W-:Y:S01]  /*0490*/  MOV R13, UR5 ;  /* 0x00000005000d7c02 */ /* 0x000fe20008000f00 */
[----:B------:R-:W-:Y:S01]  /*04a0*/  IMAD.U32 R12, RZ, RZ, UR4 ;  /* 0x00000004ff0c7e24 */ /* 0x000fe2000f8e00ff */
[----:B-----5:R-:W-:Y:S01]  /*04b0*/  IADD3 R89, -R2, R6, RZ ;  /* 0x0000000602597210 */ /* 0x020fe20007ffe1ff */
[----:B------:R-:W-:Y:S06]  /*04c0*/  BRA `(.L_x_408) ;  /* 0x0000000000c87947 */ /* 0x000fec0003800000 */
.L_x_406:
[----:B------:R-:W-:Y:S01]  /*04d0*/  ULDC.64 UR4, c[0x0][0x2b0] ;  /* 0x0000ac0000047ab9 */ /* 0x000fe20000000a00 */
[----:B------:R-:W-:Y:S01]  /*04e0*/  ULDC.64 UR8, c[0x0][0x2c0] ;  /* 0x0000b00000087ab9 */ /* 0x000fe20000000a00 */
[----:B------:R-:W-:Y:S01]  /*04f0*/  UIMAD.WIDE.U32 UR20, UR45, UR4, URZ ;  /* 0x000000042d1472a5 */ /* 0x000fe2000f8e003f */
[----:B------:R-:W-:Y:S01]  /*0500*/  CS2R R12, SRZ ;  /* 0x00000000000c7805 */ /* 0x000fe2000001ff00 */
[----:B------:R-:W-:Y:S01]  /*0510*/  UIMAD.WIDE.U32 UR12, UR45, UR8, URZ ;  /* 0x000000082d0c72a5 */ /* 0x000fe2000f8e003f */
[----:B------:R-:W-:Y:S01]  /*0520*/  CS2R R4, SRZ ;  /* 0x0000000000047805 */ /* 0x000fe2000001ff00 */
[----:B------:R-:W-:Y:S01]  /*0530*/  UIMAD UR14, UR45, UR5, UR21 ;  /* 0x000000052d0e72a4 */ /* 0x000fe2000f8e0215 */
[----:B------:R-:W-:Y:S01]  /*0540*/  CS2R R2, SRZ ;  /* 0x0000000000027805 */ /* 0x000fe2000001ff00 */
[----:B------:R-:W-:Y:S01]  /*0550*/  ULDC.64 UR10, c[0x0][0x2b8] ;  /* 0x0000ae00000a7ab9 */ /* 0x000fe20000000a00 */
[----:B------:R-:W-:Y:S01]  /*0560*/  ULDC.64 UR4, c[0x0][0x258] ;  /* 0x0000960000047ab9 */ /* 0x000fe20000000a00 */
[----:B------:R-:W-:Y:S01]  /*0570*/  ULDC UR8, c[0x0][0x274] ;  /* 0x00009d0000087ab9 */ /* 0x000fe20000000800 */
[----:B------:R-:W-:Y:S01]  /*0580*/  ISETP.NE.U32.AND P0, PT, RZ, UR4, PT ;  /* 0x00000004ff007c0c */ /* 0x000fe2000bf05070 */
[----:B------:R-:W-:-:S02]  /*0590*/  UIMAD.WIDE.U32 UR16, UR45, UR10, URZ ;  /* 0x0000000a2d1072a5 */ /* 0x000fc4000f8e003f */
[----:B------:R-:W-:Y:S01]  /*05a0*/  UIMAD UR8, UR45, UR8, URZ ;  /* 0x000000082d0872a4 */ /* 0x000fe2000f8e023f */
[----:B------:R-:W-:Y:S01]  /*05b0*/  ISETP.NE.AND.EX P0, PT, RZ, UR5, PT, P0 ;  /* 0x00000005ff007c0c */ /* 0x000fe2000bf05300 */
[----:B------:R-:W-:Y:S01]  /*05c0*/  UIMAD UR9, UR45, UR9, UR13 ;  /* 0x000000092d0972a4 */ /* 0x000fe2000f8e020d */
[----:B------:R-:W-:Y:S02]  /*05d0*/  ULDC.64 UR40, c[0x0][0x218] ;  /* 0x0000860000287ab9 */ /* 0x000fe40000000a00 */
[----:B------:R-:W-:Y:S01]  /*05e0*/  ULDC UR13, c[0x0][0x294] ;  /* 0x0000a500000d7ab9 */ /* 0x000fe20000000800 */
[----:B------:R-:W-:Y:S02]  /*05f0*/  UIMAD UR11, UR45, UR11, UR17 ;  /* 0x0000000b2d0b72a4 */ /* 0x000fe4000f8e0211 */
[----:B------:R-:W-:Y:S02]  /*0600*/  ULEA UR40, UP1, UR16, UR40, 0x1 ;  /* 0x0000002810287291 */ /* 0x000fe4000f82083f */
[----:B------:R-:W-:-:S02]  /*0610*/  USHF.R.S32.HI UR10, URZ, 0x1f, UR13 ;  /* 0x0000001f3f0a7899 */ /* 0x000fc4000801140d */
[----:B------:R-:W-:Y:S01]  /*0620*/  UIMAD.WIDE.U32 UR18, UR8, UR13, URZ ;  /* 0x0000000d081272a5 */ /* 0x000fe2000f8e003f */
[----:B------:R-:W-:Y:S01]  /*0630*/  ULDC.64 UR42, c[0x0][0x210] ;  /* 0x00008400002a7ab9 */ /* 0x000fe20000000a00 */
[----:B------:R-:W-:Y:S01]  /*0640*/  ULDC.64 UR38, c[0x0][0x220] ;  /* 0x0000880000267ab9 */ /* 0x000fe20000000a00 */
[----:B------:R-:W-:Y:S01]  /*0650*/  ULDC.64 UR36, c[0x0][0x250] ;  /* 0x0000940000247ab9 */ /* 0x000fe20000000a00 */
[----:B------:R-:W-:Y:S02]  /*0660*/  ULEA.HI.X UR41, UR16, UR41, UR11, 0x1, UP1 ;  /* 0x0000002910297291 */ /* 0x000fe400088f0c0b */
[----:B------:R-:W-:Y:S02]  /*0670*/  ULEA UR42, UP2, UR20, UR42, 0x1 ;  /* 0x0000002a142a7291 */ /* 0x000fe4000f84083f */
[----:B------:R-:W-:Y:S02]  /*0680*/  ULEA UR38, UP0, UR12, UR38, 0x1 ;  /* 0x000000260c267291 */ /* 0x000fe4000f80083f */
[----:B------:R-:W-:-:S02]  /*0690*/  UIMAD UR10, UR8, UR10, UR19 ;  /* 0x0000000a080a72a4 */ /* 0x000fc4000f8e0213 */
[----:B------:R-:W-:Y:S01]  /*06a0*/  ULEA UR36, UP1, UR18, UR36, 0x1 ;  /* 0x0000002412247291 */ /* 0x000fe2000f82083f */
[----:B------:R-:W-:Y:S01]  /*06b0*/  ULDC UR7, c[0x0][0x278] ;  /* 0x00009e0000077ab9 */ /* 0x000fe20000000800 */
[----:B------:R-:W-:Y:S01]  /*06c0*/  ULDC UR6, c[0x0][0x274] ;  /* 0x00009d0000067ab9 */ /* 0x000fe20000000800 */
[----:B------:R-:W-:Y:S01]  /*06d0*/  ULEA.HI.X UR43, UR20, UR43, UR14, 0x1, UP2 ;  /* 0x0000002b142b7291 */ /* 0x000fe200090f0c0e */
[----:B------:R-:W-:Y:S01]  /*06e0*/  IMAD.U32 R89, RZ, RZ, UR7 ;  /* 0x00000007ff597e24 */ /* 0x000fe2000f8e00ff */
[----:B------:R-:W-:Y:S01]  /*06f0*/  ULEA.HI.X UR39, UR12, UR39, UR9, 0x1, UP0 ;  /* 0x000000270c277291 */ /* 0x000fe200080f0c09 */
[----:B------:R-:W-:Y:S01]  /*0700*/  IMAD.U32 R15, RZ, RZ, UR6 ;  /* 0x00000006ff0f7e24 */ /* 0x000fe2000f8e00ff */
[----:B------:R-:W-:Y:S01]  /*0710*/  ULEA.HI.X UR37, UR18, UR37, UR10, 0x1, UP1 ;  /* 0x0000002512257291 */ /* 0x000fe200088f0c0a */
[----:B------:R-:W-:Y:S11]  /*0720*/  @!P0 BRA `(.L_x_408) ;  /* 0x0000000000308947 */ /* 0x000ff60003800000 */
[----:B------:R-:W-:Y:S01]  /*0730*/  ULDC UR9, c[0x0][0x2d4] ;  /* 0x0000b50000097ab9 */ /* 0x000fe20000000800 */
[----:B------:R-:W-:Y:S01]  /*0740*/  ULDC UR7, c[0x0][0x270] ;  /* 0x00009c0000077ab9 */ /* 0x000fe20000000800 */
[----:B------:R-:W-:Y:S01]  /*0750*/  MOV R15, UR6 ;  /* 0x00000006000f7c02 */ /* 0x000fe20008000f00 */
[----:B------:R-:W-:-:S04]  /*0760*/  UIMAD UR9, UR9, UR7, URZ ;  /* 0x00000007090972a4 */ /* 0x000fc8000f8e023f */
[----:B------:R-:W-:Y:S02]  /*0770*/  USHF.R.S32.HI UR7, URZ, 0x1f, UR9 ;  /* 0x0000001f3f077899 */ /* 0x000fe40008011409 */
[----:B------:R-:W-:Y:S02]  /*0780*/  UIMAD.WIDE.U32 UR10, UR9, UR8, URZ ;  /* 0x00000008090a72a5 */ /* 0x000fe4000f8e003f */
[----:B------:R-:W-:Y:S02]  /*0790*/  UIMAD UR7, UR7, UR8, URZ ;  /* 0x00000008070772a4 */ /* 0x000fe4000f8e023f */
[----:B------:R-:W-:Y:S02]  /*07a0*/  ULEA UR4, UP0, UR10, UR4, 0x2 ;  /* 0x000000040a047291 */ /* 0x000fe4000f80103f */
[----:B------:R-:W-:-:S04]  /*07b0*/  UIADD3 UR7, UR11, UR7, URZ ;  /* 0x000000070b077290 */ /* 0x000fc8000fffe03f */
[----:B------:R-:W-:Y:S01]  /*07c0*/  ULEA.HI.X UR7, UR10, UR5, UR7, 0x2, UP0 ;  /* 0x000000050a077291 */ /* 0x000fe200080f1407 */
[----:B------:R-:W-:-:S05]  /*07d0*/  MOV R12, UR4 ;  /* 0x00000004000c7c02 */ /* 0x000fca0008000f00 */
[----:B------:R-:W-:-:S07]  /*07e0*/  MOV R13, UR7 ;  /* 0x00000007000d7c02 */ /* 0x000fce0008000f00 */
.L_x_408:
[----:B------:R-:W2:Y:S01]  /*07f0*/  LDC.64 R102, c[0x0][0x288] ;  /* 0x0000a200ff667b82 */ /* 0x000ea20000000a00 */
[----:B------:R-:W-:Y:S01]  /*0800*/  IADD3 R0, P0, R4, UR46, RZ ;  /* 0x0000002e04007c10 */ /* 0x000fe2000ff1e0ff */
[----:B------:R-:W-:Y:S01]  /*0810*/  ULDC.64 UR6, c[0x0][0x298] ;  /* 0x0000a60000067ab9 */ /* 0x000fe20000000a00 */
[----:B------:R-:W-:Y:S01]  /*0820*/  ULDC UR5, c[0x0][0x294] ;  /* 0x0000a50000057ab9 */ /* 0x000fe20000000800 */
[----:B-1----:R-:W-:Y:S01]  /*0830*/  UIMAD UR11, UR44, UR6, URZ ;  /* 0x000000062c0b72a4 */ /* 0x002fe2000f8e023f */
[----:B------:R-:W-:Y:S01]  /*0840*/  ISETP.NE.U32.AND P4, PT, R12, RZ, PT ;  /* 0x000000ff0c00720c */ /* 0x000fe20003f85070 */
[----:B------:R-:W-:Y:S01]  /*0850*/  IMAD.X R16, RZ, RZ, R5, P0 ;  /* 0x000000ffff107224 */ /* 0x000fe200000e0605 */
[----:B------:R-:W-:Y:S01]  /*0860*/  ULDC UR8, c[0x0][0x284] ;  /* 0x0000a10000087ab9 */ /* 0x000fe20000000800 */
[----:B------:R-:W1:Y:S01]  /*0870*/  LDC R23, c[0x0][0x2a0] ;  /* 0x0000a800ff177b82 */ /* 0x000e620000000800 */
[----:B------:R-:W-:Y:S01]  /*0880*/  ULDC UR4, c[0x0][0x270] ;  /* 0x00009c0000047ab9 */ /* 0x000fe20000000800 */
[----:B------:R-:W-:Y:S01]  /*0890*/  USHF.R.S32.HI UR6, URZ, 0x1f, UR5 ;  /* 0x0000001f3f067899 */ /* 0x000fe20008011405 */
[C---:B------:R-:W-:Y:S01]  /*08a0*/  IMAD R7, R16.reuse, UR5, RZ ;  /* 0x0000000510077c24 */ /* 0x040fe2000f8e02ff */
[----:B------:R-:W-:Y:S01]  /*08b0*/  USHF.R.S32.HI UR9, URZ, 0x1f, UR8 ;  /* 0x0000001f3f097899 */ /* 0x000fe20008011408 */
[----:B------:R-:W-:Y:S01]  /*08c0*/  IMAD R9, R16, UR8, RZ ;  /* 0x0000000810097c24 */ /* 0x000fe2000f8e02ff */
[----:B------:R-:W-:Y:S01]  /*08d0*/  UIMAD UR10, UR44, UR4, URZ ;  /* 0x000000042c0a72a4 */ /* 0x000fe2000f8e023f */
[----:B------:R-:W-:Y:S01]  /*08e0*/  ISETP.NE.AND.EX P4, PT, R13, RZ, PT, P4 ;  /* 0x000000ff0d00720c */ /* 0x000fe20003f85340 */
[C---:B------:R-:W-:Y:S01]  /*08f0*/  IMAD R14, R0.reuse, UR6, R7 ;  /* 0x00000006000e7c24 */ /* 0x040fe2000f8e0207 */
[----:B------:R-:W-:Y:S01]  /*0900*/  UIMAD UR12, UR44, UR7, URZ ;  /* 0x000000072c0c72a4 */ /* 0x000fe2000f8e023f */
[----:B------:R-:W-:Y:S01]  /*0910*/  MOV R7, RZ ;  /* 0x000000ff00077202 */ /* 0x000fe20000000f00 */
[----:B------:R-:W-:Y:S01]  /*0920*/  IMAD.U32 R6, RZ, RZ, UR11 ;  /* 0x0000000bff067e24 */ /* 0x000fe2000f8e00ff */
[----:B------:R-:W-:Y:S01]  /*0930*/  MOV R8, UR10 ;  /* 0x0000000a00087c02 */ /* 0x000fe20008000f00 */
[----:B------:R-:W-:Y:S01]  /*0940*/  IMAD R17, R0, UR9, R9 ;  /* 0x0000000900117c24 */ /* 0x000fe2000f8e0209 */
[----:B------:R-:W-:Y:S01]  /*0950*/  UMOV UR13, URZ ;  /* 0x0000003f000d7c82 */ /* 0x000fe20008000000 */
[----:B------:R-:W-:Y:S01]  /*0960*/  IMAD.MOV.U32 R9, RZ, RZ, RZ ;  /* 0x000000ffff097224 */ /* 0x000fe200078e00ff */
[----:B--2---:R-:W-:Y:S01]  /*0970*/  SHF.R.S32.HI R27, RZ, 0x1f, R102 ;  /* 0x0000001fff1b7819 */ /* 0x004fe20000011466 */
[C---:B------:R-:W-:Y:S01]  /*0980*/  IMAD R5, R3.reuse, R102, RZ ;  /* 0x0000006603057224 */ /* 0x040fe200078e02ff */
[----:B------:R-:W-:Y:S01]  /*0990*/  SHF.R.S32.HI R26, RZ, 0x1f, R103 ;  /* 0x0000001fff1a7819 */ /* 0x000fe20000011467 */
[----:B------:R-:W-:-:S02]  /*09a0*/  IMAD R3, R3, R103, RZ ;  /* 0x0000006703037224 */ /* 0x000fc400078e02ff */
[-C--:B------:R-:W-:Y:S02]  /*09b0*/  IMAD R19, R27, R2.reuse, R5 ;  /* 0x000000021b137224 */ /* 0x080fe400078e0205 */
[----:B------:R-:W-:Y:S02]  /*09c0*/  IMAD.MOV.U32 R5, RZ, RZ, RZ ;  /* 0x000000ffff057224 */ /* 0x000fe400078e00ff */
[----:B-1----:R-:W-:Y:S02]  /*09d0*/  IMAD R4, R23, UR44, RZ ;  /* 0x0000002c17047c24 */ /* 0x002fe4000f8e02ff */
[----:B------:R-:W-:Y:S02]  /*09e0*/  IMAD R18, R26, R2, R3 ;  /* 0x000000021a127224 */ /* 0x000fe400078e0203 */
[----:B------:R-:W-:-:S04]  /*09f0*/  IMAD.WIDE.U32 R10, R2, R103, R4 ;  /* 0x00000067020a7225 */ /* 0x000fc800078e0004 */
[----:B------:R-:W-:Y:S01]  /*0a00*/  IMAD.WIDE.U32 R6, R0, UR8, R6 ;  /* 0x0000000800067c25 */ /* 0x000fe2000f8e0006 */
[----:B------:R-:W-:-:S03]  /*0a10*/  LEA R106, P1, R10, UR38, 0x1 ;  /* 0x000000260a6a7c11 */ /* 0x000fc6000f8208ff */
[----:B------:R-:W-:Y:S01]  /*0a20*/  IMAD.WIDE.U32 R2, R2, R102, UR12 ;  /* 0x0000000c02027e25 */ /* 0x000fe2000f8e0066 */
[----:B------:R-:W-:Y:S02]  /*0a30*/  IADD3 R7, R7, R17, RZ ;  /* 0x0000001107077210 */ /* 0x000fe40007ffe0ff */
[----:B------:R-:W-:Y:S01]  /*0a40*/  LEA R20, P3, R6, UR42, 0x1 ;  /* 0x0000002a06147c11 */ /* 0x000fe2000f8608ff */
[----:B------:R-:W-:Y:S01]  /*0a50*/  IMAD.WIDE.U32 R4, R0, UR5, R8 ;  /* 0x0000000500047c25 */ /* 0x000fe2000f8e0008 */
[----:B------:R-:W-:Y:S02]  /*0a60*/  LEA R21, P2, R2, UR40, 0x1 ;  /* 0x0000002802157c11 */ /* 0x000fe4000f8408ff */
[----:B------:R-:W-:Y:S01]  /*0a70*/  IADD3 R3, R3, R19, RZ ;  /* 0x0000001303037210 */ /* 0x000fe20007ffe0ff */
[----:B------:R-:W-:Y:S01]  /*0a80*/  IMAD.IADD R14, R5, 0x1, R14 ;  /* 0x00000001050e7824 */ /* 0x000fe200078e020e */
[----:B------:R-:W-:Y:S02]  /*0a90*/  LEA R17, P0, R4, UR36, 0x1 ;  /* 0x0000002404117c11 */ /* 0x000fe4000f8008ff */
[----:B------:R-:W-:-:S02]  /*0aa0*/  IADD3 R5, R11, R18, RZ ;  /* 0x000000120b057210 */ /* 0x000fc40007ffe0ff */
[----:B------:R-:W-:Y:S02]  /*0ab0*/  LEA.HI.X R18, R6, UR43, R7, 0x1, P3 ;  /* 0x0000002b06127c11 */ /* 0x000fe400098f0c07 */
[----:B------:R-:W-:Y:S02]  /*0ac0*/  LEA.HI.X R6, R4, UR37, R14, 0x1, P0 ;  /* 0x0000002504067c11 */ /* 0x000fe400080f0c0e */
[----:B------:R-:W-:Y:S02]  /*0ad0*/  LEA.HI.X R7, R2, UR41, R3, 0x1, P2 ;  /* 0x0000002902077c11 */ /* 0x000fe400090f0c03 */
[----:B------:R-:W-:Y:S01]  /*0ae0*/  LEA.HI.X R10, R10, UR39, R5, 0x1, P1 ;  /* 0x000000270a0a7c11 */ /* 0x000fe200088f0c05 */
        /* <DEDUP_REMOVED lines=11> */
.L_x_409:
[----:B------:R-:W-:Y:S02]  /*0ba0*/  MOV R85, R17 ;  /* 0x0000001100557202 */ /* 0x000fe40000000f00 */
[----:B------:R-:W-:Y:S02]  /*0bb0*/  MOV R86, R6 ;  /* 0x0000000600567202 */ /* 0x000fe40000000f00 */
.L_x_410:
        /* <DEDUP_REMOVED lines=8> */
[----:B------:R-:W-:Y:S01]  /*0c40*/  ULDC.64 UR8, c[0x0][0x260] ;  /* 0x0000980000087ab9 */ /* 0x000fe20000000a00 */
[----:B------:R-:W-:-:S04]  /*0c50*/  UIADD3 UR4, UR4, 0x1f, URZ ;  /* 0x0000001f04047890 */ /* 0x000fc8000fffe03f */
[----:B------:R-:W-:-:S04]  /*0c60*/  USHF.R.S32.HI UR5, URZ, 0x1f, UR4 ;  /* 0x0000001f3f057899 */ /* 0x000fc80008011404 */
[----:B------:R-:W-:-:S03]  /*0c70*/  ULEA.HI UR5, UR5, UR4, URZ, 0x5 ;  /* 0x0000000405057291 */ /* 0x000fc6000f8f283f */
[----:B------:R-:W-:Y:S01]  /*0c80*/  ULDC UR4, c[0x0][0x2d4] ;  /* 0x0000b50000047ab9 */ /* 0x000fe20000000800 */
[----:B------:R-:W-:Y:S02]  /*0c90*/  ULOP3.LUT UR5, UR5, 0xffffffe0, URZ, 0xc0, !UPT ;  /* 0xffffffe005057892 */ /* 0x000fe4000f8ec03f */
[----:B------:R-:W-:-:S04]  /*0ca0*/  UIMAD UR4, UR45, UR4, UR44 ;  /* 0x000000042d0472a4 */ /* 0x000fc8000f8e022c */
[----:B------:R-:W-:-:S04]  /*0cb0*/  UIMAD UR4, UR4, UR5, UR46 ;  /* 0x00000005040472a4 */ /* 0x000fc8000f8e022e */
[----:B------:R-:W-:-:S06]  /*0cc0*/  UIMAD.WIDE.U32 UR4, UR4, 0x4, UR8 ;  /* 0x00000004040478a5 */ /* 0x000fcc000f8e0008 */
[----:B------:R-:W-:Y:S01]  /*0cd0*/  IMAD.U32 R4, RZ, RZ, UR4 ;  /* 0x00000004ff047e24 */ /* 0x000fe2000f8e00ff */
[----:B------:R-:W-:Y:S01]  /*0ce0*/  MOV R2, UR4 ;  /* 0x0000000400027c02 */ /* 0x000fe20008000f00 */
[----:B------:R-:W-:Y:S01]  /*0cf0*/  IMAD.U32 R5, RZ, RZ, UR5 ;  /* 0x00000005ff057e24 */ /* 0x000fe2000f8e00ff */
[----:B------:R-:W-:-:S07]  /*0d00*/  MOV R3, UR5 ;  /* 0x0000000500037c02 */ /* 0x000fce0008000f00 */
.L_x_411:
[----:B------:R-:W-:Y:S01]  /*0d10*/  VIADD R0, R15, -UR46 ;  /* 0x8000002e0f007c36 */ /* 0x000fe20008000000 */
[----:B------:R-:W-:Y:S01]  /*0d20*/  LOP3.LUT P2, RZ, R23, UR7, RZ, 0xfc, !PT ;  /* 0x0000000717ff7c12 */ /* 0x000fe2000f84fcff */
[C---:B-1----:R-:W-:Y:S01]  /*0d30*/  VIADD R5, R8.reuse, 0xffffffff ;  /* 0xffffffff08057836 */ /* 0x042fe20000000000 */
[----:B------:R-:W-:Y:S02]  /*0d40*/  PRMT R2, R8, 0x9910, RZ ;  /* 0x0000991008027816 */ /* 0x000fe400000000ff */
[----:B------:R-:W-:Y:S02]  /*0d50*/  ISETP.EQ.AND P2, PT, R0, 0x1, !P2 ;  /* 0x000000010000780c */ /* 0x000fe40005742270 */
[----:B------:R-:W-:Y:S01]  /*0d60*/  ISETP.NE.AND P1, PT, R2, 0x2, PT ;  /* 0x000000020200780c */ /* 0x000fe20003f25270 */
[----:B------:R-:W-:Y:S01]  /*0d70*/  IMAD.U32 R2, RZ, RZ, UR46 ;  /* 0x0000002eff027e24 */ /* 0x000fe2000f8e00ff */
        /* <DEDUP_REMOVED lines=9> */
[----:B------:R-:W-:Y:S06]  /*0e10*/  @!P2 BRA `(.L_x_412) ;  /* 0x00000000001ca947 */ /* 0x000fec0003800000 */
[----:B------:R-:W-:Y:S01]  /*0e20*/  ULOP3.LUT UP0, URZ, UR44, 0x1f, URZ, 0xc0, !UPT ;  /* 0x0000001f2c3f7892 */ /* 0x000fe2000f80c03f */
[----:B--2---:R-:W-:Y:S01]  /*0e30*/  IMAD.MOV.U32 R91, RZ, RZ, 0x1 ;  /* 0x00000001ff5b7424 */ /* 0x004fe200078e00ff */
[----:B------:R-:W-:Y:S01]  /*0e40*/  ULDC UR4, c[0x0][0x270] ;  /* 0x00009c0000047ab9 */ /* 0x000fe20000000800 */
[----:B------:R-:W-:Y:S01]  /*0e50*/  MOV R0, RZ ;  /* 0x000000ff00007202 */ /* 0x000fe20000000f00 */
[----:B------:R-:W-:Y:S02]  /*0e60*/  IMAD.U32 R81, RZ, RZ, UR4 ;  /* 0x00000004ff517e24 */ /* 0x000fe4000f8e00ff */
[----:B------:R-:W-:-:S13]  /*0e70*/  PLOP3.LUT P0, PT, PT, PT, UP0, 0x80, 0x0 ;  /* 0x000000000000781c */ /* 0x000fda0003f0f008 */
[----:B------:R-:W-:Y:S05]  /*0e80*/  @P0 EXIT ;  /* 0x000000000000094d */ /* 0x000fea0003800000 */
.L_x_412:
[----:B------:R-:W-:-:S03]  /*0e90*/  UMOV UR4, 0xffffffff ;  /* 0xffffffff00047882 */ /* 0x000fc60000000000 */
[----:B------:R-:W-:Y:S05]  /*0ea0*/  BRA.DIV UR4, `(.L_x_413) ;  /* 0x0000009e04047947 */ /* 0x000fea000b800000 */
[----:B------:R-:W3:Y:S04]  /*0eb0*/  SHFL.IDX PT, R5, R21, RZ, 0x1f ;  /* 0x00001fff15057589 */ /* 0x000ee800000e0000 */
[----:B------:R-:W4:Y:S04]  /*0ec0*/  SHFL.IDX PT, R2, R7, RZ, 0x1f ;  /* 0x00001fff07027589 */ /* 0x000f2800000e0000 */
[----:B------:R-:W-:Y:S04]  /*0ed0*/  SHFL.IDX PT, R3, R3, RZ, 0x1f ;  /* 0x00001fff03037589 */ /* 0x000fe800000e0000 */
[----:B------:R-:W-:Y:S04]  /*0ee0*/  SHFL.IDX PT, R0, R0, RZ, 0x1f ;  /* 0x00001fff00007589 */ /* 0x000fe800000e0000 */
[----:B------:R-:W-:Y:S04]  /*0ef0*/  SHFL.IDX PT, R23, R20, RZ, 0x1f ;  /* 0x00001fff14177589 */ /* 0x000fe800000e0000 */
[----:B------:R-:W-:Y:S04]  /*0f00*/  SHFL.IDX PT, R24, R18, RZ, 0x1f ;  /* 0x00001fff12187589 */ /* 0x000fe800000e0000 */
[----:B---3--:R-:W-:Y:S04]  /*0f10*/  STL [R1+0x10], R5 ;  /* 0x0000100501007387 */ /* 0x008fe80000100800 */
[----:B----4-:R-:W-:Y:S04]  /*0f20*/  STL [R1+0xc], R2 ;  /* 0x00000c0201007387 */ /* 0x010fe80000100800 */
[----:B------:R-:W3:Y:S04]  /*0f30*/  SHFL.IDX PT, R2, R4, RZ, 0x1f ;  /* 0x00001fff04027589 */ /* 0x000ee800000e0000 */
[----:B------:R-:W4:Y:S04]  /*0f40*/  SHFL.IDX PT, R106, R106, RZ, 0x1f ;  /* 0x00001fff6a6a7589 */ /* 0x000f2800000e0000 */
[----:B------:R1:W1:Y:S04]  /*0f50*/  SHFL.IDX PT, R105, R10, RZ, 0x1f ;  /* 0x00001fff0a697589 */ /* 0x00026800000e0000 */
[----:B------:R1:W1:Y:S04]  /*0f60*/  SHFL.IDX PT, R87, R17, RZ, 0x1f ;  /* 0x00001fff11577589 */ /* 0x00026800000e0000 */
[----:B------:R1:W1:Y:S04]  /*0f70*/  SHFL.IDX PT, R88, R6, RZ, 0x1f ;  /* 0x00001fff06587589 */ /* 0x00026800000e0000 */
[----:B------:R-:W1:Y:S04]  /*0f80*/  SHFL.IDX PT, R85, R85, RZ, 0x1f ;  /* 0x00001fff55557589 */ /* 0x000e6800000e0000 */
[----:B---3--:R3:W-:Y:S04]  /*0f90*/  STL [R1+0x20], R2 ;  /* 0x0000200201007387 */ /* 0x0087e80000100800 */
[----:B------:R3:W-:Y:S04]  /*0fa0*/  STL [R1+0x1c], R3 ;  /* 0x00001c0301007387 */ /* 0x0007e80000100800 */
[----:B------:R3:W-:Y:S04]  /*0fb0*/  STL.64 [R1+0x20], R2 ;  /* 0x0000200201007387 */ /* 0x0007e80000100a00 */
[----:B------:R-:W1:Y:S04]  /*0fc0*/  SHFL.IDX PT, R86, R86, RZ, 0x1f ;  /* 0x00001fff56567589 */ /* 0x000e6800000e0000 */
[----:B------:R-:W1:Y:S04]  /*0fd0*/  SHFL.IDX PT, R64, R64, RZ, 0x1f ;  /* 0x00001fff40407589 */ /* 0x000e6800000e0000 */
[----:B------:R-:W1:Y:S04]  /*0fe0*/  SHFL.IDX PT, R89, R89, RZ, 0x1f ;  /* 0x00001fff59597589 */ /* 0x000e6800000e0000 */
[----:B--2---:R-:W2:Y:S04]  /*0ff0*/  SHFL.IDX PT, R91, R91, RZ, 0x1f ;  /* 0x00001fff5b5b7589 */ /* 0x004ea800000e0000 */
[----:B------:R-:W1:Y:S04]  /*1000*/  SHFL.IDX PT, R81, R81, RZ, 0x1f ;  /* 0x00001fff51517589 */ /* 0x000e6800000e0000 */
[----:B----4-:R3:W-:Y:S02]  /*1010*/  STL [R1+0x8], R0 ;  /* 0x0000080001007387 */ /* 0x0107e40000100800 */
.L_x_491:
[----:B---3--:R-:W1:Y:S01]  /*1020*/  S2R R0, SR_TID.Y ;  /* 0x0000000000007919 */ /* 0x008e620000002200 */
[----:B------:R-:W-:Y:S01]  /*1030*/  ULDC UR4, c[0x0][0x0] ;  /* 0x0000000000047ab9 */ /* 0x000fe20000000800 */
[----:B------:R-:W-:Y:S01]  /*1040*/  BSSY B0, `(.L_x_414) ;  /* 0x0000012000007945 */ /* 0x000fe20003800000 */
[----:B------:R-:W1:Y:S02]  /*1050*/  S2R R121, SR_TID.X ;  /* 0x0000000000797919 */ /* 0x000e640000002100 */
[----:B-1----:R-:W-:-:S05]  /*1060*/  IMAD R2, R0, UR4, R121 ;  /* 0x0000000400027c24 */ /* 0x002fca000f8e0279 */
[----:B------:R1:W-:Y:S01]  /*1070*/  STL [R1+0x18], R2 ;  /* 0x0000180201007387 */ /* 0x0003e20000100800 */
[----:B------:R-:W-:-:S04]  /*1080*/  PRMT R0, R2, 0x9910, RZ ;  /* 0x0000991002007816 */ /* 0x000fc800000000ff */
[----:B------:R-:W-:-:S13]  /*1090*/  ISETP.GT.AND P0, PT, R0, 0x1f, PT ;  /* 0x0000001f0000780c */ /* 0x000fda0003f04270 */
[----:B------:R-:W-:Y:S05]  /*10a0*/  @P0 BRA `(.L_x_415) ;  /* 0x00000000002c0947 */ /* 0x000fea0003800000 */
[----:B------:R-:W3:Y:S01]  /*10b0*/  S2UR UR4, SR_CgaCtaId ;  /* 0x00000000000479c3 */ /* 0x000ee20000008800 */
[----:B------:R-:W-:Y:S01]  /*10c0*/  UMOV UR5, 0x400 ;  /* 0x0000040000057882 */ /* 0x000fe20000000000 */
[----:B-1----:R-:W-:Y:S01]  /*10d0*/  IMAD.U32 R2, R2, 0x10000, RZ ;  /* 0x0001000002027824 */ /* 0x002fe200078e00ff */
[----:B------:R-:W-:Y:S01]  /*10e0*/  MOV R4, 0x3f800000 ;  /* 0x3f80000000047802 */ /* 0x000fe20000000f00 */
[----:B------:R-:W-:Y:S01]  /*10f0*/  IMAD.MOV.U32 R3, RZ, RZ, -0x800000 ;  /* 0xff800000ff037424 */ /* 0x000fe200078e00ff */
[----:B---3--:R-:W-:-:S06]  /*1100*/  ULEA UR4, UR4, UR5, 0x18 ;  /* 0x0000000504047291 */ /* 0x008fcc000f8ec03f */
[----:B------:R-:W-:-:S05]  /*1110*/  LEA.HI.SX32 R2, R2, UR4, 0x12 ;  /* 0x0000000402027c11 */ /* 0x000fca000f8f92ff */
[----:B------:R3:W-:Y:S04]  /*1120*/  STS [R2+0x180], R4 ;  /* 0x0001800402007388 */ /* 0x0007e80000000800 */
[----:B------:R3:W-:Y:S04]  /*1130*/  STS [R2], R3 ;  /* 0x0000000302007388 */ /* 0x0007e80000000800 */
[----:B------:R3:W-:Y:S04]  /*1140*/  STS [R2+0x100], R3 ;  /* 0x0001000302007388 */ /* 0x0007e80000000800 */
[----:B------:R3:W-:Y:S02]  /*1150*/  STS [R2+0x80], RZ ;  /* 0x000080ff02007388 */ /* 0x0007e40000000800 */
.L_x_415:
[----:B------:R-:W-:Y:S05]  /*1160*/  BSYNC B0 ;  /* 0x0000000000007941 */ /* 0x000fea0003800000 */
.L_x_414:
[----:B------:R-:W-:-:S13]  /*1170*/  ISETP.GE.AND P0, PT, R89, 0x1, PT ;  /* 0x000000015900780c */ /* 0x000fda0003f06270 */
[----:B------:R-:W-:Y:S05]  /*1180*/  @!P0 BRA `(.L_x_416) ;  /* 0x0000009400188947 */ /* 0x000fea0003800000 */
[----:B------:R-:W4:Y:S01]  /*1190*/  S2R R13, SR_CgaCtaId ;  /* 0x00000000000d7919 */ /* 0x000f220000008800 */
[----:B------:R-:W-:Y:S01]  /*11a0*/  IMAD.SHL.U32 R9, R121, 0x1000000, RZ ;  /* 0x0100000079097824 */ /* 0x000fe200078e00ff */
[----:B---3--:R-:W-:Y:S01]  /*11b0*/  MOV R3, 0x400 ;  /* 0x0000040000037802 */ /* 0x008fe20000000f00 */
[----:B------:R-:W3:Y:S01]  /*11c0*/  LDC R109, c[0x0][0x26c] ;  /* 0x00009b00ff6d7b82 */ /* 0x000ee20000000800 */
[----:B------:R-:W-:Y:S01]  /*11d0*/  SHF.R.S32.HI R7, RZ, 0x1f, R0 ;  /* 0x0000001fff077819 */ /* 0x000fe20000011400 */
[----:B------:R-:W-:Y:S01]  /*11e0*/  IMAD.MOV.U32 R84, RZ, RZ, RZ ;  /* 0x000000ffff547224 */ /* 0x000fe200078e00ff */
[----:B-1----:R-:W-:Y:S02]  /*11f0*/  SHF.R.U32.HI R2, RZ, 0x1f, R9 ;  /* 0x0000001fff027819 */ /* 0x002fe40000011609 */
[----:B------:R-:W-:Y:S02]  /*1200*/  LEA.HI R4, R7, R0, RZ, 0x5 ;  /* 0x0000000007047211 */ /* 0x000fe400078f28ff */
[----:B------:R-:W-:-:S02]  /*1210*/  LEA.HI.SX32 R2, R9, R2, 0x5 ;  /* 0x0000000209027211 */ /* 0x000fc400078f2aff */
[----:B------:R-:W-:Y:S02]  /*1220*/  PRMT R25, R121, 0x8880, RZ ;  /* 0x0000888079197816 */ /* 0x000fe400000000ff */
[----:B------:R-:W-:Y:S02]  /*1230*/  LOP3.LUT R6, R4, 0xffffffe0, RZ, 0xc0, !PT ;  /* 0xffffffe004067812 */ /* 0x000fe400078ec0ff */
[----:B------:R-:W-:Y:S02]  /*1240*/  SHF.R.U32.HI R11, RZ, 0x1, R25 ;  /* 0x00000001ff0b7819 */ /* 0x000fe40000011619 */
[----:B----4-:R-:W-:Y:S02]  /*1250*/  LEA R13, R13, R3, 0x18 ;  /* 0x000000030d0d7211 */ /* 0x010fe400078ec0ff */
[C---:B------:R-:W-:Y:S01]  /*1260*/  LOP3.LUT R3, R2.reuse, 0x1ffffffe, RZ, 0xc0, !PT ;  /* 0x1ffffffe02037812 */ /* 0x040fe200078ec0ff */
[----:B------:R-:W-:Y:S02]  /*1270*/  IMAD.SHL.U32 R2, R2, 0x8, RZ ;  /* 0x0000000802027824 */ /* 0x000fe400078e00ff */
[----:B------:R-:W-:Y:S01]  /*1280*/  VIADD R98, R13, 0x2400 ;  /* 0x000024000d627836 */ /* 0x000fe20000000000 */
[----:B------:R-:W-:-:S02]  /*1290*/  LEA.HI.SX32 R5, R9, -R3, 0x5 ;  /* 0x8000000309057211 */ /* 0x000fc400078f2aff */
[----:B------:R-:W-:Y:S02]  /*12a0*/  LOP3.LUT R3, R2, 0xfffffff0, RZ, 0xc0, !PT ;  /* 0xfffffff002037812 */ /* 0x000fe400078ec0ff */
[----:B------:R-:W-:Y:S02]  /*12b0*/  LEA.HI R9, R9, R25, RZ, 0x1 ;  /* 0x0000001909097211 */ /* 0x000fe400078f08ff */
[----:B------:R-:W-:Y:S01]  /*12c0*/  LEA.HI R2, R7, R0, RZ, 0x7 ;  /* 0x0000000007027211 */ /* 0x000fe200078f38ff */
[----:B------:R-:W-:Y:S01]  /*12d0*/  IMAD R8, R5, 0x8, R3 ;  /* 0x0000000805087824 */ /* 0x000fe200078e0203 */
[----:B------:R-:W-:Y:S01]  /*12e0*/  LOP3.LUT R7, R9, 0xfffffffe, RZ, 0xc0, !PT ;  /* 0xfffffffe09077812 */ /* 0x000fe200078ec0ff */
[----:B------:R-:W-:Y:S01]  /*12f0*/  IMAD.IADD R0, R0, 0x1, -R6 ;  /* 0x0000000100007824 */ /* 0x000fe200078e0a06 */
[--C-:B------:R-:W-:Y:S02]  /*1300*/  SHF.R.S32.HI R3, RZ, 0x5, R4.reuse ;  /* 0x00000005ff037819 */ /* 0x100fe40000011404 */
[----:B------:R-:W-:Y:S01]  /*1310*/  SHF.R.S32.HI R4, RZ, 0x1f, R4 ;  /* 0x0000001fff047819 */ /* 0x000fe20000011404 */
[----:B------:R-:W-:Y:S01]  /*1320*/  IMAD.IADD R7, R25, 0x1, -R7 ;  /* 0x0000000119077824 */ /* 0x000fe200078e0a07 */
[----:B------:R-:W-:-:S02]  /*1330*/  SHF.R.S32.HI R6, RZ, 0x1f, R25 ;  /* 0x0000001fff067819 */ /* 0x000fc40000011419 */
[----:B------:R-:W-:Y:S01]  /*1340*/  SHF.R.S32.HI R10, RZ, 0x7, R2 ;  /* 0x00000007ff0a7819 */ /* 0x000fe20000011402 */
[----:B------:R-:W-:Y:S01]  /*1350*/  IMAD.SHL.U32 R7, R7, 0x4, RZ ;  /* 0x0000000407077824 */ /* 0x000fe200078e00ff */
[----:B------:R-:W-:Y:S02]  /*1360*/  LEA.HI R4, R4, R3, RZ, 0x2 ;  /* 0x0000000304047211 */ /* 0x000fe400078f10ff */
[----:B------:R-:W-:Y:S01]  /*1370*/  SHF.R.S32.HI R2, RZ, 0x1f, R0 ;  /* 0x0000001fff027819 */ /* 0x000fe20000011400 */
[----:B------:R-:W-:Y:S01]  /*1380*/  IMAD.SHL.U32 R65, R10, 0x20, RZ ;  /* 0x000000200a417824 */ /* 0x000fe200078e00ff */
[----:B------:R-:W-:Y:S02]  /*1390*/  LEA.HI R6, R6, R25, RZ, 0x3 ;  /* 0x0000001906067211 */ /* 0x000fe400078f18ff */
[----:B------:R-:W-:Y:S02]  /*13a0*/  LOP3.LUT R4, R4, 0x7ffffffc, RZ, 0xc0, !PT ;  /* 0x7ffffffc04047812 */ /* 0x000fe400078ec0ff */
[----:B------:R-:W-:-:S02]  /*13b0*/  LEA.HI R5, R2, R0, RZ, 0x4 ;  /* 0x0000000002057211 */ /* 0x000fc400078f20ff */
[----:B------:R-:W-:Y:S01]  /*13c0*/  LOP3.LUT R6, R6, 0xfffffff8, RZ, 0xc0, !PT ;  /* 0xfffffff806067812 */ /* 0x000fe200078ec0ff */
[----:B------:R-:W-:Y:S01]  /*13d0*/  IMAD.IADD R4, R3, 0x1, -R4 ;  /* 0x0000000103047824 */ /* 0x000fe200078e0a04 */
[----:B------:R-:W-:Y:S02]  /*13e0*/  LEA.HI.SX32 R65, R5, R65, 0x1c ;  /* 0x0000004105417211 */ /* 0x000fe400078fe2ff */
[----:B------:R-:W-:Y:S02]  /*13f0*/  LOP3.LUT R11, R7, 0xfffffffc, R11, 0xe2, !PT ;  /* 0xfffffffc070b7812 */ /* 0x000fe400078ee20b */
[----:B------:R-:W-:Y:S01]  /*1400*/  IADD3 R7, R8, R25, -R6 ;  /* 0x0000001908077210 */ /* 0x000fe20007ffe806 */
[----:B------:R-:W-:Y:S02]  /*1410*/  IMAD.SHL.U32 R6, R9, 0x10, RZ ;  /* 0x0000001009067824 */ /* 0x000fe400078e00ff */
[----:B------:R-:W-:Y:S02]  /*1420*/  IMAD R65, R4, 0x2, R65 ;  /* 0x0000000204417824 */ /* 0x000fe400078e0241 */
[----:B------:R1:W-:Y:S01]  /*1430*/  STL [R1+0x4], R7 ;  /* 0x0000040701007387 */ /* 0x0003e20000100800 */
[----:B------:R-:W-:Y:S01]  /*1440*/  IMAD.SHL.U32 R4, R3, 0x8, RZ ;  /* 0x0000000803047824 */ /* 0x000fe200078e00ff */
[----:B------:R-:W-:Y:S01]  /*1450*/  LOP3.LUT R9, R6, 0xffffffe0, RZ, 0xc0, !PT ;  /* 0xffffffe006097812 */ /* 0x000fe200078ec0ff */
[----:B------:R-:W-:Y:S01]  /*1460*/  IMAD.WIDE R92, R81, R65, RZ ;  /* 0x00000041515c7225 */ /* 0x000fe200078e02ff */
[----:B------:R-:W-:-:S03]  /*1470*/  LEA.HI R6, R2, R0, RZ, 0x3 ;  /* 0x0000000002067211 */ /* 0x000fc600078f18ff */
[----:B------:R-:W-:Y:S01]  /*1480*/  IMAD.IADD R21, R11, 0x1, R9 ;  /* 0x000000010b157824 */ /* 0x000fe200078e0209 */
[C---:B------:R-:W-:Y:S01]  /*1490*/  SHF.L.U64.HI R93, R92.reuse, 0x1, R93 ;  /* 0x000000015c5d7819 */ /* 0x040fe2000001025d */
[----:B------:R-:W-:Y:S01]  /*14a0*/  IMAD.SHL.U32 R92, R92, 0x2, RZ ;  /* 0x000000025c5c7824 */ /* 0x000fe200078e00ff */
[----:B-1----:R-:W-:Y:S02]  /*14b0*/  LEA.HI R7, R2, R0, RZ, 0x2 ;  /* 0x0000000002077211 */ /* 0x002fe400078f10ff */
[-C--:B------:R-:W-:Y:S02]  /*14c0*/  LEA.HI.SX32 R2, R6, R4.reuse, 0x1d ;  /* 0x0000000406027211 */ /* 0x080fe400078feaff */
[C---:B------:R-:W-:Y:S02]  /*14d0*/  LEA.HI.SX32 R120, R7.reuse, R4, 0x1e ;  /* 0x0000000407787211 */ /* 0x040fe400078ff2ff */
[----:B------:R-:W-:Y:S02]  /*14e0*/  LOP3.LUT R8, R7, 0xfffffffc, RZ, 0xc0, !PT ;  /* 0xfffffffc07087812 */ /* 0x000fe400078ec0ff */
[----:B------:R-:W-:Y:S01]  /*14f0*/  LOP3.LUT R7, R5, 0xfffffff0, RZ, 0xc0, !PT ;  /* 0xfffffff005077812 */ /* 0x000fe200078ec0ff */
[----:B------:R-:W-:Y:S01]  /*1500*/  IMAD R114, R3, 0x18, R120 ;  /* 0x0000001803727824 */ /* 0x000fe200078e0278 */
[----:B------:R-:W-:Y:S01]  /*1510*/  SHF.R.S32.HI R5, RZ, 0x1f, R2 ;  /* 0x0000001fff057819 */ /* 0x000fe20000011402 */
[----:B------:R-:W-:Y:S01]  /*1520*/  IMAD R3, R26, R2, RZ ;  /* 0x000000021a037224 */ /* 0x000fe200078e02ff */
[----:B------:R-:W-:Y:S01]  /*1530*/  LOP3.LUT R6, R6, 0xfffffff8, RZ, 0xc0, !PT ;  /* 0xfffffff806067812 */ /* 0x000fe200078ec0ff */
[----:B------:R-:W-:-:S02]  /*1540*/  IMAD.IADD R4, R0, 0x1, -R8 ;  /* 0x0000000100047824 */ /* 0x000fc400078e0a08 */
[----:B------:R-:W-:Y:S01]  /*1550*/  IMAD R104, R5, R103, R3 ;  /* 0x0000006705687224 */ /* 0x000fe200078e0203 */
[----:B------:R-:W-:Y:S01]  /*1560*/  SHF.R.S32.HI R3, RZ, 0x1f, R114 ;  /* 0x0000001fff037819 */ /* 0x000fe20000011472 */
[C---:B------:R-:W-:Y:S02]  /*1570*/  IMAD.IADD R97, R0.reuse, 0x1, -R6 ;  /* 0x0000000100617824 */ /* 0x040fe400078e0a06 */
[----:B------:R-:W-:Y:S02]  /*1580*/  IMAD.IADD R90, R0, 0x1, -R7 ;  /* 0x00000001005a7824 */ /* 0x000fe400078e0a07 */
[----:B------:R-:W-:Y:S01]  /*1590*/  IMAD R0, R27, R114, RZ ;  /* 0x000000721b007224 */ /* 0x000fe200078e02ff */
[----:B------:R-:W-:Y:S01]  /*15a0*/  SHF.R.S32.HI R11, RZ, 0x1f, R97 ;  /* 0x0000001fff0b7819 */ /* 0x000fe20000011461 */
[----:B------:R-:W-:Y:S02]  /*15b0*/  IMAD R5, R10, -0x18, R65 ;  /* 0xffffffe80a057824 */ /* 0x000fe400078e0241 */
[----:B------:R-:W-:Y:S01]  /*15c0*/  IMAD R20, R3, R102, R0 ;  /* 0x0000006603147224 */ /* 0x000fe200078e0200 */
[----:B------:R-:W-:Y:S01]  /*15d0*/  LEA.HI R18, R11, R97, RZ, 0x2 ;  /* 0x000000610b127211 */ /* 0x000fe200078f10ff */
[----:B------:R-:W-:-:S02]  /*15e0*/  IMAD R0, R5, 0x220, RZ ;  /* 0x0000022005007824 */ /* 0x000fc400078e02ff */
[----:B------:R-:W-:Y:S02]  /*15f0*/  IMAD.SHL.U32 R82, R90, 0x10, RZ ;  /* 0x000000105a527824 */ /* 0x000fe400078e00ff */
[----:B------:R-:W-:Y:S02]  /*1600*/  IMAD.SHL.U32 R110, R4, 0x8, RZ ;  /* 0x00000008046e7824 */ /* 0x000fe400078e00ff */
[----:B------:R-:W-:Y:S01]  /*1610*/  VIADD R116, R114, 0x8 ;  /* 0x0000000872747836 */ /* 0x000fe20000000000 */
[C---:B------:R-:W-:Y:S01]  /*1620*/  IADD3 R66, R13.reuse, R0, R82 ;  /* 0x000000000d427210 */ /* 0x040fe20007ffe052 */
[----:B------:R-:W-:Y:S01]  /*1630*/  IMAD.MOV.U32 R6, RZ, RZ, R110 ;  /* 0x000000ffff067224 */ /* 0x000fe200078e006e */
[----:B------:R-:W-:Y:S01]  /*1640*/  IADD3 R82, R13, R82, R0 ;  /* 0x000000520d527210 */ /* 0x000fe20007ffe000 */
[----:B------:R-:W-:Y:S01]  /*1650*/  IMAD.SHL.U32 R90, R90, 0x4, RZ ;  /* 0x000000045a5a7824 */ /* 0x000fe200078e00ff */
[----:B------:R-:W-:Y:S02]  /*1660*/  SHF.R.S32.HI R0, RZ, 0x1f, R2 ;  /* 0x0000001fff007819 */ /* 0x000fe40000011402 */
[----:B------:R-:W-:-:S02]  /*1670*/  SHF.R.S32.HI R111, RZ, 0x1f, R110 ;  /* 0x0000001fff6f7819 */ /* 0x000fc4000001146e */
[----:B------:R-:W-:Y:S02]  /*1680*/  LEA.HI R0, R0, R2, RZ, 0x3 ;  /* 0x0000000200007211 */ /* 0x000fe400078f18ff */
[----:B------:R-:W-:Y:S01]  /*1690*/  LEA.HI R8, R116, R116, RZ, 0x1 ;  /* 0x0000007474087211 */ /* 0x000fe200078f08ff */
[--C-:B------:R-:W-:Y:S01]  /*16a0*/  IMAD.MOV.U32 R7, RZ, RZ, R111.reuse ;  /* 0x000000ffff077224 */ /* 0x100fe200078e006f */
[----:B------:R-:W-:Y:S01]  /*16b0*/  LOP3.LUT R0, R0, 0xfffffff8, RZ, 0xc0, !PT ;  /* 0xfffffff800007812 */ /* 0x000fe200078ec0ff */
[----:B------:R-:W-:Y:S01]  /*16c0*/  IMAD.WIDE R16, R120, R22, R110 ;  /* 0x0000001678107225 */ /* 0x000fe200078e026e */
[----:B------:R-:W-:-:S03]  /*16d0*/  LOP3.LUT R10, R8, 0x3ffffffe, RZ, 0xc0, !PT ;  /* 0x3ffffffe080a7812 */ /* 0x000fc600078ec0ff */
[----:B------:R-:W-:Y:S01]  /*16e0*/  IMAD.WIDE.U32 R124, R114, R102, R6 ;  /* 0x00000066727c7225 */ /* 0x000fe200078e0006 */
[----:B------:R-:W-:Y:S02]  /*16f0*/  LEA.HI R6, R120, R120, RZ, 0x1 ;  /* 0x0000007878067211 */ /* 0x000fe400078f08ff */
[----:B------:R-:W-:Y:S01]  /*1700*/  LEA.HI R7, R114, R114, RZ, 0x1 ;  /* 0x0000007272077211 */ /* 0x000fe200078f08ff */
[----:B------:R-:W-:Y:S01]  /*1710*/  IMAD.IADD R3, R2, 0x1, -R0 ;  /* 0x0000000102037824 */ /* 0x000fe200078e0a00 */
[----:B------:R-:W-:Y:S01]  /*1720*/  LOP3.LUT R5, R6, 0x3ffffffe, RZ, 0xc0, !PT ;  /* 0x3ffffffe06057812 */ /* 0x000fe200078ec0ff */
[----:B------:R-:W-:Y:S01]  /*1730*/  IMAD.IADD R10, R116, 0x1, -R10 ;  /* 0x00000001740a7824 */ /* 0x000fe200078e0a0a */
[----:B------:R-:W-:Y:S01]  /*1740*/  LOP3.LUT R9, R7, 0x3ffffffe, RZ, 0xc0, !PT ;  /* 0x3ffffffe07097812 */ /* 0x000fe200078ec0ff */
[----:B------:R-:W-:Y:S01]  /*1750*/  IMAD.WIDE.U32 R102, R2, R103, RZ ;  /* 0x0000006702667225 */ /* 0x000fe200078e00ff */
[----:B------:R-:W-:Y:S02]  /*1760*/  SHF.R.S32.HI R0, RZ, 0x1f, R3 ;  /* 0x0000001fff007819 */ /* 0x000fe40000011403 */
[--C-:B------:R-:W-:Y:S01]  /*1770*/  SHF.R.S32.HI R14, RZ, 0x1, R6.reuse ;  /* 0x00000001ff0e7819 */ /* 0x100fe20000011406 */
[----:B------:R-:W-:Y:S01]  /*1780*/  IMAD.IADD R5, R120, 0x1, -R5 ;  /* 0x0000000178057824 */ /* 0x000fe200078e0a05 */
[----:B------:R-:W-:Y:S01]  /*1790*/  LEA.HI R0, R0, R3, RZ, 0x2 ;  /* 0x0000000300007211 */ /* 0x000fe200078f10ff */
[----:B------:R-:W-:Y:S01]  /*17a0*/  IMAD.IADD R9, R114, 0x1, -R9 ;  /* 0x0000000172097824 */ /* 0x000fe200078e0a09 */
[----:B------:R-:W-:Y:S01]  /*17b0*/  SHF.R.S32.HI R6, RZ, 0x1f, R6 ;  /* 0x0000001fff067819 */ /* 0x000fe20000011406 */
[--C-:B------:R-:W-:Y:S01]  /*17c0*/  IMAD R5, R5, 0x4, R4.reuse ;  /* 0x0000000405057824 */ /* 0x100fe200078e0204 */
[----:B------:R-:W-:Y:S01]  /*17d0*/  LEA R122, P0, R16, R23, 0x1 ;  /* 0x00000017107a7211 */ /* 0x000fe200078008ff */
[--C-:B------:R-:W-:Y:S01]  /*17e0*/  IMAD R9, R9, 0x4, R4.reuse ;  /* 0x0000000409097824 */ /* 0x100fe200078e0204 */
[----:B------:R-:W-:Y:S01]  /*17f0*/  LEA.HI R11, R6, R14, RZ, 0x2 ;  /* 0x0000000e060b7211 */ /* 0x000fe200078f10ff */
[----:B------:R-:W-:Y:S01]  /*1800*/  IMAD R4, R10, 0x4, R4 ;  /* 0x000000040a047824 */ /* 0x000fe200078e0204 */
[----:B------:R-:W-:Y:S01]  /*1810*/  LOP3.LUT R10, R0, 0x1ffffffc, RZ, 0xc0, !PT ;  /* 0x1ffffffc000a7812 */ /* 0x000fe200078ec0ff */
[----:B------:R-:W-:Y:S01]  /*1820*/  IMAD.IADD R104, R103, 0x1, R104 ;  /* 0x0000000167687824 */ /* 0x000fe200078e0268 */
[----:B------:R-:W-:-:S02]  /*1830*/  SHF.R.S32.HI R12, RZ, 0x1f, R5 ;  /* 0x0000001fff0c7819 */ /* 0x000fc40000011405 */
[----:B------:R-:W-:Y:S01]  /*1840*/  LOP3.LUT R6, R18, 0xfffffffc, RZ, 0xc0, !PT ;  /* 0xfffffffc12067812 */ /* 0x000fe200078ec0ff */
[----:B------:R-:W-:Y:S01]  /*1850*/  IMAD.IADD R19, R3, 0x1, -R10 ;  /* 0x0000000103137824 */ /* 0x000fe200078e0a0a */
[----:B------:R-:W-:Y:S02]  /*1860*/  SHF.R.S32.HI R3, RZ, 0x2, R0 ;  /* 0x00000002ff037819 */ /* 0x000fe40000011400 */
[----:B------:R-:W-:Y:S01]  /*1870*/  LEA.HI R10, R12, R5, RZ, 0x2 ;  /* 0x000000050c0a7211 */ /* 0x000fe200078f10ff */
[C---:B------:R-:W-:Y:S01]  /*1880*/  IMAD.IADD R12, R97.reuse, 0x1, -R6 ;  /* 0x00000001610c7824 */ /* 0x040fe200078e0a06 */
[----:B------:R-:W-:Y:S01]  /*1890*/  LEA.HI R0, R0, R3, RZ, 0x1 ;  /* 0x0000000300007211 */ /* 0x000fe200078f08ff */
[----:B------:R-:W-:Y:S01]  /*18a0*/  IMAD.SHL.U32 R97, R97, 0x8, RZ ;  /* 0x0000000861617824 */ /* 0x000fe200078e00ff */
[----:B------:R-:W-:Y:S02]  /*18b0*/  LOP3.LUT R11, R11, 0x1ffffffc, RZ, 0xc0, !PT ;  /* 0x1ffffffc0b0b7812 */ /* 0x000fe400078ec0ff */
[----:B------:R-:W-:-:S02]  /*18c0*/  LOP3.LUT R15, R10, 0xfffffffc, RZ, 0xc0, !PT ;  /* 0xfffffffc0a0f7812 */ /* 0x000fc400078ec0ff */
[----:B------:R-:W-:Y:S01]  /*18d0*/  LOP3.LUT R0, R0, 0x7fffffe, RZ, 0xc0, !PT ;  /* 0x07fffffe00007812 */ /* 0x000fe200078ec0ff */
[----:B------:R-:W-:Y:S01]  /*18e0*/  IMAD.IADD R6, R14, 0x1, -R11 ;  /* 0x000000010e067824 */ /* 0x000fe200078e0a0b */
[----:B------:R-:W-:Y:S01]  /*18f0*/  LOP3.LUT R19, R12, R19, RZ, 0x3c, !PT ;  /* 0x000000130c137212 */ /* 0x000fe200078e3cff */
[----:B------:R-:W-:Y:S01]  /*1900*/  IMAD.IADD R5, R5, 0x1, -R15 ;  /* 0x0000000105057824 */ /* 0x000fe200078e0a0f */
[----:B------:R-:W-:Y:S01]  /*1910*/  LEA.HI.X R123, R16, R24, R17, 0x1, P0 ;  /* 0x00000018107b7211 */ /* 0x000fe200000f0c11 */
[----:B------:R-:W-:Y:S01]  /*1920*/  IMAD.IADD R11, R3, 0x1, -R0 ;  /* 0x00000001030b7824 */ /* 0x000fe200078e0a00 */
[--C-:B------:R-:W-:Y:S02]  /*1930*/  SHF.R.S32.HI R3, RZ, 0x1, R7.reuse ;  /* 0x00000001ff037819 */ /* 0x100fe40000011407 */
[----:B------:R-:W-:Y:S02]  /*1940*/  LOP3.LUT R12, R5, R6, RZ, 0x3c, !PT ;  /* 0x00000006050c7212 */ /* 0x000fe400078e3cff */
[----:B------:R-:W-:-:S02]  /*1950*/  SHF.R.S32.HI R7, RZ, 0x1f, R7 ;  /* 0x0000001fff077819 */ /* 0x000fc40000011407 */
[--C-:B------:R-:W-:Y:S02]  /*1960*/  SHF.R.S32.HI R0, RZ, 0x1, R8.reuse ;  /* 0x00000001ff007819 */ /* 0x100fe40000011408 */
[----:B------:R-:W-:Y:S02]  /*1970*/  SHF.R.S32.HI R8, RZ, 0x1f, R8 ;  /* 0x0000001fff087819 */ /* 0x000fe40000011408 */
[----:B------:R-:W-:Y:S02]  /*1980*/  SHF.R.S32.HI R5, RZ, 0x1f, R4 ;  /* 0x0000001fff057819 */ /* 0x000fe40000011404 */
[----:B------:R-:W-:Y:S02]  /*1990*/  SHF.R.S32.HI R6, RZ, 0x1f, R9 ;  /* 0x0000001fff067819 */ /* 0x000fe40000011409 */
[----:B------:R-:W-:Y:S02]  /*19a0*/  LEA.HI R7, R7, R3, RZ, 0x2 ;  /* 0x0000000307077211 */ /* 0x000fe400078f10ff */
[----:B------:R-:W-:-:S02]  /*19b0*/  LEA.HI R8, R8, R0, RZ, 0x2 ;  /* 0x0000000008087211 */ /* 0x000fc400078f10ff */
[----:B------:R-:W-:Y:S02]  /*19c0*/  LEA.HI R5, R5, R4, RZ, 0x2 ;  /* 0x0000000405057211 */ /* 0x000fe400078f10ff */
[----:B------:R-:W-:Y:S02]  /*19d0*/  LEA.HI R6, R6, R9, RZ, 0x2 ;  /* 0x0000000906067211 */ /* 0x000fe400078f10ff */
[----:B------:R-:W-:Y:S02]  /*19e0*/  LOP3.LUT R7, R7, 0x1ffffffc, RZ, 0xc0, !PT ;  /* 0x1ffffffc07077812 */ /* 0x000fe400078ec0ff */
[----:B------:R-:W-:Y:S02]  /*19f0*/  LOP3.LUT R8, R8, 0x1ffffffc, RZ, 0xc0, !PT ;  /* 0x1ffffffc08087812 */ /* 0x000fe400078ec0ff */
[----:B------:R-:W-:Y:S01]  /*1a00*/  LOP3.LUT R5, R5, 0xfffffffc, RZ, 0xc0, !PT ;  /* 0xfffffffc05057812 */ /* 0x000fe200078ec0ff */
[----:B------:R-:W-:Y:S01]  /*1a10*/  IMAD.IADD R10, R3, 0x1, -R7 ;  /* 0x00000001030a7824 */ /* 0x000fe200078e0a07 */
[----:B------:R-:W-:Y:S01]  /*1a20*/  LOP3.LUT R6, R6, 0xfffffffc, RZ, 0xc0, !PT ;  /* 0xfffffffc06067812 */ /* 0x000fe200078ec0ff */
[----:B------:R-:W-:-:S02]  /*1a30*/  IMAD.IADD R8, R0, 0x1, -R8 ;  /* 0x0000000100087824 */ /* 0x000fc400078e0a08 */
[----:B------:R-:W-:Y:S01]  /*1a40*/  IMAD.IADD R7, R4, 0x1, -R5 ;  /* 0x0000000104077824 */ /* 0x000fe200078e0a05 */
[----:B------:R-:W-:Y:S01]  /*1a50*/  SHF.R.S32.HI R4, RZ, 0x2, R18 ;  /* 0x00000002ff047819 */ /* 0x000fe20000011412 */
[----:B------:R-:W-:-:S03]  /*1a60*/  IMAD.IADD R9, R9, 0x1, -R6 ;  /* 0x0000000109097824 */ /* 0x000fc600078e0a06 */
[----:B------:R-:W-:Y:S02]  /*1a70*/  LOP3.LUT R7, R7, R8, RZ, 0x3c, !PT ;  /* 0x0000000807077212 */ /* 0x000fe400078e3cff */
[----:B------:R-:W-:Y:S01]  /*1a80*/  LOP3.LUT R9, R9, R10, RZ, 0x3c, !PT ;  /* 0x0000000a09097212 */ /* 0x000fe200078e3cff */
[----:B------:R-:W-:Y:S01]  /*1a90*/  IMAD.IADD R10, R15, 0x1, R12 ;  /* 0x000000010f0a7824 */ /* 0x000fe200078e020c */
[----:B------:R-:W-:Y:S01]  /*1aa0*/  LOP3.LUT R4, R11, R4, RZ, 0x3c, !PT ;  /* 0x000000040b047212 */ /* 0x000fe200078e3cff */
[----:B------:R-:W-:Y:S02]  /*1ab0*/  IMAD.IADD R5, R5, 0x1, R7 ;  /* 0x0000000105057824 */ /* 0x000fe400078e0207 */
[----:B------:R-:W-:Y:S02]  /*1ac0*/  IMAD.IADD R6, R6, 0x1, R9 ;  /* 0x0000000106067824 */ /* 0x000fe400078e0209 */
[----:B------:R-:W-:Y:S01]  /*1ad0*/  IMAD R7, R4, 0x4, R19 ;  /* 0x0000000404077824 */ /* 0x000fe200078e0213 */
[----:B---3--:R-:W-:Y:S01]  /*1ae0*/  SHF.R.S32.HI R4, RZ, 0x1f, R109 ;  /* 0x0000001fff047819 */ /* 0x008fe2000001146d */
[----:B------:R-:W-:-:S02]  /*1af0*/  IMAD R3, R3, 0x20, R6 ;  /* 0x0000002003037824 */ /* 0x000fc400078e0206 */
[----:B------:R-:W-:Y:S01]  /*1b00*/  IMAD R0, R0, 0x20, R5 ;  /* 0x0000002000007824 */ /* 0x000fe200078e0205 */
[----:B------:R-:W-:Y:S01]  /*1b10*/  LEA.HI R4, R4, R109, RZ, 0x5 ;  /* 0x0000006d04047211 */ /* 0x000fe200078f28ff */
[----:B------:R-:W-:Y:S02]  /*1b20*/  IMAD.SHL.U32 R3, R3, 0x8, RZ ;  /* 0x0000000803037824 */ /* 0x000fe400078e00ff */
[----:B------:R-:W-:Y:S01]  /*1b30*/  IMAD.SHL.U32 R0, R0, 0x8, RZ ;  /* 0x0000000800007824 */ /* 0x000fe200078e00ff */
[----:B------:R-:W-:Y:S01]  /*1b40*/  LOP3.LUT R4, R4, 0xffffffe0, RZ, 0xc0, !PT ;  /* 0xffffffe004047812 */ /* 0x000fe200078ec0ff */
[--C-:B------:R-:W-:Y:S01]  /*1b50*/  IMAD R99, R3, 0x2, R98.reuse ;  /* 0x0000000203637824 */ /* 0x100fe200078e0262 */
[----:B------:R-:W-:Y:S01]  /*1b60*/  SHF.R.S32.HI R3, RZ, 0x2, R25 ;  /* 0x00000002ff037819 */ /* 0x000fe20000011419 */
[----:B------:R-:W-:Y:S02]  /*1b70*/  IMAD R98, R0, 0x2, R98 ;  /* 0x0000000200627824 */ /* 0x000fe400078e0262 */
[----:B------:R-:W-:-:S02]  /*1b80*/  IMAD.IADD R0, R109, 0x1, -R4 ;  /* 0x000000016d007824 */ /* 0x000fc400078e0a04 */
[----:B------:R-:W-:Y:S01]  /*1b90*/  IMAD R7, R2, 0x10, R7 ;  /* 0x0000001002077824 */ /* 0x000fe200078e0207 */
[----:B------:R-:W-:Y:S01]  /*1ba0*/  PRMT R2, R3, 0x9910, RZ ;  /* 0x0000991003027816 */ /* 0x000fe200000000ff */
[----:B------:R-:W-:Y:S01]  /*1bb0*/  VIADD R5, R109, 0x1f ;  /* 0x0000001f6d057836 */ /* 0x000fe20000000000 */
[----:B------:R-:W-:Y:S01]  /*1bc0*/  ISETP.NE.AND P0, PT, R0, RZ, PT ;  /* 0x000000ff0000720c */ /* 0x000fe20003f05270 */
[----:B------:R-:W-:Y:S02]  /*1bd0*/  IMAD R10, R14, 0x20, R10 ;  /* 0x000000200e0a7824 */ /* 0x000fe400078e020a */
[----:B------:R-:W-:Y:S01]  /*1be0*/  IMAD R107, R2, 0x4, R13 ;  /* 0x00000004026b7824 */ /* 0x000fe200078e020d */
[----:B------:R-:W-:Y:S01]  /*1bf0*/  SEL R0, R0, 0x20, P0 ;  /* 0x0000002000007807 */ /* 0x000fe20000000000 */
[----:B------:R-:W-:Y:S01]  /*1c00*/  IMAD.SHL.U32 R101, R10, 0x8, RZ ;  /* 0x000000080a657824 */ /* 0x000fe200078e00ff */
[----:B------:R-:W-:Y:S01]  /*1c10*/  SHF.R.S32.HI R6, RZ, 0x1f, R5 ;  /* 0x0000001fff067819 */ /* 0x000fe20000011405 */
[----:B------:R-:W-:Y:S01]  /*1c20*/  IMAD.SHL.U32 R80, R7, 0x8, RZ ;  /* 0x0000000807507824 */ /* 0x000fe200078e00ff */
[----:B------:R-:W-:Y:S01]  /*1c30*/  SHF.R.S32.HI R2, RZ, 0x1f, R0 ;  /* 0x0000001fff027819 */ /* 0x000fe20000011400 */
[----:B------:R-:W-:Y:S01]  /*1c40*/  IMAD.SHL.U32 R118, R0, 0x2, RZ ;  /* 0x0000000200767824 */ /* 0x000fe200078e00ff */
[----:B------:R-:W-:Y:S01]  /*1c50*/  LEA.HI R5, R6, R5, RZ, 0x5 ;  /* 0x0000000506057211 */ /* 0x000fe200078f28ff */
[----:B------:R-:W-:Y:S01]  /*1c60*/  IMAD.SHL.U32 R12, R21, 0x10, RZ ;  /* 0x00000010150c7824 */ /* 0x000fe200078e00ff */
[C---:B------:R-:W-:Y:S01]  /*1c70*/  SHF.L.U64.HI R117, R0.reuse, 0x1, R2 ;  /* 0x0000000100757819 */ /* 0x040fe20000010202 */
[----:B------:R-:W-:Y:S01]  /*1c80*/  IMAD.IADD R2, R125, 0x1, R20 ;  /* 0x000000017d027824 */ /* 0x000fe200078e0214 */
[----:B------:R-:W-:Y:S01]  /*1c90*/  LEA.HI.SX32 R115, R5, 0xfffffffd, 0x1b ;  /* 0xfffffffd05737811 */ /* 0x000fe200078fdaff */
[C---:B------:R-:W-:Y:S01]  /*1ca0*/  IMAD.WIDE R112, R0.reuse, 0x2, R122 ;  /* 0x0000000200707825 */ /* 0x040fe200078e027a */
[----:B------:R-:W-:-:S02]  /*1cb0*/  VIMNMX R109, R0, R109, PT ;  /* 0x0000006d006d7248 */ /* 0x000fc40003fe0100 */
[----:B------:R1:W-:Y:S01]  /*1cc0*/  STL [R1], R2 ;  /* 0x0000000201007387 */ /* 0x0003e20000100800 */
[--C-:B------:R-:W-:Y:S02]  /*1cd0*/  IMAD R101, R101, 0x2, R13.reuse ;  /* 0x0000000265657824 */ /* 0x100fe400078e020d */
[----:B------:R-:W-:-:S07]  /*1ce0*/  IMAD R80, R80, 0x2, R13 ;  /* 0x0000000250507824 */ /* 0x000fce00078e020d */
.L_x_470:
[----:B-1-3--:R-:W3:Y:S01]  /*1cf0*/  LDC R0, c[0x0][0x26c] ;  /* 0x00009b00ff007b82 */ /* 0x00aee20000000800 */
[----:B------:R-:W4:Y:S01]  /*1d00*/  S2R R8, SR_TID.Y ;  /* 0x0000000000087919 */ /* 0x000f220000002200 */
[----:B------:R-:W-:Y:S01]  /*1d10*/  LOP3.LUT R83, R83, 0xffffffef, RZ, 0xc0, !PT ;  /* 0xffffffef53537812 */ /* 0x000fe200078ec0ff */
[----:B------:R-:W-:Y:S05]  /*1d20*/  YIELD ;  /* 0x0000000000007946 */ /* 0x000fea0003800000 */
[----:B------:R-:W-:Y:S05]  /*1d30*/  WARPSYNC.ALL ;  /* 0x0000000000007948 */ /* 0x000fea0003800000 */
[C---:B---3--:R-:W-:Y:S01]  /*1d40*/  VIADD R11, R0.reuse, 0xffffffdf ;  /* 0xffffffdf000b7836 */ /* 0x048fe20000000000 */
[C---:B------:R-:W-:Y:S01]  /*1d50*/  ISETP.GE.AND P4, PT, R0.reuse, 0x1, PT ;  /* 0x000000010000780c */ /* 0x040fe20003f86270 */
[----:B------:R-:W-:-:S02]  /*1d60*/  VIADD R10, R0, 0xffffffff ;  /* 0xffffffff000a7836 */ /* 0x000fc40000000000 */
[----:B------:R-:W-:Y:S01]  /*1d70*/  VIADD R6, R0, 0x3e ;  /* 0x0000003e00067836 */ /* 0x000fe20000000000 */
[----:B------:R-:W-:Y:S02]  /*1d80*/  ISETP.GE.U32.AND P2, PT, R11, 0x20, PT ;  /* 0x000000200b00780c */ /* 0x000fe40003f46070 */
[----:B------:R-:W-:Y:S02]  /*1d90*/  ISETP.GE.U32.AND P1, PT, R10, 0x20, PT ;  /* 0x000000200a00780c */ /* 0x000fe40003f26070 */
[----:B------:R-:W-:-:S09]  /*1da0*/  ISETP.GE.U32.AND P0, PT, R6, 0x3f, PT ;  /* 0x0000003f0600780c */ /* 0x000fd20003f06070 */
[----:B------:R-:W-:-:S04]  /*1db0*/  @P2 LOP3.LUT R83, R83, 0x10, RZ, 0xfc, !PT ;  /* 0x0000001053532812 */ /* 0x000fc800078efcff */
[----:B------:R-:W-:-:S04]  /*1dc0*/  LOP3.LUT R83, R83, 0xfffffff7, RZ, 0xc0, !PT ;  /* 0xfffffff753537812 */ /* 0x000fc800078ec0ff */
[----:B------:R-:W-:-:S04]  /*1dd0*/  @P1 LOP3.LUT R83, R83, 0x8, RZ, 0xfc, !PT ;  /* 0x0000000853531812 */ /* 0x000fc800078efcff */
[----:B------:R-:W-:-:S04]  /*1de0*/  LOP3.LUT R83, R83, 0xfffffffb, RZ, 0xc0, !PT ;  /* 0xfffffffb53537812 */ /* 0x000fc800078ec0ff */
[----:B------:R-:W-:Y:S01]  /*1df0*/  @P0 LOP3.LUT R83, R83, 0x4, RZ, 0xfc, !PT ;  /* 0x0000000453530812 */ /* 0x000fe200078efcff */
[----:B------:R-:W3:Y:S04]  /*1e00*/  LDL R16, [R1] ;  /* 0x0000000001107983 */ /* 0x000ee80000100800 */
[----:B------:R-:W5:Y:S04]  /*1e10*/  LDL R15, [R1+0x10] ;  /* 0x00001000010f7983 */ /* 0x000f680000100800 */
[----:B--2---:R-:W2:Y:S01]  /*1e20*/  LDL R14, [R1+0xc] ;  /* 0x00000c00010e7983 */ /* 0x004ea20000100800 */
[----:B------:R-:W-:Y:S01]  /*1e30*/  VIADDMNMX R0, R89, -R84, 0x80, PT ;  /* 0x0000008059007446 */ /* 0x000fe20003800954 */
[C---:B------:R-:W-:Y:S01]  /*1e40*/  VIADD R3, R114.reuse, 0x10 ;  /* 0x0000001072037836 */ /* 0x040fe20000000000 */
[----:B------:R-:W4:Y:S01]  /*1e50*/  LDC R68, c[0x0][0x288] ;  /* 0x0000a200ff447b82 */ /* 0x000f220000000800 */
[C---:B-1----:R-:W-:Y:S01]  /*1e60*/  VIADD R2, R114.reuse, 0x18 ;  /* 0x0000001872027836 */ /* 0x042fe20000000000 */
[----:B------:R-:W-:-:S02]  /*1e70*/  ISETP.GE.AND P0, PT, R114, R0, PT ;  /* 0x000000007200720c */ /* 0x000fc40003f06270 */
[----:B------:R-:W-:Y:S02]  /*1e80*/  CS2R R26, SRZ ;  /* 0x00000000001a7805 */ /* 0x000fe4000001ff00 */
[-C--:B------:R-:W-:Y:S02]  /*1e90*/  ISETP.GE.AND P1, PT, R116, R0.reuse, PT ;  /* 0x000000007400720c */ /* 0x080fe40003f26270 */
[----:B------:R-:W-:Y:S02]  /*1ea0*/  CS2R R24, SRZ ;  /* 0x0000000000187805 */ /* 0x000fe4000001ff00 */
[----:B------:R-:W-:Y:S02]  /*1eb0*/  ISETP.LT.AND P0, PT, R110, R109, !P0 ;  /* 0x0000006d6e00720c */ /* 0x000fe40004701270 */
[----:B------:R-:W-:Y:S02]  /*1ec0*/  CS2R R22, SRZ ;  /* 0x0000000000167805 */ /* 0x000fe4000001ff00 */
[----:B------:R-:W-:-:S02]  /*1ed0*/  ISETP.GE.AND P6, PT, R3, R0, PT ;  /* 0x000000000300720c */ /* 0x000fc40003fc6270 */
[----:B------:R-:W-:Y:S02]  /*1ee0*/  CS2R R20, SRZ ;  /* 0x0000000000147805 */ /* 0x000fe4000001ff00 */
[----:B------:R-:W-:Y:S02]  /*1ef0*/  ISETP.GE.AND P5, PT, R2, R0, PT ;  /* 0x000000000200720c */ /* 0x000fe40003fa6270 */
[----:B------:R-:W-:Y:S02]  /*1f00*/  CS2R R30, SRZ ;  /* 0x00000000001e7805 */ /* 0x000fe4000001ff00 */
[----:B------:R-:W-:Y:S02]  /*1f10*/  SEL R4, RZ, 0x1, !P0 ;  /* 0x00000001ff047807 */ /* 0x000fe40004000000 */
[----:B------:R-:W-:Y:S02]  /*1f20*/  CS2R R28, SRZ ;  /* 0x00000000001c7805 */ /* 0x000fe4000001ff00 */
[----:B------:R-:W-:-:S02]  /*1f30*/  ISETP.LT.AND P1, PT, R110, R109, !P1 ;  /* 0x0000006d6e00720c */ /* 0x000fc40004f21270 */
[----:B------:R-:W-:Y:S02]  /*1f40*/  CS2R R18, SRZ ;  /* 0x0000000000127805 */ /* 0x000fe4000001ff00 */
[CC--:B------:R-:W-:Y:S02]  /*1f50*/  ISETP.LT.AND P2, PT, R110.reuse, R109.reuse, !P6 ;  /* 0x0000006d6e00720c */ /* 0x0c0fe40007741270 */
[----:B------:R-:W-:Y:S02]  /*1f60*/  CS2R R34, SRZ ;  /* 0x0000000000227805 */ /* 0x000fe4000001ff00 */
[----:B------:R-:W-:Y:S02]  /*1f70*/  ISETP.LT.AND P3, PT, R110, R109, !P5 ;  /* 0x0000006d6e00720c */ /* 0x000fe40006f61270 */
[----:B------:R-:W-:Y:S02]  /*1f80*/  CS2R R32, SRZ ;  /* 0x0000000000207805 */ /* 0x000fe4000001ff00 */
[----:B------:R-:W-:-:S02]  /*1f90*/  VIMNMX R3, R64, 0x20, PT ;  /* 0x0000002040037848 */ /* 0x000fc40003fe0100 */
[----:B------:R-:W-:Y:S02]  /*1fa0*/  CS2R R38, SRZ ;  /* 0x0000000000267805 */ /* 0x000fe4000001ff00 */
[----:B------:R-:W-:Y:S02]  /*1fb0*/  P2R R4, PR, R4, 0xf ;  /* 0x0000000f04047803 */ /* 0x000fe40000000000 */
[----:B------:R-:W-:Y:S01]  /*1fc0*/  CS2R R36, SRZ ;  /* 0x0000000000247805 */ /* 0x000fe2000001ff00 */
[----:B------:R-:W-:Y:S01]  /*1fd0*/  BAR.SYNC.DEFER_BLOCKING 0x0 ;  /* 0x0000000000007b1d */ /* 0x000fe20000010000 */
[----:B------:R-:W-:Y:S01]  /*1fe0*/  ISETP.GE.U32.AND P3, PT, R6, 0x3f, PT ;  /* 0x0000003f0600780c */ /* 0x000fe20003f66070 */
[----:B----4-:R-:W-:Y:S01]  /*1ff0*/  IMAD R2, R84, R68, RZ ;  /* 0x0000004454027224 */ /* 0x010fe200078e02ff */
[----:B------:R-:W-:Y:S02]  /*2000*/  ISETP.GE.AND P0, PT, R120, R3, PT ;  /* 0x000000037800720c */ /* 0x000fe40003f06270 */
[----:B------:R-:W-:-:S02]  /*2010*/  SEL R4, R4, RZ, P3 ;  /* 0x000000ff04047207 */ /* 0x000fc40001800000 */
[-C--:B------:R-:W-:Y:S02]  /*2020*/  ISETP.GE.AND P3, PT, R116, R0.reuse, PT ;  /* 0x000000007400720c */ /* 0x080fe40003f66270 */
[----:B------:R-:W-:Y:S02]  /*2030*/  LOP3.LUT R8, R8, 0xff, RZ, 0xc0, !PT ;  /* 0x000000ff08087812 */ /* 0x000fe400078ec0ff */
[----:B------:R-:W-:Y:S02]  /*2040*/  SEL R3, RZ, 0xffffffff, P3 ;  /* 0xffffffffff037807 */ /* 0x000fe40001800000 */
[----:B------:R-:W-:Y:S02]  /*2050*/  ISETP.GE.AND P2, PT, R114, R0, PT ;  /* 0x000000007200720c */ /* 0x000fe40003f46270 */
[----:B------:R-:W-:Y:S01]  /*2060*/  IADD3 R0, P1, R2, R124, RZ ;  /* 0x0000007c02007210 */ /* 0x000fe20007f3e0ff */
[----:B------:R-:W-:Y:S01]  /*2070*/  IMAD.SHL.U32 R9, R3, 0x2, RZ ;  /* 0x0000000203097824 */ /* 0x000fe200078e00ff */
[----:B------:R-:W-:Y:S01]  /*2080*/  SEL R5, RZ, 0x1, P2 ;  /* 0x00000001ff057807 */ /* 0x000fe20001000000 */
[----:B------:R-:W1:Y:S01]  /*2090*/  SHFL.IDX PT, R8, R8, RZ, 0x1f ;  /* 0x00001fff08087589 */ /* 0x000e6200000e0000 */
[----:B------:R-:W-:-:S02]  /*20a0*/  ISETP.LT.AND P2, PT, R110, R109, !P0 ;  /* 0x0000006d6e00720c */ /* 0x000fc40004741270 */
[----:B------:R-:W-:Y:S01]  /*20b0*/  LOP3.LUT R9, R9, 0x2, R5, 0xe2, !PT ;  /* 0x0000000209097812 */ /* 0x000fe200078ee205 */
[----:B------:R-:W-:Y:S01]  /*20c0*/  IMAD.SHL.U32 R5, R4, 0x8, RZ ;  /* 0x0000000804057824 */ /* 0x000fe200078e00ff */
[----:B------:R-:W-:Y:S01]  /*20d0*/  ISETP.GT.U32.AND P2, PT, R6, 0x3e, P2 ;  /* 0x0000003e0600780c */ /* 0x000fe20001744070 */
[----:B------:R-:W-:Y:S01]  /*20e0*/  IMAD.SHL.U32 R6, R4, 0x10, RZ ;  /* 0x0000001004067824 */ /* 0x000fe200078e00ff */
[----:B------:R-:W-:Y:S02]  /*20f0*/  SEL R7, RZ, 0x4, P6 ;  /* 0x00000004ff077807 */ /* 0x000fe40003000000 */
[----:B------:R-:W-:Y:S02]  /*2100*/  ISETP.GE.U32.AND P6, PT, R10, 0x20, PT ;  /* 0x000000200a00780c */ /* 0x000fe40003fc6070 */
[----:B------:R-:W-:Y:S02]  /*2110*/  LOP3.LUT P3, RZ, R6, 0x10, RZ, 0xc0, !PT ;  /* 0x0000001006ff7812 */ /* 0x000fe4000786c0ff */
[----:B------:R-:W-:-:S02]  /*2120*/  ISETP.GT.U32.AND P0, PT, R10, 0x1f, !P0 ;  /* 0x0000001f0a00780c */ /* 0x000fc40004704070 */
[----:B------:R-:W-:-:S03]  /*2130*/  R2UR UR4, R13 ;  /* 0x000000000d0472ca */ /* 0x000fc600000e0000 */
[----:B------:R-:W-:Y:S01]  /*2140*/  @!PT LDS RZ, [RZ] ;  /* 0x00000000fffff984 */ /* 0x000fe20000000800 */
[----:B------:R-:W-:Y:S01]  /*2150*/  @!PT LDS RZ, [RZ] ;  /* 0x00000000fffff984 */ /* 0x000fe20000000800 */
[----:B------:R-:W-:Y:S01]  /*2160*/  LDGSTS.E.BYPASS.LTC128B.128 [R101+0x400], desc[UR48][R122.64], P2 ;  /* 0x004000007a657fae */ /* 0x000fe20009101d70 */
[----:B-1----:R-:W-:-:S13]  /*2170*/  R2UR UR6, R8 ;  /* 0x00000000080672ca */ /* 0x002fda00000e0000 */
[----:B------:R-:W-:-:S04]  /*2180*/  UPRMT UR7, UR6, 0x8880, URZ ;  /* 0x0000888006077896 */ /* 0x000fc8000800003f */
[----:B------:R-:W-:-:S04]  /*2190*/  USHF.R.S32.HI UR5, URZ, 0x1f, UR7 ;  /* 0x0000001f3f057899 */ /* 0x000fc80008011407 */
[----:B------:R-:W-:-:S04]  /*21a0*/  ULEA.HI UR5, UR5, UR7, URZ, 0x2 ;  /* 0x0000000705057291 */ /* 0x000fc8000f8f103f */
[----:B------:R-:W-:Y:S02]  /*21b0*/  ULOP3.LUT UR9, UR5, 0xfffffffc, URZ, 0xc0, !UPT ;  /* 0xfffffffc05097892 */ /* 0x000fe4000f8ec03f */
[----:B------:R-:W-:Y:S02]  /*21c0*/  USHF.R.S32.HI UR5, URZ, 0x2, UR5 ;  /* 0x000000023f057899 */ /* 0x000fe40008011405 */
[----:B------:R-:W-:-:S04]  /*21d0*/  UIADD3 UR9, UR7, -UR9, URZ ;  /* 0x8000000907097290 */ /* 0x000fc8000fffe03f */
[----:B------:R-:W-:Y:S02]  /*21e0*/  ULEA UR7, UR9, UR5, 0x6 ;  /* 0x0000000509077291 */ /* 0x000fe4000f8e303f */
[----:B------:R-:W-:Y:S02]  /*21f0*/  ULEA UR5, UR5, UR4, 0x7 ;  /* 0x0000000405057291 */ /* 0x000fe4000f8e383f */
[----:B------:R-:W-:Y:S02]  /*2200*/  USHF.L.U32 UR7, UR7, 0x3, URZ ;  /* 0x0000000307077899 */ /* 0x000fe4000800063f */
[----:B------:R-:W-:Y:S02]  /*2210*/  USHF.L.U32 UR9, UR9, 0x4, URZ ;  /* 0x0000000409097899 */ /* 0x000fe4000800063f */
[----:B------:R-:W-:Y:S01]  /*2220*/  ULEA UR4, UR7, UR4, 0x4 ;  /* 0x0000000407047291 */ /* 0x000fe2000f8e203f */
[----:B---3--:R-:W-:Y:S02]  /*2230*/  LEA.HI.X.SX32 R3, R2, R16, 0x1, P1 ;  /* 0x0000001002037211 */ /* 0x008fe400008f0eff */
[----:B------:R-:W-:-:S02]  /*2240*/  CS2R R16, SRZ ;  /* 0x0000000000107805 */ /* 0x000fc4000001ff00 */
[----:B-----5:R-:W-:-:S04]  /*2250*/  LEA R2, P1, R0, R15, 0x1 ;  /* 0x0000000f00027211 */ /* 0x020fc800078208ff */
[----:B--2---:R-:W-:Y:S02]  /*2260*/  LEA.HI.X R3, R0, R14, R3, 0x1, P1 ;  /* 0x0000000e00037211 */ /* 0x004fe400008f0c03 */
[----:B------:R-:W-:Y:S02]  /*2270*/  SEL R0, RZ, 0x8, P5 ;  /* 0x00000008ff007807 */ /* 0x000fe40002800000 */
[----:B------:R-:W-:Y:S01]  /*2280*/  LOP3.LUT P1, RZ, R5, 0x10, RZ, 0xc0, !PT ;  /* 0x0000001005ff7812 */ /* 0x000fe2000782c0ff */
[----:B------:R-:W-:Y:S01]  /*2290*/  IMAD.SHL.U32 R5, R4, 0x4, RZ ;  /* 0x0000000404057824 */ /* 0x000fe200078e00ff */
[----:B------:R-:W-:Y:S01]  /*22a0*/  LOP3.LUT R0, R0, R7, R9, 0xfe, !PT ;  /* 0x0000000700007212 */ /* 0x000fe200078efe09 */
[----:B------:R-:W-:Y:S01]  /*22b0*/  IMAD.SHL.U32 R4, R4, 0x2, RZ ;  /* 0x0000000204047824 */ /* 0x000fe200078e00ff */
[----:B------:R1:W-:Y:S01]  /*22c0*/  LDGSTS.E.BYPASS.LTC128B.128 [R99], desc[UR48][R2.64], P3 ;  /* 0x0000000002637fae */ /* 0x0003e20009901d70 */
[----:B------:R-:W-:Y:S01]  /*22d0*/  IMAD.WIDE R6, R68, 0x10, R2 ;  /* 0x0000001044067825 */ /* 0x000fe200078e0202 */
[----:B------:R-:W-:-:S02]  /*22e0*/  LOP3.LUT P5, RZ, R5, 0x10, RZ, 0xc0, !PT ;  /* 0x0000001005ff7812 */ /* 0x000fc400078ac0ff */
[----:B------:R-:W-:Y:S02]  /*22f0*/  LOP3.LUT P2, RZ, R4, 0x10, RZ, 0xc0, !PT ;  /* 0x0000001004ff7812 */ /* 0x000fe4000784c0ff */
[----:B------:R-:W-:Y:S01]  /*2300*/  SEL R0, R0, RZ, P6 ;  /* 0x000000ff00007207 */ /* 0x000fe20003000000 */
[----:B------:R-:W-:Y:S01]  /*2310*/  IMAD.WIDE R4, R68, 0x10, R6 ;  /* 0x0000001044047825 */ /* 0x000fe200078e0206 */
[C---:B------:R-:W-:Y:S01]  /*2320*/  ISETP.GE.U32.AND P6, PT, R11.reuse, 0x20, PT ;  /* 0x000000200b00780c */ /* 0x040fe20003fc6070 */
[----:B------:R2:W-:Y:S01]  /*2330*/  LDGSTS.E.BYPASS.LTC128B.128 [R98], desc[UR48][R6.64], P1 ;  /* 0x0000000006627fae */ /* 0x0005e20008901d70 */
[----:B------:R-:W-:Y:S01]  /*2340*/  ISETP.GT.U32.AND P3, PT, R11, 0x1f, P0 ;  /* 0x0000001f0b00780c */ /* 0x000fe20000764070 */
[C---:B------:R-:W-:Y:S01]  /*2350*/  IMAD.SHL.U32 R10, R0.reuse, 0x10, RZ ;  /* 0x00000010000a7824 */ /* 0x040fe200078e00ff */
[----:B------:R-:W-:Y:S01]  /*2360*/  SEL R48, R0, RZ, P6 ;  /* 0x000000ff00307207 */ /* 0x000fe20003000000 */
[----:B------:R-:W-:Y:S02]  /*2370*/  IMAD.WIDE R8, R68, 0x10, R4 ;  /* 0x0000001044087825 */ /* 0x000fe400078e0204 */
[----:B------:R3:W-:Y:S01]  /*2380*/  LDGSTS.E.BYPASS.LTC128B.128 [R99+0x1000], desc[UR48][R4.64], P5 ;  /* 0x0100000004637fae */ /* 0x0007e2000a901d70 */
[----:B------:R-:W-:-:S02]  /*2390*/  LOP3.LUT P1, RZ, R10, 0x10, RZ, 0xc0, !PT ;  /* 0x000000100aff7812 */ /* 0x000fc4000782c0ff */
[----:B------:R-:W-:Y:S01]  /*23a0*/  CS2R R10, SRZ ;  /* 0x00000000000a7805 */ /* 0x000fe2000001ff00 */
[----:B------:R4:W-:Y:S01]  /*23b0*/  LDGSTS.E.BYPASS.LTC128B.128 [R98+0x1000], desc[UR48][R8.64], P2 ;  /* 0x0100000008627fae */ /* 0x0009e20009101d70 */
[----:B------:R-:W-:-:S03]  /*23c0*/  IADD3 R14, P2, R118, R2, RZ ;  /* 0x00000002760e7210 */ /* 0x000fc60007f5e0ff */
[----:B------:R-:W0:Y:S02]  /*23d0*/  LDGDEPBAR ;  /* 0x00000000000079af */ /* 0x000e240000000000 */
[--C-:B------:R-:W-:Y:S02]  /*23e0*/  IMAD.X R15, R117, 0x1, R3.reuse, P2 ;  /* 0x00000001750f7824 */ /* 0x100fe400010e0603 */
[C---:B-1----:R-:W-:Y:S01]  /*23f0*/  IMAD.WIDE R2, R68.reuse, 0x20, R2 ;  /* 0x0000002044027825 */ /* 0x042fe200078e0202 */
[----:B------:R-:W-:Y:S04]  /*2400*/  LDGSTS.E.BYPASS.LTC128B.128 [R101+0x480], desc[UR48][R112.64], P0 ;  /* 0x0048000070657fae */ /* 0x000fe80008101d70 */
[----:B------:R-:W-:Y:S01]  /*2410*/  LDGSTS.E.BYPASS.LTC128B.128 [R99+0x80], desc[UR48][R14.64], P1 ;  /* 0x000800000e637fae */ /* 0x000fe20008901d70 */
[----:B--2---:R-:W-:-:S04]  /*2420*/  IMAD.WIDE R6, R68, 0x10, R14 ;  /* 0x0000001044067825 */ /* 0x004fc800078e020e */
[C---:B---3--:R-:W-:Y:S02]  /*2430*/  IMAD.SHL.U32 R4, R0.reuse, 0x8, RZ ;  /* 0x0000000800047824 */ /* 0x048fe400078e00ff */
[----:B------:R-:W-:Y:S01]  /*2440*/  IMAD.SHL.U32 R5, R0, 0x4, RZ ;  /* 0x0000000400057824 */ /* 0x000fe200078e00ff */
[----:B----4-:R-:W-:Y:S02]  /*2450*/  CS2R R8, SRZ ;  /* 0x0000000000087805 */ /* 0x010fe4000001ff00 */
[----:B------:R-:W-:Y:S01]  /*2460*/  LOP3.LUT P5, RZ, R4, 0x10, RZ, 0xc0, !PT ;  /* 0x0000001004ff7812 */ /* 0x000fe200078ac0ff */
[----:B------:R-:W-:Y:S01]  /*2470*/  IMAD.SHL.U32 R4, R0, 0x2, RZ ;  /* 0x0000000200047824 */ /* 0x000fe200078e00ff */
[----:B------:R-:W-:Y:S01]  /*2480*/  LOP3.LUT P2, RZ, R5, 0x10, RZ, 0xc0, !PT ;  /* 0x0000001005ff7812 */ /* 0x000fe2000784c0ff */
[----:B------:R-:W-:-:S03]  /*2490*/  IMAD.SHL.U32 R0, R48, 0x10, RZ ;  /* 0x0000001030007824 */ /* 0x000fc600078e00ff */
[----:B------:R-:W-:Y:S02]  /*24a0*/  LOP3.LUT P6, RZ, R4, 0x10, RZ, 0xc0, !PT ;  /* 0x0000001004ff7812 */ /* 0x000fe400078cc0ff */
[----:B------:R-:W-:Y:S01]  /*24b0*/  LOP3.LUT P0, RZ, R0, 0x10, RZ, 0xc0, !PT ;  /* 0x0000001000ff7812 */ /* 0x000fe2000780c0ff */
[----:B------:R-:W-:Y:S01]  /*24c0*/  IMAD.SHL.U32 R0, R48, 0x8, RZ ;  /* 0x0000000830007824 */ /* 0x000fe200078e00ff */
[----:B------:R-:W-:-:S03]  /*24d0*/  IADD3 R4, P1, R2, R118, RZ ;  /* 0x0000007602047210 */ /* 0x000fc60007f3e0ff */
[----:B------:R1:W-:Y:S01]  /*24e0*/  LDGSTS.E.BYPASS.LTC128B.128 [R98+0x80], desc[UR48][R6.64], P5 ;  /* 0x0008000006627fae */ /* 0x0003e2000a901d70 */
[----:B------:R-:W-:Y:S01]  /*24f0*/  IADD3 R2, P5, R14, 0x40, RZ ;  /* 0x000000400e027810 */ /* 0x000fe20007fbe0ff */
[----:B------:R-:W-:Y:S01]  /*2500*/  IMAD.X R5, R3, 0x1, R117, P1 ;  /* 0x0000000103057824 */ /* 0x000fe200008e0675 */
[----:B------:R-:W-:Y:S01]  /*2510*/  LOP3.LUT P1, RZ, R0, 0x10, RZ, 0xc0, !PT ;  /* 0x0000001000ff7812 */ /* 0x000fe2000782c0ff */
[----:B------:R-:W-:Y:S02]  /*2520*/  IMAD.SHL.U32 R0, R48, 0x2, RZ ;  /* 0x0000000230007824 */ /* 0x000fe400078e00ff */
[----:B------:R-:W-:Y:S01]  /*2530*/  IMAD.X R3, RZ, RZ, R15, P5 ;  /* 0x000000ffff037224 */ /* 0x000fe200028e060f */
[----:B------:R2:W-:Y:S02]  /*2540*/  LDGSTS.E.BYPASS.LTC128B.128 [R99+0x1080], desc[UR48][R4.64], P2 ;  /* 0x0108000004637fae */ /* 0x0005e40009101d70 */
[----:B------:R-:W-:Y:S01]  /*2550*/  LOP3.LUT P2, RZ, R0, 0x10, RZ, 0xc0, !PT ;  /* 0x0000001000ff7812 */ /* 0x000fe2000784c0ff */
[----:B-1----:R-:W-:-:S05]  /*2560*/  IMAD.SHL.U32 R6, R48, 0x4, RZ ;  /* 0x0000000430067824 */ /* 0x002fca00078e00ff */
[----:B------:R-:W-:Y:S01]  /*2570*/  LOP3.LUT P5, RZ, R6, 0x10, RZ, 0xc0, !PT ;  /* 0x0000001006ff7812 */ /* 0x000fe200078ac0ff */
[----:B------:R-:W-:-:S04]  /*2580*/  IMAD.WIDE R6, R68, 0x10, R4 ;  /* 0x0000001044067825 */ /* 0x000fc800078e0204 */
[C-C-:B--2---:R-:W-:Y:S01]  /*2590*/  IMAD.WIDE R4, R68.reuse, 0x20, R2.reuse ;  /* 0x0000002044047825 */ /* 0x144fe200078e0202 */
[----:B------:R1:W-:Y:S04]  /*25a0*/  LDGSTS.E.BYPASS.LTC128B.128 [R98+0x1080], desc[UR48][R6.64], P6 ;  /* 0x0108000006627fae */ /* 0x0003e8000b101d70 */
[----:B------:R-:W0:Y:S04]  /*25b0*/  LDGDEPBAR ;  /* 0x00000000000079af */ /* 0x000e280000000000 */
[----:B------:R-:W-:Y:S04]  /*25c0*/  LDGSTS.E.BYPASS.LTC128B.128 [R101+0x500], desc[UR48][R112.64+0x40], P3 ;  /* 0x0050004070657fae */ /* 0x000fe80009901d70 */
[----:B------:R-:W-:Y:S01]  /*25d0*/  LDGSTS.E.BYPASS.LTC128B.128 [R99+0x100], desc[UR48][R14.64+0x40], P0 ;  /* 0x001000400e637fae */ /* 0x000fe20008101d70 */
[----:B-1----:R-:W-:-:S04]  /*25e0*/  IMAD.WIDE R6, R68, 0x10, R2 ;  /* 0x0000001044067825 */ /* 0x002fc800078e0202 */
[----:B------:R-:W-:Y:S01]  /*25f0*/  IMAD.WIDE R2, R68, 0x10, R4 ;  /* 0x0000001044027825 */ /* 0x000fe200078e0204 */
[----:B------:R1:W-:Y:S04]  /*2600*/  LDGSTS.E.BYPASS.LTC128B.128 [R98+0x100], desc[UR48][R6.64], P1 ;  /* 0x0010000006627fae */ /* 0x0003e80008901d70 */
[----:B------:R2:W-:Y:S04]  /*2610*/  LDGSTS.E.BYPASS.LTC128B.128 [R99+0x1100], desc[UR48][R4.64], P5 ;  /* 0x0110000004637fae */ /* 0x0005e8000a901d70 */
[----:B------:R3:W-:Y:S04]  /*2620*/  LDGSTS.E.BYPASS.LTC128B.128 [R98+0x1100], desc[UR48][R2.64], P2 ;  /* 0x0110000002627fae */ /* 0x0007e80009101d70 */
[----:B------:R-:W0:Y:S01]  /*2630*/  LDGDEPBAR ;  /* 0x00000000000079af */ /* 0x000e220000000000 */
[----:B-1----:R-:W-:-:S02]  /*2640*/  CS2R R6, SRZ ;  /* 0x0000000000067805 */ /* 0x002fc4000001ff00 */
[----:B--2---:R-:W-:Y:S01]  /*2650*/  CS2R R4, SRZ ;  /* 0x0000000000047805 */ /* 0x004fe2000001ff00 */
[----:B------:R-:W-:-:S04]  /*2660*/  DEPBAR.LE SB0, 0x2 ;  /* 0x000080800000791a */ /* 0x000fc80000000000 */
[----:B------:R-:W-:Y:S06]  /*2670*/  BAR.SYNC.DEFER_BLOCKING 0x0 ;  /* 0x0000000000007b1d */ /* 0x000fec0000010000 */
[----:B------:R3:W1:Y:S04]  /*2680*/  LDSM.16.M88.4 R40, [R12+UR5+0x400] ;  /* 0x000400050c28783b */ /* 0x0006680008000200 */
[----:B------:R3:W2:Y:S01]  /*2690*/  LDSM.16.M88.4 R44, [R12+UR4+0x2400] ;  /* 0x002400040c2c783b */ /* 0x0006a20008000200 */
[----:B------:R-:W-:Y:S05]  /*26a0*/  @!P4 BRA `(.L_x_417) ;  /* 0x000000080000c947 */ /* 0x000fea0003800000 */
[----:B------:R-:W-:Y:S01]  /*26b0*/  IADD3 R60, P2, R14, 0x80, RZ ;  /* 0x000000800e3c7810 */ /* 0x000fe20007f5e0ff */
[----:B------:R-:W-:Y:S01]  /*26c0*/  IMAD.MOV.U32 R63, RZ, RZ, R115 ;  /* 0x000000ffff3f7224 */ /* 0x000fe200078e0073 */
[----:B------:R-:W-:Y:S01]  /*26d0*/  IADD3 R62, P1, R112, 0x80, RZ ;  /* 0x00000080703e7810 */ /* 0x000fe20007f3e0ff */
[----:B------:R-:W-:Y:S01]  /*26e0*/  IMAD.WIDE R68, R68, 0x10, RZ ;  /* 0x0000001044447825 */ /* 0x000fe200078e02ff */
[C---:B------:R-:W-:Y:S01]  /*26f0*/  ISETP.NE.AND P0, PT, R115.reuse, RZ, PT ;  /* 0x000000ff7300720c */ /* 0x040fe20003f05270 */
[----:B------:R-:W-:Y:S01]  /*2700*/  UIADD3 UR5, UR5, 0x400, URZ ;  /* 0x0000040005057890 */ /* 0x000fe2000fffe03f */
[----:B------:R-:W-:Y:S01]  /*2710*/  ISETP.NE.AND P3, PT, R115, RZ, P3 ;  /* 0x000000ff7300720c */ /* 0x000fe20001f65270 */
[----:B------:R-:W-:Y:S01]  /*2720*/  IMAD.MOV.U32 R27, RZ, RZ, RZ ;  /* 0x000000ffff1b7224 */ /* 0x000fe200078e00ff */
[C---:B---3--:R-:W-:Y:S01]  /*2730*/  LOP3.LUT R3, R12.reuse, 0x10, RZ, 0x3c, !PT ;  /* 0x000000100c037812 */ /* 0x048fe200078e3cff */
[----:B------:R-:W-:Y:S01]  /*2740*/  IMAD.X R59, RZ, RZ, R15, P2 ;  /* 0x000000ffff3b7224 */ /* 0x000fe200010e060f */
[C---:B------:R-:W-:Y:S01]  /*2750*/  LOP3.LUT R2, R12.reuse, 0x20, RZ, 0x3c, !PT ;  /* 0x000000200c027812 */ /* 0x040fe200078e3cff */
[----:B------:R-:W-:Y:S01]  /*2760*/  IMAD.X R61, RZ, RZ, R113, P1 ;  /* 0x000000ffff3d7224 */ /* 0x000fe200008e0671 */
[----:B------:R-:W-:Y:S01]  /*2770*/  LOP3.LUT R0, R12, 0x30, RZ, 0x3c, !PT ;  /* 0x000000300c007812 */ /* 0x000fe200078e3cff */
[----:B------:R-:W-:Y:S01]  /*2780*/  UIADD3 UR4, UR4, 0x2400, URZ ;  /* 0x0000240004047890 */ /* 0x000fe2000fffe03f */
[----:B------:R-:W-:Y:S01]  /*2790*/  SEL R57, R48, RZ, P0 ;  /* 0x000000ff30397207 */ /* 0x000fe20000000000 */
[----:B------:R-:W-:Y:S01]  /*27a0*/  UMOV UR14, URZ ;  /* 0x0000003f000e7c82 */ /* 0x000fe20008000000 */
[----:B------:R-:W-:Y:S01]  /*27b0*/  SEL R67, RZ, 0x1, !P3 ;  /* 0x00000001ff437807 */ /* 0x000fe20005800000 */
[----:B------:R-:W-:Y:S01]  /*27c0*/  UMOV UR13, 0x180 ;  /* 0x00000180000d7882 */ /* 0x000fe20000000000 */
[----:B------:R-:W-:Y:S01]  /*27d0*/  UMOV UR8, 0x3 ;  /* 0x0000000300087882 */ /* 0x000fe20000000000 */
[----:B------:R-:W-:Y:S01]  /*27e0*/  UMOV UR12, 0x180 ;  /* 0x00000180000c7882 */ /* 0x000fe20000000000 */
[----:B------:R-:W-:-:S05]  /*27f0*/  UMOV UR7, 0xfffffe80 ;  /* 0xfffffe8000077882 */ /* 0x000fca0000000000 */
.L_x_418:
[C---:B-12---:R-:W-:Y:S01]  /*2800*/  HMMA.1688.F32 R4, R40.reuse, R44, R4 ;  /* 0x0000002c2804723c */ /* 0x046fe20000001004 */
[----:B------:R-:W-:Y:S01]  /*2810*/  LDSM.16.M88.4 R48, [R3+UR5] ;  /* 0x000000050330783b */ /* 0x000fe20008000200 */
[----:B------:R-:W-:Y:S01]  /*2820*/  UIADD3 UR10, UR5, 0x80, URZ ;  /* 0x00000080050a7890 */ /* 0x000fe2000fffe03f */
[----:B------:R-:W-:Y:S01]  /*2830*/  LOP3.LUT P1, RZ, R67, 0x1, RZ, 0xc0, !PT ;  /* 0x0000000143ff7812 */ /* 0x000fe2000782c0ff */
[C---:B------:R-:W-:Y:S01]  /*2840*/  HMMA.1688.F32 R8, R40.reuse, R45, R8 ;  /* 0x0000002d2808723c */ /* 0x040fe20000001008 */
[----:B------:R-:W-:Y:S01]  /*2850*/  UIADD3 UR11, UR4, 0x80, URZ ;  /* 0x00000080040b7890 */ /* 0x000fe2000fffe03f */
[----:B------:R-:W-:Y:S01]  /*2860*/  LOP3.LUT P0, RZ, R57, 0x1, RZ, 0xc0, !PT ;  /* 0x0000000139ff7812 */ /* 0x000fe2000780c0ff */
[----:B------:R-:W1:Y:S01]  /*2870*/  LDSM.16.M88.4 R52, [R3+UR4] ;  /* 0x000000040334783b */ /* 0x000e620008000200 */
[C---:B------:R-:W-:Y:S01]  /*2880*/  HMMA.1688.F32 R16, R40.reuse, R46, R16 ;  /* 0x0000002e2810723c */ /* 0x040fe20000001010 */
[----:B------:R-:W-:Y:S02]  /*2890*/  UIADD3 UR14, UR14, 0x1, URZ ;  /* 0x000000010e0e7890 */ /* 0x000fe4000fffe03f */
[----:B------:R-:W-:Y:S01]  /*28a0*/  UIADD3 UR8, UR8, 0x1, URZ ;  /* 0x0000000108087890 */ /* 0x000fe2000fffe03f */
[-C--:B------:R-:W-:Y:S01]  /*28b0*/  HMMA.1688.F32 R20, R40, R47.reuse, R20 ;  /* 0x0000002f2814723c */ /* 0x080fe20000001014 */
[----:B------:R-:W-:Y:S02]  /*28c0*/  UISETP.NE.AND UP1, UPT, UR14, 0x4, UPT ;  /* 0x000000040e00788c */ /* 0x000fe4000bf25270 */
[----:B------:R-:W-:Y:S01]  /*28d0*/  UISETP.NE.AND UP0, UPT, UR8, 0x4, UPT ;  /* 0x000000040800788c */ /* 0x000fe2000bf05270 */
[C---:B------:R-:W-:Y:S03]  /*28e0*/  HMMA.1688.F32 R24, R42.reuse, R47, R24 ;  /* 0x0000002f2a18723c */ /* 0x040fe60000001018 */
[----:B------:R-:W-:Y:S01]  /*28f0*/  USEL UR15, UR7, 0x80, !UP0 ;  /* 0x00000080070f7887 */ /* 0x000fe2000c000000 */
[C---:B------:R-:W-:Y:S01]  /*2900*/  HMMA.1688.F32 R28, R42.reuse, R46, R28 ;  /* 0x0000002e2a1c723c */ /* 0x040fe2000000101c */
[----:B------:R-:W-:Y:S03]  /*2910*/  USEL UR8, UR8, URZ, UP0 ;  /* 0x0000003f08087287 */ /* 0x000fe60008000000 */
[C---:B------:R-:W-:Y:S01]  /*2920*/  HMMA.1688.F32 R32, R42.reuse, R45, R32 ;  /* 0x0000002d2a20723c */ /* 0x040fe20000001020 */
[----:B------:R-:W-:Y:S02]  /*2930*/  @!UP1 UIADD3 UR10, UR5, -0x180, URZ ;  /* 0xfffffe80050a9890 */ /* 0x000fe4000fffe03f */
[----:B------:R-:W-:Y:S01]  /*2940*/  @!UP1 UIADD3 UR11, UR4, -0x180, URZ ;  /* 0xfffffe80040b9890 */ /* 0x000fe2000fffe03f */
[----:B------:R-:W-:Y:S01]  /*2950*/  HMMA.1688.F32 R36, R42, R44, R36 ;  /* 0x0000002c2a24723c */ /* 0x000fe20000001024 */
[----:B------:R-:W-:Y:S03]  /*2960*/  @!UP1 UMOV UR14, URZ ;  /* 0x0000003f000e9c82 */ /* 0x000fe60008000000 */
[----:B------:R-:W-:Y:S01]  /*2970*/  VIADD R40, R101, UR12 ;  /* 0x0000000c65287c36 */ /* 0x000fe20008000000 */
[----:B------:R-:W-:Y:S03]  /*2980*/  UIADD3 UR12, UR15, UR12, URZ ;  /* 0x0000000c0f0c7290 */ /* 0x000fe6000fffe03f */
[----:B------:R-:W-:Y:S02]  /*2990*/  @P1 IMAD.MOV.U32 R14, RZ, RZ, R62 ;  /* 0x000000ffff0e1224 */ /* 0x000fe400078e003e */
[----:B------:R-:W-:Y:S02]  /*29a0*/  @P1 IMAD.MOV.U32 R15, RZ, RZ, R61 ;  /* 0x000000ffff0f1224 */ /* 0x000fe400078e003d */
[----:B------:R-:W-:Y:S02]  /*29b0*/  VIADD R58, R99, UR13 ;  /* 0x0000000d633a7c36 */ /* 0x000fe40008000000 */
[----:B------:R-:W-:Y:S01]  /*29c0*/  VIADD R56, R98, UR13 ;  /* 0x0000000d62387c36 */ /* 0x000fe20008000000 */
[----:B------:R-:W-:Y:S01]  /*29d0*/  @!PT LDS RZ, [RZ] ;  /* 0x00000000fffff984 */ /* 0x000fe20000000800 */
[----:B------:R-:W-:Y:S01]  /*29e0*/  @!PT LDS RZ, [RZ] ;  /* 0x00000000fffff984 */ /* 0x000fe20000000800 */
[----:B------:R-:W-:Y:S01]  /*29f0*/  @!PT LDS RZ, [RZ] ;  /* 0x00000000fffff984 */ /* 0x000fe20000000800 */
[----:B------:R2:W-:Y:S01]  /*2a00*/  @P1 LDGSTS.E.BYPASS.LTC128B.128 [R40+0x400], desc[UR48][R14.64] ;  /* 0x004000000e281fae */ /* 0x0005e2000b901d70 */
[----:B------:R-:W-:-:S01]  /*2a10*/  UIADD3 UR13, UR15, UR13, URZ ;  /* 0x0000000d0f0d7290 */ /* 0x000fc2000fffe03f */
[C---:B-1----:R-:W-:Y:S04]  /*2a20*/  HMMA.1688.F32 R4, R48.reuse, R52, R4 ;  /* 0x000000343004723c */ /* 0x042fe80000001004 */
[C---:B------:R-:W-:Y:S04]  /*2a30*/  HMMA.1688.F32 R8, R48.reuse, R53, R8 ;  /* 0x000000353008723c */ /* 0x040fe80000001008 */
[C---:B------:R-:W-:Y:S04]  /*2a40*/  HMMA.1688.F32 R16, R48.reuse, R54, R16 ;  /* 0x000000363010723c */ /* 0x040fe80000001010 */
[-C--:B------:R-:W-:Y:S04]  /*2a50*/  HMMA.1688.F32 R20, R48, R55.reuse, R20 ;  /* 0x000000373014723c */ /* 0x080fe80000001014 */
[C---:B------:R-:W-:Y:S04]  /*2a60*/  HMMA.1688.F32 R24, R50.reuse, R55, R24 ;  /* 0x000000373218723c */ /* 0x040fe80000001018 */
[C---:B------:R-:W-:Y:S04]  /*2a70*/  HMMA.1688.F32 R28, R50.reuse, R54, R28 ;  /* 0x00000036321c723c */ /* 0x040fe8000000101c */
[C---:B------:R-:W-:Y:S04]  /*2a80*/  HMMA.1688.F32 R32, R50.reuse, R53, R32 ;  /* 0x000000353220723c */ /* 0x040fe80000001020 */
[----:B------:R-:W-:Y:S04]  /*2a90*/  HMMA.1688.F32 R36, R50, R52, R36 ;  /* 0x000000343224723c */ /* 0x000fe80000001024 */
[----:B--2---:R-:W-:Y:S04]  /*2aa0*/  @P0 IMAD.MOV.U32 R14, RZ, RZ, R60 ;  /* 0x000000ffff0e0224 */ /* 0x004fe800078e003c */
[--C-:B------:R-:W-:Y:S05]  /*2ab0*/  @P0 IMAD.MOV.U32 R15, RZ, RZ, R59.reuse ;  /* 0x000000ffff0f0224 */ /* 0x100fea00078e003b */
[----:B------:R1:W-:Y:S06]  /*2ac0*/  @P0 LDGSTS.E.BYPASS.LTC128B.128 [R58], desc[UR48][R14.64] ;  /* 0x000000000e3a0fae */ /* 0x0003ec000b901d70 */
[----:B------:R-:W-:Y:S06]  /*2ad0*/  LDSM.16.M88.4 R40, [R2+UR5] ;  /* 0x000000050228783b */ /* 0x000fec0008000200 */
[----:B------:R-:W2:Y:S01]  /*2ae0*/  LDSM.16.M88.4 R44, [R2+UR4] ;  /* 0x00000004022c783b */ /* 0x000ea20008000200 */
[----:B-1----:R-:W-:Y:S04]  /*2af0*/  LOP3.LUT R14, R57, 0x2, RZ, 0xc0, !PT ;  /* 0x00000002390e7812 */ /* 0x002fe800078ec0ff */
[----:B------:R-:W-:Y:S04]  /*2b00*/  SHF.R.U32.HI R14, RZ, 0x1, R14 ;  /* 0x00000001ff0e7819 */ /* 0x000fe8000001160e */
[----:B------:R-:W-:Y:S02]  /*2b10*/  ISETP.NE.U32.AND P1, PT, R14, RZ, PT ;  /* 0x000000ff0e00720c */ /* 0x000fe40003f25070 */
[----:B------:R-:W-:Y:S05]  /*2b20*/  IADD3 R14, P0, R68, R60, RZ ;  /* 0x0000003c440e7210 */ /* 0x000fea0007f1e0ff */
[----:B------:R-:W-:Y:S06]  /*2b30*/  IMAD.X R15, R69, 0x1, R59, P0 ;  /* 0x00000001450f7824 */ /* 0x000fec00000e063b */
[----:B------:R-:W-:Y:S01]  /*2b40*/  @!PT LDS RZ, [RZ] ;  /* 0x00000000fffff984 */ /* 0x000fe20000000800 */
[----:B------:R-:W-:Y:S01]  /*2b50*/  @!PT LDS RZ, [RZ] ;  /* 0x00000000fffff984 */ /* 0x000fe20000000800 */
[----:B------:R-:W-:Y:S01]  /*2b60*/  @!PT LDS RZ, [RZ] ;  /* 0x00000000fffff984 */ /* 0x000fe20000000800 */
[----:B------:R1:W-:-:S01]  /*2b70*/  @P1 LDGSTS.E.BYPASS.LTC128B.128 [R56], desc[UR48][R14.64] ;  /* 0x000000000e381fae */ /* 0x0003c2000b901d70 */
[C---:B--2---:R-:W-:Y:S05]  /*2b80*/  HMMA.1688.F32 R4, R40.reuse, R44, R4 ;  /* 0x0000002c2804723c */ /* 0x044fea0000001004 */
[----:B------:R-:W-:Y:S01]  /*2b90*/  LDSM.16.M88.4 R48, [R0+UR5] ;  /* 0x000000050030783b */ /* 0x000fe20008000200 */
[C---:B------:R-:W-:Y:S01]  /*2ba0*/  HMMA.1688.F32 R8, R40.reuse, R45, R8 ;  /* 0x0000002d2808723c */ /* 0x040fe20000001008 */
[----:B------:R-:W-:Y:S03]  /*2bb0*/  UMOV UR5, UR10 ;  /* 0x0000000a00057c82 */ /* 0x000fe60008000000 */
[C---:B------:R-:W-:Y:S01]  /*2bc0*/  HMMA.1688.F32 R16, R40.reuse, R46, R16 ;  /* 0x0000002e2810723c */ /* 0x040fe20000001010 */
[----:B------:R-:W2:Y:S01]  /*2bd0*/  LDSM.16.M88.4 R52, [R0+UR4] ;  /* 0x000000040034783b */ /* 0x000ea20008000200 */
[----:B------:R-:W-:Y:S02]  /*2be0*/  UMOV UR4, UR11 ;  /* 0x0000000b00047c82 */ /* 0x000fe40008000000 */
[-C--:B------:R-:W-:Y:S04]  /*2bf0*/  HMMA.1688.F32 R20, R40, R47.reuse, R20 ;  /* 0x0000002f2814723c */ /* 0x080fe80000001014 */
[C---:B------:R-:W-:Y:S04]  /*2c00*/  HMMA.1688.F32 R24, R42.reuse, R47, R24 ;  /* 0x0000002f2a18723c */ /* 0x040fe80000001018 */
[C---:B------:R-:W-:Y:S04]  /*2c10*/  HMMA.1688.F32 R28, R42.reuse, R46, R28 ;  /* 0x0000002e2a1c723c */ /* 0x040fe8000000101c */
[C---:B------:R-:W-:Y:S04]  /*2c20*/  HMMA.1688.F32 R32, R42.reuse, R45, R32 ;  /* 0x0000002d2a20723c */ /* 0x040fe80000001020 */
[----:B------:R-:W-:Y:S04]  /*2c30*/  HMMA.1688.F32 R36, R42, R44, R36 ;  /* 0x0000002c2a24723c */ /* 0x000fe80000001024 */
[C---:B------:R-:W-:Y:S04]  /*2c40*/  LOP3.LUT R41, R57.reuse, 0x4, RZ, 0xc0, !PT ;  /* 0x0000000439297812 */ /* 0x040fe800078ec0ff */
[----:B------:R-:W-:Y:S02]  /*2c50*/  SHF.R.U32.HI R41, RZ, 0x2, R41 ;  /* 0x00000002ff297819 */ /* 0x000fe40000011629 */
[----:B------:R-:W-:Y:S02]  /*2c60*/  LOP3.LUT R40, R57, 0x8, RZ, 0xc0, !PT ;  /* 0x0000000839287812 */ /* 0x000fe400078ec0ff */
[----:B------:R-:W-:Y:S02]  /*2c70*/  ISETP.NE.U32.AND P2, PT, R41, RZ, PT ;  /* 0x000000ff2900720c */ /* 0x000fe40003f45070 */
[----:B------:R-:W-:Y:S02]  /*2c80*/  SHF.R.U32.HI R40, RZ, 0x3, R40 ;  /* 0x00000003ff287819 */ /* 0x000fe40000011628 */
[----:B-1----:R-:W-:Y:S02]  /*2c90*/  IADD3 R14, P0, R68, R14, RZ ;  /* 0x0000000e440e7210 */ /* 0x002fe40007f1e0ff */
[----:B------:R-:W-:-:S01]  /*2ca0*/  ISETP.NE.U32.AND P1, PT, R40, RZ, PT ;  /* 0x000000ff2800720c */ /* 0x000fc20003f25070 */
[C---:B--2---:R-:W-:Y:S03]  /*2cb0*/  HMMA.1688.F32 R4, R48.reuse, R52, R4 ;  /* 0x000000343004723c */ /* 0x044fe60000001004 */
[C---:B------:R-:W-:Y:S01]  /*2cc0*/  IMAD.X R15, R69.reuse, 0x1, R15, P0 ;  /* 0x00000001450f7824 */ /* 0x040fe200000e060f */
[----:B------:R-:W-:Y:S01]  /*2cd0*/  IADD3 R40, P0, R68, R14, RZ ;  /* 0x0000000e44287210 */ /* 0x000fe20007f1e0ff */
[C---:B------:R-:W-:Y:S03]  /*2ce0*/  HMMA.1688.F32 R8, R48.reuse, R53, R8 ;  /* 0x000000353008723c */ /* 0x040fe60000001008 */
[----:B------:R-:W-:Y:S01]  /*2cf0*/  @!PT LDS RZ, [RZ] ;  /* 0x00000000fffff984 */ /* 0x000fe20000000800 */
[----:B------:R-:W-:Y:S01]  /*2d00*/  @!PT LDS RZ, [RZ] ;  /* 0x00000000fffff984 */ /* 0x000fe20000000800 */
[----:B------:R-:W-:Y:S01]  /*2d10*/  @!PT LDS RZ, [RZ] ;  /* 0x00000000fffff984 */ /* 0x000fe20000000800 */
[----:B------:R1:W-:Y:S01]  /*2d20*/  @P2 LDGSTS.E.BYPASS.LTC128B.128 [R58+0x1000], desc[UR48][R14.64] ;  /* 0x010000000e3a2fae */ /* 0x0003e2000b901d70 */
[----:B------:R-:W-:Y:S01]  /*2d30*/  IMAD.X R41, R69, 0x1, R15, P0 ;  /* 0x0000000145297824 */ /* 0x000fe200000e060f */
[C---:B------:R-:W-:Y:S03]  /*2d40*/  HMMA.1688.F32 R16, R48.reuse, R54, R16 ;  /* 0x000000363010723c */ /* 0x040fe60000001010 */
[C---:B------:R-:W-:Y:S01]  /*2d50*/  ISETP.GT.AND P2, PT, R63.reuse, -0x2, PT ;  /* 0xfffffffe3f00780c */ /* 0x040fe20003f44270 */
[----:B------:R2:W-:Y:S01]  /*2d60*/  @P1 LDGSTS.E.BYPASS.LTC128B.128 [R56+0x1000], desc[UR48][R40.64] ;  /* 0x0100000028381fae */ /* 0x0005e2000b901d70 */
[-C--:B------:R-:W-:Y:S05]  /*2d70*/  HMMA.1688.F32 R20, R48, R55.reuse, R20 ;  /* 0x000000373014723c */ /* 0x080fea0000001014 */
[----:B------:R-:W0:Y:S01]  /*2d80*/  LDGDEPBAR ;  /* 0x00000000000079af */ /* 0x000e220000000000 */
[C---:B------:R-:W-:Y:S04]  /*2d90*/  HMMA.1688.F32 R24, R50.reuse, R55, R24 ;  /* 0x000000373218723c */ /* 0x040fe80000001018 */
[C---:B------:R-:W-:Y:S04]  /*2da0*/  HMMA.1688.F32 R28, R50.reuse, R54, R28 ;  /* 0x00000036321c723c */ /* 0x040fe8000000101c */
[C---:B------:R-:W-:Y:S04]  /*2db0*/  HMMA.1688.F32 R32, R50.reuse, R53, R32 ;  /* 0x000000353220723c */ /* 0x040fe80000001020 */
[----:B------:R-:W-:Y:S04]  /*2dc0*/  HMMA.1688.F32 R36, R50, R52, R36 ;  /* 0x000000343224723c */ /* 0x000fe80000001024 */
[----:B-1----:R-:W-:Y:S01]  /*2dd0*/  VIADD R14, R63, 0xffffffff ;  /* 0xffffffff3f0e7836 */ /* 0x002fe20000000000 */
[----:B------:R-:W-:Y:S03]  /*2de0*/  IADD3 R60, P1, R60, 0x40, RZ ;  /* 0x000000403c3c7810 */ /* 0x000fe60007f3e0ff */
[----:B------:R-:W-:Y:S01]  /*2df0*/  IMAD.MOV.U32 R63, RZ, RZ, R14 ;  /* 0x000000ffff3f7224 */ /* 0x000fe200078e000e */
[----:B------:R-:W-:Y:S01]  /*2e00*/  ISETP.NE.AND P0, PT, R14, RZ, PT ;  /* 0x000000ff0e00720c */ /* 0x000fe20003f05270 */
[----:B------:R-:W-:Y:S01]  /*2e10*/  IMAD.X R59, RZ, RZ, R59, P1 ;  /* 0x000000ffff3b7224 */ /* 0x000fe200008e063b */
[----:B------:R-:W-:Y:S04]  /*2e20*/  DEPBAR.LE SB0, 0x2 ;  /* 0x000080800000791a */ /* 0x000fe80000000000 */
[----:B------:R-:W-:Y:S01]  /*2e30*/  BAR.SYNC.DEFER_BLOCKING 0x0 ;  /* 0x0000000000007b1d */ /* 0x000fe20000010000 */
[----:B------:R-:W-:Y:S02]  /*2e40*/  SEL R67, R67, RZ, P0 ;  /* 0x000000ff43437207 */ /* 0x000fe40000000000 */
[----:B------:R-:W-:Y:S02]  /*2e50*/  SEL R57, R57, RZ, P0 ;  /* 0x000000ff39397207 */ /* 0x000fe40000000000 */
[----:B------:R-:W-:Y:S05]  /*2e60*/  IADD3 R62, P0, R62, 0x40, RZ ;  /* 0x000000403e3e7810 */ /* 0x000fea0007f1e0ff */
[----:B------:R-:W-:Y:S01]  /*2e70*/  IMAD.X R61, RZ, RZ, R61, P0 ;  /* 0x000000ffff3d7224 */ /* 0x000fe200000e063d */
[----:B--2-4-:R4:W1:Y:S06]  /*2e80*/  LDSM.16.M88.4 R40, [R12+UR10] ;  /* 0x0000000a0c28783b */ /* 0x01486c0008000200 */
[----:B------:R4:W1:Y:S01]  /*2e90*/  LDSM.16.M88.4 R44, [R12+UR11] ;  /* 0x0000000b0c2c783b */ /* 0x0008620008000200 */
[----:B------:R-:W-:Y:S08]  /*2ea0*/  @P2 BRA `(.L_x_418) ;  /* 0xfffffff800542947 */ /* 0x000ff0000383ffff */
.L_x_417:
[----:B------:R-:W5:Y:S01]  /*2eb0*/  LDL R51, [R1+0x8] ;  /* 0x0000080001337983 */ /* 0x000f620000100800 */
[----:B------:R-:W-:Y:S01]  /*2ec0*/  ULDC UR10, c[0x0][0x28c] ;  /* 0x0000a300000a7ab9 */ /* 0x000fe20000000800 */
[----:B---3--:R-:W-:Y:S01]  /*2ed0*/  VIADDMNMX R2, R89, -R84, 0x80, PT ;  /* 0x0000008059027446 */ /* 0x008fe20003800954 */
[----:B------:R-:W-:Y:S01]  /*2ee0*/  IMAD R0, R84, UR10, RZ ;  /* 0x0000000a54007c24 */ /* 0x000fe2000f8e02ff */
[----:B-1----:R-:W1:Y:S01]  /*2ef0*/  S2R R40, SR_TID.Y ;  /* 0x0000000000287919 */ /* 0x002e620000002200 */
[----:B------:R-:W-:Y:S01]  /*2f00*/  ULDC UR4, c[0x0][0x0] ;  /* 0x0000000000047ab9 */ /* 0x000fe20000000800 */
[----:B------:R-:W-:Y:S01]  /*2f10*/  R2UR UR5, R2 ;  /* 0x00000000020572ca */ /* 0x000fe200000e0000 */
[----:B------:R-:W-:Y:S01]  /*2f20*/  VIADD R14, R97, 0x40 ;  /* 0x00000040610e7836 */ /* 0x000fe20000000000 */
[----:B------:R-:W-:Y:S01]  /*2f30*/  SHF.R.S32.HI R2, RZ, 0x1f, R0 ;  /* 0x0000001fff027819 */ /* 0x000fe20000011400 */
[----:B------:R-:W-:Y:S01]  /*2f40*/  ULDC UR7, c[0x0][0x0] ;  /* 0x0000000000077ab9 */ /* 0x000fe20000000800 */
[--C-:B------:R-:W-:Y:S01]  /*2f50*/  IADD3 R15, P1, P0, R0, R102, R97.reuse ;  /* 0x00000066000f7210 */ /* 0x100fe2000783e061 */
[----:B------:R-:W0:Y:S01]  /*2f60*/  LDGDEPBAR ;  /* 0x00000000000079af */ /* 0x000e220000000000 */
[----:B------:R-:W-:Y:S01]  /*2f70*/  SHF.R.S32.HI R3, RZ, 0x1f, R97 ;  /* 0x0000001fff037819 */ /* 0x000fe20000011461 */
[----:B------:R-:W-:Y:S01]  /*2f80*/  UMOV UR18, 0x80 ;  /* 0x0000008000127882 */ /* 0x000fe20000000000 */
[----:B------:R-:W-:Y:S01]  /*2f90*/  UMOV UR19, 0x0 ;  /* 0x0000000000137882 */ /* 0x000fe20000000000 */
[----:B------:R-:W0:Y:S01]  /*2fa0*/  LDGDEPBAR ;  /* 0x00000000000079af */ /* 0x000e220000000000 */
[----:B--2---:R-:W-:Y:S01]  /*2fb0*/  IADD3.X R44, R2, R104, R3, P1, P0 ;  /* 0x00000068022c7210 */ /* 0x004fe20000fe0403 */
[----:B------:R-:W-:Y:S01]  /*2fc0*/  UIMAD.WIDE UR18, UR10, 0x40, UR18 ;  /* 0x000000400a1278a5 */ /* 0x000fe2000f8e0212 */
[----:B------:R-:W-:Y:S01]  /*2fd0*/  IMAD.U32 R46, RZ, RZ, UR10 ;  /* 0x0000000aff2e7e24 */ /* 0x000fe2000f8e00ff */
[----:B------:R-:W-:Y:S01]  /*2fe0*/  USHF.R.S32.HI UR11, URZ, 0x1f, UR5 ;  /* 0x0000001f3f0b7899 */ /* 0x000fe20008011405 */
[----:B------:R-:W-:Y:S01]  /*2ff0*/  PRMT R70, R121, 0x8880, RZ ;  /* 0x0000888079467816 */ /* 0x000fe200000000ff */
[----:B------:R-:W-:-:S02]  /*3000*/  UIADD3 UR8, UR5, -0x1, URZ ;  /* 0xffffffff05087890 */ /* 0x000fc4000fffe03f */
[----:B------:R-:W-:Y:S01]  /*3010*/  ULEA.HI UR11, UR11, UR5, URZ, 0x5 ;  /* 0x000000050b0b7291 */ /* 0x000fe2000f8f283f */
[----:B------:R-:W-:Y:S01]  /*3020*/  PRMT R70, R70, 0x7710, RZ ;  /* 0x0000771046467816 */ /* 0x000fe200000000ff */
[----:B------:R-:W-:Y:S02]  /*3030*/  UISETP.GT.U32.AND UP1, UPT, UR8, 0x1f, UPT ;  /* 0x0000001f0800788c */ /* 0x000fe4000bf24070 */
[----:B------:R-:W-:-:S04]  /*3040*/  ULOP3.LUT UR11, UR11, 0xffffffe0, URZ, 0xc0, !UPT ;  /* 0xffffffe00b0b7892 */ /* 0x000fc8000f8ec03f */
[----:B------:R-:W-:-:S04]  /*3050*/  UIADD3 UR11, UR5, -UR11, URZ ;  /* 0x8000000b050b7290 */ /* 0x000fc8000fffe03f */
[----:B------:R-:W-:Y:S01]  /*3060*/  UISETP.NE.AND UP0, UPT, UR11, URZ, UPT ;  /* 0x0000003f0b00728c */ /* 0x000fe2000bf05270 */
[--C-:B-1----:R-:W-:Y:S01]  /*3070*/  IMAD R0, R40, UR4, R121.reuse ;  /* 0x0000000428007c24 */ /* 0x102fe2000f8e0279 */
[----:B------:R-:W-:Y:S02]  /*3080*/  ULDC UR4, c[0x0][0x270] ;  /* 0x00009c0000047ab9 */ /* 0x000fe40000000800 */
[----:B------:R-:W-:Y:S01]  /*3090*/  ISETP.GE.AND P4, PT, R14, UR4, PT ;  /* 0x000000040e007c0c */ /* 0x000fe2000bf86270 */
[----:B------:R-:W-:Y:S01]  /*30a0*/  USEL UR11, UR11, 0x20, UP0 ;  /* 0x000000200b0b7887 */ /* 0x000fe20008000000 */
[----:B------:R-:W-:Y:S01]  /*30b0*/  PRMT R2, R0, 0x9910, RZ ;  /* 0x0000991000027816 */ /* 0x000fe200000000ff */
[----:B------:R-:W-:Y:S01]  /*30c0*/  IMAD R0, R40, UR7, R121 ;  /* 0x0000000728007c24 */ /* 0x000fe2000f8e0279 */
[----:B------:R-:W-:Y:S01]  /*30d0*/  SEL R40, RZ, 0xffffffff, P4 ;  /* 0xffffffffff287807 */ /* 0x000fe20002000000 */
[----:B------:R-:W-:Y:S01]  /*30e0*/  UISETP.LT.AND UP0, UPT, UR5, UR11, UPT ;  /* 0x0000000b0500728c */ /* 0x000fe2000bf01270 */
[----:B------:R-:W-:Y:S01]  /*30f0*/  SHF.R.S32.HI R3, RZ, 0x1f, R2 ;  /* 0x0000001fff037819 */ /* 0x000fe20000011402 */
[----:B------:R-:W-:Y:S01]  /*3100*/  UIADD3 UR7, UR5, 0x3e, URZ ;  /* 0x0000003e05077890 */ /* 0x000fe2000fffe03f */
[----:B------:R-:W-:Y:S01]  /*3110*/  PRMT R0, R0, 0x9910, RZ ;  /* 0x0000991000007816 */ /* 0x000fe200000000ff */
[----:B------:R-:W-:Y:S01]  /*3120*/  IMAD.SHL.U32 R40, R40, 0x2, RZ ;  /* 0x0000000228287824 */ /* 0x000fe200078e00ff */
[----:B------:R-:W-:Y:S01]  /*3130*/  LEA.HI R3, R3, R2, RZ, 0x5 ;  /* 0x0000000203037211 */ /* 0x000fe200078f28ff */
[----:B------:R-:W-:Y:S01]  /*3140*/  USEL UR11, UR5, UR11, UP0 ;  /* 0x0000000b050b7287 */ /* 0x000fe20008000000 */
[----:B------:R-:W-:Y:S01]  /*3150*/  ISETP.GE.AND P5, PT, R97, UR4, PT ;  /* 0x0000000461007c0c */ /* 0x000fe2000bfa6270 */
[----:B------:R-:W-:Y:S01]  /*3160*/  UISETP.GE.U32.AND UP0, UPT, UR7, 0x3f, UPT ;  /* 0x0000003f0700788c */ /* 0x000fe2000bf06070 */
[----:B------:R-:W-:Y:S01]  /*3170*/  LOP3.LUT R42, R3, 0xffffffe0, RZ, 0xc0, !PT ;  /* 0xffffffe0032a7812 */ /* 0x000fe200078ec0ff */
[----:B------:R-:W-:Y:S01]  /*3180*/  UIADD3 UR7, UR5, 0x1f, URZ ;  /* 0x0000001f05077890 */ /* 0x000fe2000fffe03f */
[----:B------:R-:W-:Y:S01]  /*3190*/  SHF.R.S32.HI R41, RZ, 0x1f, R0 ;  /* 0x0000001fff297819 */ /* 0x000fe20000011400 */
[----:B------:R-:W-:-:S04]  /*31a0*/  DEPBAR.LE SB0, 0x0 ;  /* 0x000080000000791a */ /* 0x000fc80000000000 */
[----:B------:R-:W-:Y:S01]  /*31b0*/  SEL R43, RZ, 0x1, P5 ;  /* 0x00000001ff2b7807 */ /* 0x000fe20002800000 */
[----:B------:R-:W-:Y:S01]  /*31c0*/  IMAD.IADD R2, R2, 0x1, -R42 ;  /* 0x0000000102027824 */ /* 0x000fe200078e0a2a */
[----:B------:R-:W-:Y:S01]  /*31d0*/  LEA.HI R41, R41, R0, RZ, 0x5 ;  /* 0x0000000029297211 */ /* 0x000fe200078f28ff */
[----:B------:R-:W-:Y:S01]  /*31e0*/  USHF.R.S32.HI UR8, URZ, 0x1f, UR7 ;  /* 0x0000001f3f087899 */ /* 0x000fe20008011407 */
[----:B------:R-:W-:Y:S02]  /*31f0*/  SHF.R.S32.HI R3, RZ, 0x5, R3 ;  /* 0x00000005ff037819 */ /* 0x000fe40000011403 */
[----:B------:R-:W-:Y:S01]  /*3200*/  LOP3.LUT R45, R40, 0x2, R43, 0xe2, !PT ;  /* 0x00000002282d7812 */ /* 0x000fe200078ee22b */
[----:B------:R-:W-:Y:S01]  /*3210*/  ULEA.HI UR8, UR8, UR7, URZ, 0x5 ;  /* 0x0000000708087291 */ /* 0x000fe2000f8f283f */
[----:B------:R-:W-:Y:S01]  /*3220*/  LOP3.LUT R40, R41, 0xffffffe0, RZ, 0xc0, !PT ;  /* 0xffffffe029287812 */ /* 0x000fe200078ec0ff */
[----:B------:R-:W-:Y:S01]  /*3230*/  IMAD.SHL.U32 R3, R3, 0x8, RZ ;  /* 0x0000000803037824 */ /* 0x000fe200078e00ff */
[----:B------:R-:W-:Y:S01]  /*3240*/  SHF.R.S32.HI R42, RZ, 0x1f, R2 ;  /* 0x0000001fff2a7819 */ /* 0x000fe20000011402 */
[----:B------:R-:W-:Y:S01]  /*3250*/  ULEA.HI.SX32 UR14, UR8, 0xffffffff, 0x1b ;  /* 0xffffffff080e7891 */ /* 0x000fe2000f8fda3f */
[----:B------:R-:W-:Y:S01]  /*3260*/  SHF.R.S32.HI R41, RZ, 0x5, R41 ;  /* 0x00000005ff297819 */ /* 0x000fe20000011429 */
[----:B------:R-:W-:Y:S01]  /*3270*/  IMAD.IADD R0, R0, 0x1, -R40 ;  /* 0x0000000100007824 */ /* 0x000fe200078e0a28 */
[----:B------:R-:W-:Y:S01]  /*3280*/  LEA.HI R42, R42, R2, RZ, 0x3 ;  /* 0x000000022a2a7211 */ /* 0x000fe200078f18ff */
[----:B------:R-:W-:Y:S01]  /*3290*/  ULEA.HI.SX32 UR13, UR8, 0xfffffffe, 0x1b ;  /* 0xfffffffe080d7891 */ /* 0x000fe2000f8fda3f */
[----:B------:R-:W-:Y:S08]  /*32a0*/  BAR.SYNC.DEFER_BLOCKING 0x0 ;  /* 0x0000000000007b1d */ /* 0x000ff00000010000 */
[----:B------:R-:W-:Y:S01]  /*32b0*/  BAR.SYNC.DEFER_BLOCKING 0x0 ;  /* 0x0000000000007b1d */ /* 0x000fe20000010000 */
[----:B------:R-:W-:Y:S01]  /*32c0*/  LEA.HI.SX32 R96, R42, R3, 0x1d ;  /* 0x000000032a607211 */ /* 0x000fe200078feaff */
[----:B------:R-:W-:Y:S01]  /*32d0*/  IMAD.SHL.U32 R41, R41, 0x8, RZ ;  /* 0x0000000829297824 */ /* 0x000fe200078e00ff */
[----:B------:R-:W-:Y:S01]  /*32e0*/  SHF.R.S32.HI R40, RZ, 0x1f, R0 ;  /* 0x0000001fff287819 */ /* 0x000fe20000011400 */
[----:B------:R-:W-:Y:S01]  /*32f0*/  ULEA.HI.SX32 UR7, UR8, 0xfffffffd, 0x1b ;  /* 0xfffffffd08077891 */ /* 0x000fe2000f8fda3f */
[----:B------:R-:W-:Y:S01]  /*3300*/  LEA R2, P0, R15, R106, 0x1 ;  /* 0x0000006a0f027211 */ /* 0x000fe200078008ff */
[----:B------:R-:W-:Y:S01]  /*3310*/  VIADD R100, R96, 0x4 ;  /* 0x0000000460647836 */ /* 0x000fe20000000000 */
[----:B------:R-:W-:-:S02]  /*3320*/  LEA.HI R40, R40, R0, RZ, 0x3 ;  /* 0x0000000028287211 */ /* 0x000fc400078f18ff */
[----:B------:R-:W-:Y:S01]  /*3330*/  LEA.HI.X R3, R15, R105, R44, 0x1, P0 ;  /* 0x000000690f037211 */ /* 0x000fe200000f0c2c */
[----:B------:R-:W-:Y:S01]  /*3340*/  IMAD.U32 R44, RZ, RZ, UR10 ;  /* 0x0000000aff2c7e24 */ /* 0x000fe2000f8e00ff */
[----:B------:R-:W-:Y:S02]  /*3350*/  LOP3.LUT R15, R40, 0xfffffff8, RZ, 0xc0, !PT ;  /* 0xfffffff8280f7812 */ /* 0x000fe400078ec0ff */
[----:B------:R-:W-:Y:S01]  /*3360*/  ISETP.GE.AND P0, PT, R96, UR11, PT ;  /* 0x0000000b60007c0c */ /* 0x000fe2000bf06270 */
[----:B------:R-:W-:Y:S01]  /*3370*/  IMAD.WIDE R46, R46, 0x40, R2 ;  /* 0x000000402e2e7825 */ /* 0x000fe200078e0202 */
[----:B------:R-:W-:Y:S02]  /*3380*/  ISETP.GE.AND P2, PT, R100, UR11, PT ;  /* 0x0000000b64007c0c */ /* 0x000fe4000bf46270 */
[----:B------:R-:W-:Y:S01]  /*3390*/  ISETP.LT.AND P1, PT, R14, UR4, !P0 ;  /* 0x000000040e007c0c */ /* 0x000fe2000c721270 */
[----:B------:R-:W-:Y:S01]  /*33a0*/  IMAD.IADD R0, R0, 0x1, -R15 ;  /* 0x0000000100007824 */ /* 0x000fe200078e0a0f */
[----:B------:R-:W-:-:S02]  /*33b0*/  ISETP.LT.AND P3, PT, R14, UR4, !P2 ;  /* 0x000000040e007c0c */ /* 0x000fc4000d761270 */
[----:B------:R-:W-:Y:S02]  /*33c0*/  SEL R14, RZ, 0x8, P4 ;  /* 0x00000008ff0e7807 */ /* 0x000fe40002000000 */
[----:B------:R-:W-:Y:S02]  /*33d0*/  PLOP3.LUT P4, PT, PT, PT, UP1, 0x80, 0x0 ;  /* 0x000000000000781c */ /* 0x000fe40003f8f018 */
[C---:B------:R-:W-:Y:S02]  /*33e0*/  ISETP.LT.AND P0, PT, R97.reuse, UR4, !P0 ;  /* 0x0000000461007c0c */ /* 0x040fe4000c701270 */
[----:B------:R-:W-:Y:S02]  /*33f0*/  SEL R15, RZ, 0x4, P5 ;  /* 0x00000004ff0f7807 */ /* 0x000fe40002800000 */
[----:B------:R-:W-:Y:S02]  /*3400*/  SHF.R.S32.HI R43, RZ, 0x1f, R0 ;  /* 0x0000001fff2b7819 */ /* 0x000fe40000011400 */
[----:B------:R-:W-:-:S02]  /*3410*/  ISETP.LT.AND P2, PT, R97, UR4, !P2 ;  /* 0x0000000461007c0c */ /* 0x000fc4000d741270 */
[----:B------:R-:W-:Y:S02]  /*3420*/  SEL R42, RZ, 0x1, !P0 ;  /* 0x00000001ff2a7807 */ /* 0x000fe40004000000 */
[----:B------:R-:W-:Y:S01]  /*3430*/  LOP3.LUT R14, R14, R15, R45, 0xfe, !PT ;  /* 0x0000000f0e0e7212 */ /* 0x000fe200078efe2d */
[----:B------:R-:W-:Y:S01]  /*3440*/  IMAD.WIDE R44, R44, 0x8, R2 ;  /* 0x000000082c2c7825 */ /* 0x000fe200078e0202 */
[----:B------:R-:W-:Y:S02]  /*3450*/  LEA.HI R43, R43, R0, RZ, 0x2 ;  /* 0x000000002b2b7211 */ /* 0x000fe400078f10ff */
[----:B------:R-:W-:Y:S02]  /*3460*/  P2R R15, PR, R42, 0xf ;  /* 0x0000000f2a0f7803 */ /* 0x000fe40000000000 */
[----:B------:R-:W-:Y:S02]  /*3470*/  LOP3.LUT R42, R43, 0xfffffffc, RZ, 0xc0, !PT ;  /* 0xfffffffc2b2a7812 */ /* 0x000fe400078ec0ff */
[----:B------:R-:W-:Y:S01]  /*3480*/  PLOP3.LUT P0, PT, PT, PT, UP0, 0x80, 0x0 ;  /* 0x000000000000781c */ /* 0x000fe20003f0f008 */
[----:B------:R-:W-:Y:S01]  /*3490*/  @!P4 IMAD.MOV.U32 R14, RZ, RZ, R15 ;  /* 0x000000ffff0ec224 */ /* 0x000fe200078e000f */
[----:B------:R-:W-:Y:S01]  /*34a0*/  LEA.HI.SX32 R40, R40, R41, 0x1d ;  /* 0x0000002928287211 */ /* 0x000fe200078feaff */
[----:B------:R-:W-:Y:S01]  /*34b0*/  IMAD.IADD R50, R0, 0x1, -R42 ;  /* 0x0000000100327824 */ /* 0x000fe200078e0a2a */
[----:B------:R-:W-:Y:S01]  /*34c0*/  UISETP.NE.AND UP0, UPT, UR14, 0x1, UPT ;  /* 0x000000010e00788c */ /* 0x000fe2000bf05270 */
[----:B------:R-:W-:-:S02]  /*34d0*/  ISETP.NE.AND P1, PT, RZ, UR14, PT ;  /* 0x0000000eff007c0c */ /* 0x000fc4000bf25270 */
[----:B------:R-:W-:Y:S01]  /*34e0*/  SEL R0, R14, RZ, P0 ;  /* 0x000000ff0e007207 */ /* 0x000fe20000000000 */
[----:B------:R-:W-:Y:S02]  /*34f0*/  VIADD R14, R40, 0x4 ;  /* 0x00000004280e7836 */ /* 0x000fe40000000000 */
[----:B------:R-:W-:Y:S01]  /*3500*/  PLOP3.LUT P0, PT, PT, PT, UP0, 0x80, 0x0 ;  /* 0x000000000000781c */ /* 0x000fe20003f0f008 */
[----:B------:R-:W-:Y:S01]  /*3510*/  UISETP.NE.AND UP0, UPT, UR13, 0x1, UPT ;  /* 0x000000010d00788c */ /* 0x000fe2000bf05270 */
[C---:B------:R-:W-:Y:S01]  /*3520*/  IMAD.SHL.U32 R41, R0.reuse, 0x10, RZ ;  /* 0x0000001000297824 */ /* 0x040fe200078e00ff */
[----:B------:R-:W-:Y:S01]  /*3530*/  SHF.R.S32.HI R42, RZ, 0x1f, R14 ;  /* 0x0000001fff2a7819 */ /* 0x000fe2000001140e */
[----:B------:R-:W-:-:S03]  /*3540*/  IMAD.SHL.U32 R40, R0, 0x8, RZ ;  /* 0x0000000800287824 */ /* 0x000fc600078e00ff */
[----:B------:R-:W-:Y:S02]  /*3550*/  LOP3.LUT P4, RZ, R41, 0x10, RZ, 0xc0, !PT ;  /* 0x0000001029ff7812 */ /* 0x000fe4000788c0ff */
[----:B------:R-:W-:Y:S01]  /*3560*/  LEA.HI R41, R42, R14, RZ, 0x3 ;  /* 0x0000000e2a297211 */ /* 0x000fe200078f18ff */
[----:B------:R-:W-:Y:S01]  /*3570*/  IMAD.SHL.U32 R42, R0, 0x4, RZ ;  /* 0x00000004002a7824 */ /* 0x000fe200078e00ff */
[----:B------:R-:W-:Y:S01]  /*3580*/  LOP3.LUT P3, RZ, R40, 0x10, RZ, 0xc0, !PT ;  /* 0x0000001028ff7812 */ /* 0x000fe2000786c0ff */
[----:B------:R-:W-:Y:S01]  /*3590*/  IMAD.SHL.U32 R40, R0, 0x2, RZ ;  /* 0x0000000200287824 */ /* 0x000fe200078e00ff */
[----:B------:R-:W-:Y:S01]  /*35a0*/  LOP3.LUT R41, R41, 0xfffffff8, RZ, 0xc0, !PT ;  /* 0xfffffff829297812 */ /* 0x000fe200078ec0ff */
[----:B------:R-:W-:Y:S01]  /*35b0*/  @!P0 IMAD.MOV.U32 R0, RZ, RZ, R15 ;  /* 0x000000ffff008224 */ /* 0x000fe200078e000f */
[----:B------:R-:W-:Y:S02]  /*35c0*/  LOP3.LUT P5, RZ, R42, 0x10, RZ, 0xc0, !PT ;  /* 0x000000102aff7812 */ /* 0x000fe400078ac0ff */
[----:B------:R-:W-:Y:S01]  /*35d0*/  LOP3.LUT P2, RZ, R40, 0x10, RZ, 0xc0, !PT ;  /* 0x0000001028ff7812 */ /* 0x000fe2000784c0ff */
[----:B------:R-:W-:Y:S01]  /*35e0*/  IMAD.IADD R41, R14, 0x1, -R41 ;  /* 0x000000010e297824 */ /* 0x000fe200078e0a29 */
[----:B------:R-:W-:Y:S01]  /*35f0*/  PLOP3.LUT P0, PT, PT, PT, UP0, 0x80, 0x0 ;  /* 0x000000000000781c */ /* 0x000fe20003f0f008 */
[----:B------:R-:W-:Y:S01]  /*3600*/  UISETP.NE.AND UP0, UPT, UR7, 0x1, UPT ;  /* 0x000000010700788c */ /* 0x000fe2000bf05270 */
[----:B------:R-:W-:Y:S01]  /*3610*/  SEL R0, R0, RZ, P1 ;  /* 0x000000ff00007207 */ /* 0x000fe20000800000 */
[----:B------:R-:W-:Y:S01]  /*3620*/  @!PT LDS RZ, [RZ] ;  /* 0x00000000fffff984 */ /* 0x000fe20000000800 */
[----:B------:R-:W-:Y:S01]  /*3630*/  @!PT LDS RZ, [RZ] ;  /* 0x00000000fffff984 */ /* 0x000fe20000000800 */
[----:B------:R-:W-:Y:S01]  /*3640*/  @!PT LDS RZ, [RZ] ;  /* 0x00000000fffff984 */ /* 0x000fe20000000800 */
[----:B------:R-:W-:Y:S01]  /*3650*/  LDGSTS.E.BYPASS.LTC128B.128 [R80+0x2600], desc[UR48][R2.64], P4 ;  /* 0x0260000002507fae */ /* 0x000fe2000a101d70 */
[----:B------:R-:W-:-:S03]  /*3660*/  SHF.R.S32.HI R40, RZ, 0x1f, R41 ;  /* 0x0000001fff287819 */ /* 0x000fc60000011429 */
[----:B------:R1:W-:Y:S01]  /*3670*/  LDGSTS.E.BYPASS.LTC128B.128 [R80+0x2680], desc[UR48][R2.64+0x80], P3 ;  /* 0x0268008002507fae */ /* 0x0003e20009901d70 */
[----:B------:R-:W-:-:S04]  /*3680*/  LEA.HI R40, R40, R41, RZ, 0x2 ;  /* 0x0000002928287211 */ /* 0x000fc800078f10ff */
[----:B------:R-:W-:Y:S02]  /*3690*/  SHF.R.S32.HI R42, RZ, 0x2, R40 ;  /* 0x00000002ff2a7819 */ /* 0x000fe40000011428 */
[C---:B------:R-:W-:Y:S02]  /*36a0*/  LOP3.LUT R48, R40.reuse, 0x1ffffffc, RZ, 0xc0, !PT ;  /* 0x1ffffffc28307812 */ /* 0x040fe400078ec0ff */
[----:B------:R-:W-:Y:S02]  /*36b0*/  LEA.HI R49, R40, R42, RZ, 0x1 ;  /* 0x0000002a28317211 */ /* 0x000fe400078f08ff */
[----:B------:R-:W-:Y:S01]  /*36c0*/  SHF.R.S32.HI R40, RZ, 0x2, R43 ;  /* 0x00000002ff287819 */ /* 0x000fe2000001142b */
[----:B------:R-:W-:Y:S01]  /*36d0*/  IMAD.IADD R48, R41, 0x1, -R48 ;  /* 0x0000000129307824 */ /* 0x000fe200078e0a30 */
[----:B------:R-:W-:Y:S01]  /*36e0*/  LOP3.LUT R49, R49, 0x7fffffe, RZ, 0xc0, !PT ;  /* 0x07fffffe31317812 */ /* 0x000fe200078ec0ff */
[----:B------:R-:W-:-:S04]  /*36f0*/  IMAD.SHL.U32 R41, R0, 0x10, RZ ;  /* 0x0000001000297824 */ /* 0x000fc800078e00ff */
[----:B------:R-:W-:Y:S01]  /*3700*/  IMAD.IADD R49, R42, 0x1, -R49 ;  /* 0x000000012a317824 */ /* 0x000fe200078e0a31 */
[----:B------:R-:W-:Y:S01]  /*3710*/  LOP3.LUT R42, R50, R48, RZ, 0x3c, !PT ;  /* 0x00000030322a7212 */ /* 0x000fe200078e3cff */
[----:B------:R-:W-:Y:S01]  /*3720*/  IMAD.U32 R50, RZ, RZ, UR10 ;  /* 0x0000000aff327e24 */ /* 0x000fe2000f8e00ff */
[----:B------:R-:W-:Y:S02]  /*3730*/  IADD3 R48, P1, R44, UR18, RZ ;  /* 0x000000122c307c10 */ /* 0x000fe4000ff3e0ff */
[----:B------:R-:W-:Y:S02]  /*3740*/  LOP3.LUT R40, R49, R40, RZ, 0x3c, !PT ;  /* 0x0000002831287212 */ /* 0x000fe400078e3cff */
[----:B------:R-:W-:Y:S01]  /*3750*/  LOP3.LUT P6, RZ, R41, 0x10, RZ, 0xc0, !PT ;  /* 0x0000001029ff7812 */ /* 0x000fe200078cc0ff */
[----:B------:R-:W-:Y:S01]  /*3760*/  IMAD.SHL.U32 R41, R0, 0x4, RZ ;  /* 0x0000000400297824 */ /* 0x000fe200078e00ff */
[----:B------:R-:W-:Y:S01]  /*3770*/  IADD3.X R49, R45, UR19, RZ, P1, !PT ;  /* 0x000000132d317c10 */ /* 0x000fe20008ffe4ff */
[----:B------:R-:W-:Y:S01]  /*3780*/  IMAD R40, R40, 0x4, R42 ;  /* 0x0000000428287824 */ /* 0x000fe200078e022a */
[----:B------:R-:W-:Y:S01]  /*3790*/  ISETP.NE.AND P1, PT, RZ, UR13, PT ;  /* 0x0000000dff007c0c */ /* 0x000fe2000bf25270 */
[----:B------:R-:W-:Y:S01]  /*37a0*/  IMAD.SHL.U32 R42, R0, 0x8, RZ ;  /* 0x00000008002a7824 */ /* 0x000fe200078e00ff */
[----:B------:R-:W-:Y:S01]  /*37b0*/  LOP3.LUT P4, RZ, R41, 0x10, RZ, 0xc0, !PT ;  /* 0x0000001029ff7812 */ /* 0x000fe2000788c0ff */
[----:B------:R-:W-:-:S02]  /*37c0*/  IMAD R14, R14, 0x10, R40 ;  /* 0x000000100e0e7824 */ /* 0x000fc400078e0228 */
[----:B------:R-:W-:Y:S01]  /*37d0*/  IMAD.U32 R40, RZ, RZ, UR10 ;  /* 0x0000000aff287e24 */ /* 0x000fe2000f8e00ff */
[----:B------:R-:W-:Y:S01]  /*37e0*/  LOP3.LUT P3, RZ, R42, 0x10, RZ, 0xc0, !PT ;  /* 0x000000102aff7812 */ /* 0x000fe2000786c0ff */
[----:B------:R-:W-:Y:S02]  /*37f0*/  IMAD.SHL.U32 R14, R14, 0x8, RZ ;  /* 0x000000080e0e7824 */ /* 0x000fe400078e00ff */
[----:B------:R-:W-:-:S04]  /*3800*/  IMAD.WIDE R40, R40, 0x40, R44 ;  /* 0x0000004028287825 */ /* 0x000fc800078e022c */
[----:B------:R-:W-:Y:S02]  /*3810*/  IMAD R79, R14, 0x2, R13 ;  /* 0x000000020e4f7824 */ /* 0x000fe400078e020d */
[----:B------:R-:W-:Y:S02]  /*3820*/  IMAD.SHL.U32 R14, R0, 0x2, RZ ;  /* 0x00000002000e7824 */ /* 0x000fe400078e00ff */
[----:B------:R-:W-:Y:S01]  /*3830*/  @!P0 IMAD.MOV.U32 R0, RZ, RZ, R15 ;  /* 0x000000ffff008224 */ /* 0x000fe200078e000f */
[----:B------:R-:W-:Y:S01]  /*3840*/  LDGSTS.E.BYPASS.LTC128B.128 [R79+0x2600], desc[UR48][R44.64], P5 ;  /* 0x026000002c4f7fae */ /* 0x000fe2000a901d70 */
[----:B------:R-:W-:Y:S02]  /*3850*/  PLOP3.LUT P5, PT, PT, PT, UP0, 0x80, 0x0 ;  /* 0x000000000000781c */ /* 0x000fe40003faf008 */
[----:B-1----:R-:W-:Y:S01]  /*3860*/  IADD3 R2, P0, R2, UR18, RZ ;  /* 0x0000001202027c10 */ /* 0x002fe2000ff1e0ff */
[----:B------:R1:W-:Y:S01]  /*3870*/  LDGSTS.E.BYPASS.LTC128B.128 [R79+0x2680], desc[UR48][R44.64+0x80], P2 ;  /* 0x026800802c4f7fae */ /* 0x0003e20009101d70 */
[----:B------:R-:W-:-:S02]  /*3880*/  SEL R0, R0, RZ, P1 ;  /* 0x000000ff00007207 */ /* 0x000fc40000800000 */
[----:B------:R-:W-:Y:S01]  /*3890*/  LOP3.LUT P2, RZ, R14, 0x10, RZ, 0xc0, !PT ;  /* 0x000000100eff7812 */ /* 0x000fe2000784c0ff */
[----:B------:R-:W0:Y:S01]  /*38a0*/  LDGDEPBAR ;  /* 0x00000000000079af */ /* 0x000e220000000000 */
[----:B------:R-:W-:Y:S01]  /*38b0*/  IADD3.X R3, R3, UR19, RZ, P0, !PT ;  /* 0x0000001303037c10 */ /* 0x000fe200087fe4ff */
[C---:B------:R-:W-:Y:S02]  /*38c0*/  IMAD.SHL.U32 R42, R0.reuse, 0x10, RZ ;  /* 0x00000010002a7824 */ /* 0x040fe400078e00ff */
[C---:B------:R-:W-:Y:S01]  /*38d0*/  IMAD.SHL.U32 R14, R0.reuse, 0x8, RZ ;  /* 0x00000008000e7824 */ /* 0x040fe200078e00ff */
[----:B------:R2:W-:Y:S01]  /*38e0*/  LDGSTS.E.BYPASS.LTC128B.128 [R80+0x4600], desc[UR48][R46.64], P6 ;  /* 0x046000002e507fae */ /* 0x0005e2000b101d70 */
[----:B------:R-:W-:Y:S01]  /*38f0*/  IMAD.SHL.U32 R43, R0, 0x2, RZ ;  /* 0x00000002002b7824 */ /* 0x000fe200078e00ff */
[----:B------:R-:W-:Y:S01]  /*3900*/  LOP3.LUT P1, RZ, R42, 0x10, RZ, 0xc0, !PT ;  /* 0x000000102aff7812 */ /* 0x000fe2000782c0ff */
[----:B------:R-:W-:Y:S01]  /*3910*/  IMAD.SHL.U32 R42, R0, 0x4, RZ ;  /* 0x00000004002a7824 */ /* 0x000fe200078e00ff */
[----:B------:R3:W-:Y:S01]  /*3920*/  LDGSTS.E.BYPASS.LTC128B.128 [R80+0x4680], desc[UR48][R2.64], P3 ;  /* 0x0468000002507fae */ /* 0x0007e20009901d70 */
[----:B------:R-:W-:Y:S01]  /*3930*/  @!P5 IMAD.MOV.U32 R0, RZ, RZ, R15 ;  /* 0x000000ffff00d224 */ /* 0x000fe200078e000f */
[----:B------:R-:W-:-:S02]  /*3940*/  ISETP.NE.AND P5, PT, RZ, UR7, PT ;  /* 0x00000007ff007c0c */ /* 0x000fc4000bfa5270 */
[----:B------:R4:W-:Y:S01]  /*3950*/  LDGSTS.E.BYPASS.LTC128B.128 [R79+0x4600], desc[UR48][R40.64], P4 ;  /* 0x04600000284f7fae */ /* 0x0009e2000a101d70 */
[----:B------:R-:W-:Y:S02]  /*3960*/  LOP3.LUT P6, RZ, R42, 0x10, RZ, 0xc0, !PT ;  /* 0x000000102aff7812 */ /* 0x000fe400078cc0ff */
[----:B------:R-:W-:Y:S01]  /*3970*/  SEL R0, R0, RZ, P5 ;  /* 0x000000ff00007207 */ /* 0x000fe20002800000 */
[----:B------:R-:W-:Y:S01]  /*3980*/  LDGSTS.E.BYPASS.LTC128B.128 [R79+0x4680], desc[UR48][R48.64], P2 ;  /* 0x04680000304f7fae */ /* 0x000fe20009101d70 */
[----:B------:R-:W-:Y:S02]  /*3990*/  IADD3 R42, P3, R40, UR18, RZ ;  /* 0x00000012282a7c10 */ /* 0x000fe4000ff7e0ff */
[----:B------:R-:W-:Y:S01]  /*39a0*/  LOP3.LUT P5, RZ, R43, 0x10, RZ, 0xc0, !PT ;  /* 0x000000102bff7812 */ /* 0x000fe200078ac0ff */
[----:B------:R-:W0:Y:S01]  /*39b0*/  LDGDEPBAR ;  /* 0x00000000000079af */ /* 0x000e220000000000 */
[----:B------:R-:W-:Y:S02]  /*39c0*/  IADD3.X R43, R41, UR19, RZ, P3, !PT ;  /* 0x00000013292b7c10 */ /* 0x000fe40009ffe4ff */
[----:B-1----:R-:W-:-:S04]  /*39d0*/  IADD3 R44, P0, R46, UR18, RZ ;  /* 0x000000122e2c7c10 */ /* 0x002fc8000ff1e0ff */
[----:B------:R-:W-:Y:S02]  /*39e0*/  IADD3.X R45, R47, UR19, RZ, P0, !PT ;  /* 0x000000132f2d7c10 */ /* 0x000fe400087fe4ff */
[----:B------:R-:W-:Y:S01]  /*39f0*/  LOP3.LUT P0, RZ, R14, 0x10, RZ, 0xc0, !PT ;  /* 0x000000100eff7812 */ /* 0x000fe2000780c0ff */
[----:B------:R-:W-:-:S04]  /*3a00*/  IMAD.WIDE R14, R50, 0x40, R46 ;  /* 0x00000040320e7825 */ /* 0x000fc800078e022e */
[----:B--2---:R-:W-:Y:S01]  /*3a10*/  IMAD.SHL.U32 R46, R0, 0x10, RZ ;  /* 0x00000010002e7824 */ /* 0x004fe200078e00ff */
[----:B------:R1:W-:Y:S01]  /*3a20*/  LDGSTS.E.BYPASS.LTC128B.128 [R80+0x6600], desc[UR48][R14.64], P1 ;  /* 0x066000000e507fae */ /* 0x0003e20008901d70 */
[----:B------:R-:W-:-:S03]  /*3a30*/  IMAD.U32 R47, RZ, RZ, UR10 ;  /* 0x0000000aff2f7e24 */ /* 0x000fc6000f8e00ff */
[----:B------:R-:W-:Y:S01]  /*3a40*/  LOP3.LUT P4, RZ, R46, 0x10, RZ, 0xc0, !PT ;  /* 0x000000102eff7812 */ /* 0x000fe2000788c0ff */
[----:B------:R-:W-:Y:S02]  /*3a50*/  IMAD.U32 R46, RZ, RZ, UR10 ;  /* 0x0000000aff2e7e24 */ /* 0x000fe4000f8e00ff */
[----:B------:R2:W-:Y:S01]  /*3a60*/  LDGSTS.E.BYPASS.LTC128B.128 [R80+0x6680], desc[UR48][R44.64], P0 ;  /* 0x066800002c507fae */ /* 0x0005e20008101d70 */
[----:B---3--:R-:W-:-:S04]  /*3a70*/  IMAD.WIDE R2, R47, 0x40, R40 ;  /* 0x000000402f027825 */ /* 0x008fc800078e0228 */
[C---:B----4-:R-:W-:Y:S01]  /*3a80*/  IMAD.SHL.U32 R40, R0.reuse, 0x4, RZ ;  /* 0x0000000400287824 */ /* 0x050fe200078e00ff */
[----:B------:R3:W-:Y:S01]  /*3a90*/  LDGSTS.E.BYPASS.LTC128B.128 [R79+0x6600], desc[UR48][R2.64], P6 ;  /* 0x06600000024f7fae */ /* 0x0007e2000b101d70 */
[C---:B------:R-:W-:Y:S02]  /*3aa0*/  IMAD.SHL.U32 R41, R0.reuse, 0x8, RZ ;  /* 0x0000000800297824 */ /* 0x040fe400078e00ff */
[----:B------:R-:W-:Y:S01]  /*3ab0*/  IMAD.SHL.U32 R0, R0, 0x2, RZ ;  /* 0x0000000200007824 */ /* 0x000fe200078e00ff */
[----:B------:R-:W-:Y:S01]  /*3ac0*/  LOP3.LUT P2, RZ, R40, 0x10, RZ, 0xc0, !PT ;  /* 0x0000001028ff7812 */ /* 0x000fe2000784c0ff */
[----:B------:R-:W-:Y:S01]  /*3ad0*/  IMAD.WIDE R46, R46, 0x40, R14 ;  /* 0x000000402e2e7825 */ /* 0x000fe200078e020e */
[----:B------:R-:W-:Y:S01]  /*3ae0*/  IADD3 R40, P1, R14, UR18, RZ ;  /* 0x000000120e287c10 */ /* 0x000fe2000ff3e0ff */
[----:B------:R3:W-:Y:S01]  /*3af0*/  LDGSTS.E.BYPASS.LTC128B.128 [R79+0x6680], desc[UR48][R42.64], P5 ;  /* 0x066800002a4f7fae */ /* 0x0007e2000a901d70 */
[----:B------:R-:W-:Y:S02]  /*3b00*/  LOP3.LUT P3, RZ, R41, 0x10, RZ, 0xc0, !PT ;  /* 0x0000001029ff7812 */ /* 0x000fe4000786c0ff */
[----:B------:R-:W-:Y:S01]  /*3b10*/  IADD3.X R41, R15, UR19, RZ, P1, !PT ;  /* 0x000000130f297c10 */ /* 0x000fe20008ffe4ff */
[----:B------:R-:W0:Y:S01]  /*3b20*/  LDGDEPBAR ;  /* 0x00000000000079af */ /* 0x000e220000000000 */
[----:B------:R-:W-:-:S02]  /*3b30*/  LOP3.LUT P1, RZ, R0, 0x10, RZ, 0xc0, !PT ;  /* 0x0000001000ff7812 */ /* 0x000fc4000782c0ff */
[----:B-1----:R-:W-:Y:S01]  /*3b40*/  IADD3 R14, P0, R2, UR18, RZ ;  /* 0x00000012020e7c10 */ /* 0x002fe2000ff1e0ff */
[----:B------:R3:W-:Y:S01]  /*3b50*/  LDGSTS.E.BYPASS.LTC128B.128 [R80+0x8600], desc[UR48][R46.64], P4 ;  /* 0x086000002e507fae */ /* 0x0007e2000a101d70 */
[----:B------:R-:W-:Y:S02]  /*3b60*/  VIADDMNMX R0, R84, 0x80, R89, PT ;  /* 0x0000008054007846 */ /* 0x000fe40003800159 */
[----:B------:R-:W-:Y:S02]  /*3b70*/  IADD3.X R15, R3, UR19, RZ, P0, !PT ;  /* 0x00000013030f7c10 */ /* 0x000fe400087fe4ff */
[----:B-----5:R-:W-:Y:S01]  /*3b80*/  LOP3.LUT P0, RZ, R51, 0xff, RZ, 0xc0, !PT ;  /* 0x000000ff33ff7812 */ /* 0x020fe2000780c0ff */
[----:B--2---:R-:W-:Y:S01]  /*3b90*/  IMAD.U32 R44, RZ, RZ, UR10 ;  /* 0x0000000aff2c7e24 */ /* 0x004fe2000f8e00ff */
[----:B------:R-:W-:Y:S01]  /*3ba0*/  R2UR UR10, R119 ;  /* 0x00000000770a72ca */ /* 0x000fe200000e0000 */
[----:B------:R3:W-:Y:S02]  /*3bb0*/  LDGSTS.E.BYPASS.LTC128B.128 [R80+0x8680], desc[UR48][R40.64], P3 ;  /* 0x0868000028507fae */ /* 0x0007e40009901d70 */
[----:B------:R-:W-:-:S05]  /*3bc0*/  IMAD.WIDE R44, R44, 0x40, R2 ;  /* 0x000000402c2c7825 */ /* 0x000fca00078e0202 */
[----:B------:R3:W-:Y:S04]  /*3bd0*/  LDGSTS.E.BYPASS.LTC128B.128 [R79+0x8600], desc[UR48][R44.64], P2 ;  /* 0x086000002c4f7fae */ /* 0x0007e80009101d70 */
[----:B------:R3:W-:Y:S01]  /*3be0*/  LDGSTS.E.BYPASS.LTC128B.128 [R79+0x8680], desc[UR48][R14.64], P1 ;  /* 0x086800000e4f7fae */ /* 0x0007e20008901d70 */
[----:B------:R-:W-:-:S03]  /*3bf0*/  UIADD3 UR10, UR46, UR10, URZ ;  /* 0x0000000a2e0a7290 */ /* 0x000fc6000fffe03f */
[----:B------:R-:W0:Y:S03]  /*3c00*/  LDGDEPBAR ;  /* 0x00000000000079af */ /* 0x000e260000000000 */
[----:B------:R-:W-:-:S13]  /*3c10*/  ISETP.LT.U32.OR P0, PT, R0, UR10, !P0 ;  /* 0x0000000a00007c0c */ /* 0x000fda000c701470 */
[----:B------:R-:W-:Y:S05]  /*3c20*/  @P0 BRA `(.L_x_419) ;  /* 0x0000000400500947 */ /* 0x000fea0003800000 */
[----:B------:R-:W-:Y:S01]  /*3c30*/  SHF.R.U32.HI R0, RZ, 0x2, R70 ;  /* 0x00000002ff007819 */ /* 0x000fe20000011646 */
[----:B------:R-:W-:Y:S01]  /*3c40*/  USHF.L.U32 UR10, UR6, 0x18, URZ ;  /* 0x00000018060a7899 */ /* 0x000fe2000800063f */
[----:B---3--:R-:W-:Y:S02]  /*3c50*/  IMAD.SHL.U32 R14, R121, 0x2, RZ ;  /* 0x00000002790e7824 */ /* 0x008fe400078e00ff */
[----:B------:R-:W-:-:S03]  /*3c60*/  LOP3.LUT R0, R0, 0xffff, RZ, 0xc0, !PT ;  /* 0x0000ffff00007812 */ /* 0x000fc600078ec0ff */
[----:B------:R-:W-:Y:S01]  /*3c70*/  IMAD.U32 R2, RZ, RZ, UR10 ;  /* 0x0000000aff027e24 */ /* 0x000fe2000f8e00ff */
[----:B------:R-:W-:Y:S02]  /*3c80*/  PRMT R0, R0, 0x8880, RZ ;  /* 0x0000888000007816 */ /* 0x000fe400000000ff */
[----:B------:R-:W-:-:S03]  /*3c90*/  LOP3.LUT R14, R14, 0x6, RZ, 0xc0, !PT ;  /* 0x000000060e0e7812 */ /* 0x000fc600078ec0ff */
[----:B------:R-:W-:Y:S01]  /*3ca0*/  IMAD.MOV.U32 R3, RZ, RZ, R0 ;  /* 0x000000ffff037224 */ /* 0x000fe200078e0000 */
[----:B------:R-:W-:-:S04]  /*3cb0*/  LEA.HI.SX32 R0, R2, R14, 0xd ;  /* 0x0000000e02007211 */ /* 0x000fc800078f6aff */
[----:B------:R-:W-:Y:S01]  /*3cc0*/  IADD3 R2, R3, UR46, -R84 ;  /* 0x0000002e03027c10 */ /* 0x000fe2000fffe854 */
        /* <DEDUP_REMOVED lines=46> */
[CC--:B------:R-:W-:Y:S02]  /*3fb0*/  ISETP.GE.AND P1, PT, R3.reuse, R42.reuse, PT ;  /* 0x0000002a0300720c */ /* 0x0c0fe40003f26270 */
[C---:B------:R-:W-:Y:S02]  /*3fc0*/  ISETP.GE.AND P4, PT, R2.reuse, R42, PT ;  /* 0x0000002a0200720c */ /* 0x040fe40003f86270 */
[-C--:B------:R-:W-:Y:S02]  /*3fd0*/  ISETP.GE.AND P6, PT, R3, R41.reuse, PT ;  /* 0x000000290300720c */ /* 0x080fe40003fc6270 */
[----:B------:R-:W-:-:S02]  /*3fe0*/  ISETP.GE.AND P3, PT, R2, R41, PT ;  /* 0x000000290200720c */ /* 0x000fc40003f66270 */
[CC--:B------:R-:W-:Y:S02]  /*3ff0*/  ISETP.GE.AND P2, PT, R3.reuse, R40.reuse, PT ;  /* 0x000000280300720c */ /* 0x0c0fe40003f46270 */
        /* <DEDUP_REMOVED lines=23> */
.L_x_419:
[----:B------:R-:W-:Y:S01]  /*4170*/  USHF.L.U32 UR10, UR6, 0x18, URZ ;  /* 0x00000018060a7899 */ /* 0x000fe2000800063f */
[----:B---3--:R-:W-:Y:S01]  /*4180*/  SHF.L.U32 R2, R121, 0x1, RZ ;  /* 0x0000000179027819 */ /* 0x008fe200000006ff */
[----:B------:R-:W1:Y:S01]  /*4190*/  LDC R41, c[0x0][0x268] ;  /* 0x00009a00ff297b82 */ /* 0x000e620000000800 */
[----:B------:R-:W-:Y:S01]  /*41a0*/  IMAD.IADD R3, R89, 0x1, -R84 ;  /* 0x0000000159037824 */ /* 0x000fe200078e0a54 */
[----:B------:R-:W-:Y:S01]  /*41b0*/  LOP3.LUT R83, R83, 0xffffefff, RZ, 0xc0, !PT ;  /* 0xffffefff53537812 */ /* 0x000fe200078ec0ff */
[----:B------:R-:W-:Y:S01]  /*41c0*/  BSSY B0, `(.L_x_420) ;  /* 0x000004b000007945 */ /* 0x000fe20003800000 */
[----:B------:R-:W-:Y:S02]  /*41d0*/  LOP3.LUT R2, R2, 0x6, RZ, 0xc0, !PT ;  /* 0x0000000602027812 */ /* 0x000fe400078ec0ff */
[----:B------:R-:W-:-:S04]  /*41e0*/  MOV R60, UR10 ;  /* 0x0000000a003c7c02 */ /* 0x000fc80008000f00 */
[----:B------:R-:W-:-:S04]  /*41f0*/  LEA.HI.SX32 R2, R60, R2, 0xd ;  /* 0x000000023c027211 */ /* 0x000fc800078f6aff */
[C---:B------:R-:W-:Y:S01]  /*4200*/  IADD3 R15, R2.reuse, 0x1, RZ ;  /* 0x00000001020f7810 */ /* 0x040fe20007ffe0ff */
[C---:B------:R-:W-:Y:S01]  /*4210*/  VIADD R0, R2.reuse, 0x9 ;  /* 0x0000000902007836 */ /* 0x040fe20000000000 */
[C---:B------:R-:W-:Y:S02]  /*4220*/  IADD3 R14, R2.reuse, 0x8, RZ ;  /* 0x00000008020e7810 */ /* 0x040fe40007ffe0ff */
[C---:B------:R-:W-:Y:S02]  /*4230*/  ISETP.GT.AND P6, PT, R3.reuse, R15, PT ;  /* 0x0000000f0300720c */ /* 0x040fe40003fc4270 */
[----:B------:R-:W-:Y:S02]  /*4240*/  IADD3 R15, R2, 0x10, RZ ;  /* 0x00000010020f7810 */ /* 0x000fe40007ffe0ff */
[C---:B------:R-:W-:Y:S02]  /*4250*/  ISETP.GT.AND P2, PT, R3.reuse, R2, PT ;  /* 0x000000020300720c */ /* 0x040fe40003f44270 */
[----:B------:R-:W-:Y:S01]  /*4260*/  ISETP.GT.AND P1, PT, R3, R15, PT ;  /* 0x0000000f0300720c */ /* 0x000fe20003f24270 */
[----:B-1----:R-:W-:Y:S01]  /*4270*/  FMUL R41, R41, 1.4426950216293334961 ;  /* 0x3fb8aa3b29297820 */ /* 0x002fe20000400000 */
[----:B------:R-:W-:-:S02]  /*4280*/  ISETP.GT.AND P5, PT, R3, R14, PT ;  /* 0x0000000e0300720c */ /* 0x000fc40003fa4270 */
[C---:B------:R-:W-:Y:S01]  /*4290*/  IADD3 R14, R2.reuse, 0x11, RZ ;  /* 0x00000011020e7810 */ /* 0x040fe20007ffe0ff */
[----:B------:R-:W-:Y:S01]  /*42a0*/  FMUL R15, R41, R4 ;  /* 0x00000004290f7220 */ /* 0x000fe20000400000 */
[C---:B------:R-:W-:Y:S01]  /*42b0*/  ISETP.GT.AND P0, PT, R3.reuse, R0, PT ;  /* 0x000000000300720c */ /* 0x040fe20003f04270 */
[----:B------:R-:W-:Y:S01]  /*42c0*/  VIADD R0, R2, 0x18 ;  /* 0x0000001802007836 */ /* 0x000fe20000000000 */
[----:B------:R-:W-:Y:S01]  /*42d0*/  ISETP.GT.AND P4, PT, R3, R14, PT ;  /* 0x0000000e0300720c */ /* 0x000fe20003f84270 */
[C---:B------:R-:W-:Y:S01]  /*42e0*/  FMUL R40, R41.reuse, R5 ;  /* 0x0000000529287220 */ /* 0x040fe20000400000 */
[C---:B------:R-:W-:Y:S01]  /*42f0*/  FMUL R4, R41.reuse, R38 ;  /* 0x0000002629047220 */ /* 0x040fe20000400000 */
[----:B------:R-:W-:Y:S01]  /*4300*/  FMUL R38, R41, R8 ;  /* 0x0000000829267220 */ /* 0x000fe20000400000 */
[----:B------:R-:W-:Y:S01]  /*4310*/  ISETP.GT.AND P3, PT, R3, R0, PT ;  /* 0x000000000300720c */ /* 0x000fe20003f64270 */
[----:B------:R-:W-:Y:S01]  /*4320*/  FMUL R43, R41, R9 ;  /* 0x00000009292b7220 */ /* 0x000fe20000400000 */
[----:B------:R-:W-:Y:S01]  /*4330*/  @P1 LOP3.LUT R83, R83, 0x1000, RZ, 0xfc, !PT ;  /* 0x0000100053531812 */ /* 0x000fe200078efcff */
[C---:B------:R-:W-:Y:S01]  /*4340*/  FMUL R16, R41.reuse, R16 ;  /* 0x0000001029107220 */ /* 0x040fe20000400000 */
[----:B------:R-:W-:Y:S01]  /*4350*/  MOV R0, 0xff800000 ;  /* 0xff80000000007802 */ /* 0x000fe20000000f00 */
[----:B------:R-:W-:Y:S01]  /*4360*/  FMUL R44, R41, R17 ;  /* 0x00000011292c7220 */ /* 0x000fe20000400000 */
[----:B------:R-:W-:Y:S01]  /*4370*/  @P2 FMNMX R0, R15, -INF , !PT ;  /* 0xff8000000f002809 */ /* 0x000fe20007800000 */
[----:B------:R-:W-:Y:S01]  /*4380*/  FMUL R20, R41, R20 ;  /* 0x0000001429147220 */ /* 0x000fe20000400000 */
[----:B------:R-:W-:Y:S01]  /*4390*/  LOP3.LUT R83, R83, 0xfffff7ff, RZ, 0xc0, !PT ;  /* 0xfffff7ff53537812 */ /* 0x000fe200078ec0ff */
[C---:B------:R-:W-:Y:S01]  /*43a0*/  FMUL R46, R41.reuse, R18 ;  /* 0x00000012292e7220 */ /* 0x040fe20000400000 */
[----:B------:R-:W-:Y:S01]  /*43b0*/  @P6 FMNMX R0, R40, R0, !PT ;  /* 0x0000000028006209 */ /* 0x000fe20007800000 */
[----:B------:R-:W-:Y:S01]  /*43c0*/  FMUL R18, R41, R21 ;  /* 0x0000001529127220 */ /* 0x000fe20000400000 */
[----:B------:R-:W-:Y:S01]  /*43d0*/  @P4 LOP3.LUT R83, R83, 0x800, RZ, 0xfc, !PT ;  /* 0x0000080053534812 */ /* 0x000fe200078efcff */
[C---:B------:R-:W-:Y:S01]  /*43e0*/  FMUL R45, R41.reuse, R19 ;  /* 0x00000013292d7220 */ /* 0x040fe20000400000 */
[----:B------:R-:W-:Y:S01]  /*43f0*/  @P5 FMNMX R0, R38, R0, !PT ;  /* 0x0000000026005209 */ /* 0x000fe20007800000 */
[----:B------:R-:W-:Y:S01]  /*4400*/  FMUL R14, R41, R6 ;  /* 0x00000006290e7220 */ /* 0x000fe20000400000 */
[----:B------:R-:W-:Y:S01]  /*4410*/  LOP3.LUT R83, R83, 0xfffffffe, RZ, 0xc0, !PT ;  /* 0xfffffffe53537812 */ /* 0x000fe200078ec0ff */
[C---:B------:R-:W-:Y:S01]  /*4420*/  FMUL R7, R41.reuse, R7 ;  /* 0x0000000729077220 */ /* 0x040fe20000400000 */
[----:B------:R-:W-:Y:S01]  /*4430*/  IADD3 R2, R2, 0x19, RZ ;  /* 0x0000001902027810 */ /* 0x000fe20007ffe0ff */
[----:B------:R-:W-:Y:S01]  /*4440*/  FMUL R36, R41, R36 ;  /* 0x0000002429247220 */ /* 0x000fe20000400000 */
[----:B------:R-:W-:Y:S01]  /*4450*/  @P0 FMNMX R0, R43, R0, !PT ;  /* 0x000000002b000209 */ /* 0x000fe20007800000 */
[----:B------:R-:W-:Y:S01]  /*4460*/  FMUL R37, R41, R37 ;  /* 0x0000002529257220 */ /* 0x000fe20000400000 */
[----:B------:R-:W-:Y:S01]  /*4470*/  @P2 LOP3.LUT R83, R83, 0x1, RZ, 0xfc, !PT ;  /* 0x0000000153532812 */ /* 0x000fe200078efcff */
[----:B------:R-:W-:Y:S01]  /*4480*/  FMUL R39, R41, R39 ;  /* 0x0000002729277220 */ /* 0x000fe20000400000 */
[----:B------:R-:W-:Y:S01]  /*4490*/  ISETP.GT.AND P2, PT, R3, R2, PT ;  /* 0x000000020300720c */ /* 0x000fe20003f44270 */
[C---:B------:R-:W-:Y:S01]  /*44a0*/  FMUL R9, R41.reuse, R10 ;  /* 0x0000000a29097220 */ /* 0x040fe20000400000 */
[----:B------:R-:W-:Y:S01]  /*44b0*/  @P1 FMNMX R0, R16, R0, !PT ;  /* 0x0000000010001209 */ /* 0x000fe20007800000 */
        /* <DEDUP_REMOVED lines=11> */
[----:B------:R-:W-:Y:S01]  /*4570*/  @P2 FMNMX R0, R18, R0, !PT ;  /* 0x0000000012002209 */ /* 0x000fe20007800000 */
[C---:B------:R-:W-:Y:S01]  /*4580*/  FMUL R29, R41.reuse, R29 ;  /* 0x0000001d291d7220 */ /* 0x040fe20000400000 */
[C---:B------:R-:W-:Y:S01]  /*4590*/  FMUL R30, R41.reuse, R30 ;  /* 0x0000001e291e7220 */ /* 0x040fe20000400000 */
[C---:B------:R-:W-:Y:S01]  /*45a0*/  FMUL R49, R41.reuse, R31 ;  /* 0x0000001f29317220 */ /* 0x040fe20000400000 */
[----:B------:R-:W-:Y:S01]  /*45b0*/  FSETP.GE.AND P1, PT, R0, RZ, PT ;  /* 0x000000ff0000720b */ /* 0x000fe20003f26000 */
[C---:B------:R-:W-:Y:S01]  /*45c0*/  FMUL R22, R41.reuse, R22 ;  /* 0x0000001629167220 */ /* 0x040fe20000400000 */
[C---:B------:R-:W-:Y:S01]  /*45d0*/  FMUL R19, R41.reuse, R23 ;  /* 0x0000001729137220 */ /* 0x040fe20000400000 */
[C---:B------:R-:W-:Y:S01]  /*45e0*/  FMUL R24, R41.reuse, R24 ;  /* 0x0000001829187220 */ /* 0x040fe20000400000 */
[C---:B------:R-:W-:Y:S01]  /*45f0*/  FMUL R25, R41.reuse, R25 ;  /* 0x0000001929197220 */ /* 0x040fe20000400000 */
[----:B------:R-:W-:Y:S01]  /*4600*/  FMUL R47, R41, R26 ;  /* 0x0000001a292f7220 */ /* 0x000fe20000400000 */
[----:B------:R-:W-:Y:S01]  /*4610*/  @P2 LOP3.LUT R83, R83, 0x200, RZ, 0xfc, !PT ;  /* 0x0000020053532812 */ /* 0x000fe200078efcff */
[----:B------:R-:W-:-:S06]  /*4620*/  FMUL R41, R41, R27 ;  /* 0x0000001b29297220 */ /* 0x000fcc0000400000 */
[----:B------:R-:W-:Y:S05]  /*4630*/  @!P1 BRA `(.L_x_421) ;  /* 0x0000000000089947 */ /* 0x000fea0003800000 */
[----:B------:R2:W-:Y:S01]  /*4640*/  ATOMS.MAX.S32 RZ, [R107+0x100], R0 ;  /* 0x000100006bff738c */ /* 0x0005e20001000200 */
[----:B------:R-:W-:Y:S05]  /*4650*/  BRA `(.L_x_422) ;  /* 0x0000000000047947 */ /* 0x000fea0003800000 */
.L_x_421:
[----:B------:R1:W-:Y:S02]  /*4660*/  ATOMS.MIN RZ, [R107+0x100], R0 ;  /* 0x000100006bff738c */ /* 0x0003e40000800000 */
.L_x_422:
[----:B------:R-:W-:Y:S05]  /*4670*/  BSYNC B0 ;  /* 0x0000000000007941 */ /* 0x000fea0003800000 */
.L_x_420:
[----:B------:R-:W-:Y:S01]  /*4680*/  P2R R2, PR, RZ, 0x4 ;  /* 0x00000004ff027803 */ /* 0x000fe20000000000 */
[----:B-12---:R-:W-:Y:S01]  /*4690*/  IMAD.MOV.U32 R0, RZ, RZ, -0x800000 ;  /* 0xff800000ff007424 */ /* 0x006fe200078e00ff */
        /* <DEDUP_REMOVED lines=16> */
.L_x_424:
[----:B------:R1:W-:Y:S02]  /*47a0*/  ATOMS.MIN RZ, [R107+0x120], R0 ;  /* 0x000120006bff738c */ /* 0x0003e40000800000 */
.L_x_425:
[----:B------:R-:W-:Y:S05]  /*47b0*/  BSYNC B0 ;  /* 0x0000000000007941 */ /* 0x000fea0003800000 */
.L_x_423:
        /* <DEDUP_REMOVED lines=18> */
.L_x_427:
[----:B------:R1:W-:Y:S02]  /*48e0*/  ATOMS.MIN RZ, [R107+0x140], R0 ;  /* 0x000140006bff738c */ /* 0x0003e40000800000 */
.L_x_428:
[----:B------:R-:W-:Y:S05]  /*48f0*/  BSYNC B0 ;  /* 0x0000000000007941 */ /* 0x000fea0003800000 */
.L_x_426:
        /* <DEDUP_REMOVED lines=18> */
.L_x_430:
[----:B------:R1:W-:Y:S02]  /*4a20*/  ATOMS.MIN RZ, [R107+0x160], R0 ;  /* 0x000160006bff738c */ /* 0x0003e40000800000 */
.L_x_431:
[----:B------:R-:W-:Y:S05]  /*4a30*/  BSYNC B0 ;  /* 0x0000000000007941 */ /* 0x000fea0003800000 */
.L_x_429:
[----:B------:R-:W-:Y:S01]  /*4a40*/  PRMT R108, R121, 0x8880, RZ ;  /* 0x00008880796c7816 */ /* 0x000fe200000000ff */
[----:B------:R-:W-:Y:S01]  /*4a50*/  BAR.SYNC.DEFER_BLOCKING 0x0 ;  /* 0x0000000000007b1d */ /* 0x000fe20000010000 */
[----:B------:R-:W-:Y:S02]  /*4a60*/  LOP3.LUT R83, R83, 0xffffbfff, RZ, 0xc0, !PT ;  /* 0xffffbfff53537812 */ /* 0x000fe400078ec0ff */
[----:B------:R-:W-:Y:S02]  /*4a70*/  ISETP.GT.AND P1, PT, R108, 0x7, PT ;  /* 0x000000076c00780c */ /* 0x000fe40003f24270 */
[----:B------:R-:W-:Y:S01]  /*4a80*/  LEA.HI.SX32 R23, R60, R108, 0xb ;  /* 0x0000006c3c177211 */ /* 0x000fe200078f5aff */
[----:B------:R-:W-:Y:S04]  /*4a90*/  BSSY B0, `(.L_x_432) ;  /* 0x0000013000007945 */ /* 0x000fe80003800000 */
[----:B------:R-:W-:-:S06]  /*4aa0*/  IMAD R23, R23, 0x4, R13 ;  /* 0x0000000417177824 */ /* 0x000fcc00078e020d */
[----:B------:R-:W-:Y:S01]  /*4ab0*/  @P1 LOP3.LUT R83, R83, 0x4000, RZ, 0xfc, !PT ;  /* 0x0000400053531812 */ /* 0x000fe200078efcff */
[----:B------:R-:W-:Y:S06]  /*4ac0*/  @P1 BRA `(.L_x_433) ;  /* 0x00000000003c1947 */ /* 0x000fec0003800000 */
[----:B------:R-:W-:Y:S04]  /*4ad0*/  LDS R2, [R23] ;  /* 0x0000000017027984 */ /* 0x000fe80000000800 */
[----:B-12---:R-:W1:Y:S02]  /*4ae0*/  LDS R0, [R23+0x100] ;  /* 0x0001000017007984 */ /* 0x006e640000000800 */
[----:B-1----:R-:W-:-:S13]  /*4af0*/  FSETP.GEU.AND P1, PT, R2, R0, PT ;  /* 0x000000000200720b */ /* 0x002fda0003f2e000 */
[----:B------:R-:W-:-:S05]  /*4b00*/  @P1 MOV R3, 0x3f800000 ;  /* 0x3f80000000031802 */ /* 0x000fca0000000f00 */
[----:B------:R3:W-:Y:S01]  /*4b10*/  @P1 STS [R23+0x180], R3 ;  /* 0x0001800317001388 */ /* 0x0007e20000000800 */
[----:B------:R-:W-:Y:S05]  /*4b20*/  @P1 BRA `(.L_x_433) ;  /* 0x0000000000241947 */ /* 0x000fea0003800000 */
[----:B------:R-:W-:Y:S02]  /*4b30*/  FADD R0, R2, -R0 ;  /* 0x8000000002007221 */ /* 0x000fe40000000000 */
[----:B------:R-:W1:Y:S03]  /*4b40*/  LDS R2, [R23+0x80] ;  /* 0x0000800017027984 */ /* 0x000e660000000800 */
[----:B------:R-:W-:-:S13]  /*4b50*/  FSETP.GEU.AND P1, PT, R0, -126, PT ;  /* 0xc2fc00000000780b */ /* 0x000fda0003f2e000 */
[----:B------:R-:W-:-:S06]  /*4b60*/  @!P1 FMUL R0, R0, 0.5 ;  /* 0x3f00000000009820 */ /* 0x000fcc0000400000 */
[----:B------:R-:W2:Y:S02]  /*4b70*/  MUFU.EX2 R0, R0 ;  /* 0x0000000000007308 */ /* 0x000ea40000000800 */
[----:B--2---:R-:W-:-:S04]  /*4b80*/  @!P1 FMUL R0, R0, R0 ;  /* 0x0000000000009220 */ /* 0x004fc80000400000 */
[----:B-1----:R-:W-:Y:S01]  /*4b90*/  FMUL R2, R0, R2 ;  /* 0x0000000200027220 */ /* 0x002fe20000400000 */
[----:B------:R4:W-:Y:S04]  /*4ba0*/  STS [R23+0x180], R0 ;  /* 0x0001800017007388 */ /* 0x0009e80000000800 */
[----:B------:R4:W-:Y:S02]  /*4bb0*/  STS [R23+0x80], R2 ;  /* 0x0000800217007388 */ /* 0x0009e40000000800 */
.L_x_433:
[----:B------:R-:W-:Y:S05]  /*4bc0*/  BSYNC B0 ;  /* 0x0000000000007941 */ /* 0x000fea0003800000 */
.L_x_432:
[----:B------:R-:W-:Y:S01]  /*4bd0*/  BAR.SYNC.DEFER_BLOCKING 0x0 ;  /* 0x0000000000007b1d */ /* 0x000fe20000010000 */
[----:B------:R-:W-:Y:S02]  /*4be0*/  P2R R6, PR, RZ, 0x1 ;  /* 0x00000001ff067803 */ /* 0x000fe40000000000 */
[----:B------:R-:W-:Y:S02]  /*4bf0*/  CS2R R56, SRZ ;  /* 0x0000000000387805 */ /* 0x000fe4000001ff00 */
[----:B------:R-:W-:Y:S02]  /*4c00*/  LOP3.LUT P0, RZ, R83, 0x1, RZ, 0xc0, !PT ;  /* 0x0000000153ff7812 */ /* 0x000fe4000780c0ff */
[----:B------:R-:W-:Y:S02]  /*4c10*/  CS2R R58, SRZ ;  /* 0x00000000003a7805 */ /* 0x000fe4000001ff00 */
[----:B------:R-:W-:Y:S02]  /*4c20*/  PLOP3.LUT P4, PT, PT, PT, PT, 0x80, 0x0 ;  /* 0x000000000000781c */ /* 0x000fe40003f8f070 */
[----:B------:R-:W-:-:S02]  /*4c30*/  CS2R R54, SRZ ;  /* 0x0000000000367805 */ /* 0x000fc4000001ff00 */
[----:B------:R-:W-:Y:S02]  /*4c40*/  PLOP3.LUT P3, PT, PT, PT, PT, 0x80, 0x0 ;  /* 0x000000000000781c */ /* 0x000fe40003f6f070 */
[----:B------:R-:W-:Y:S02]  /*4c50*/  CS2R R52, SRZ ;  /* 0x0000000000347805 */ /* 0x000fe4000001ff00 */
[----:B------:R-:W-:Y:S02]  /*4c60*/  P2R R5, PR, RZ, 0x20 ;  /* 0x00000020ff057803 */ /* 0x000fe40000000000 */
[----:B------:R-:W-:Y:S02]  /*4c70*/  CS2R R50, SRZ ;  /* 0x0000000000327805 */ /* 0x000fe4000001ff00 */
[----:B------:R-:W-:Y:S01]  /*4c80*/  PLOP3.LUT P2, PT, PT, PT, PT, 0x80, 0x0 ;  /* 0x000000000000781c */ /* 0x000fe20003f4f070 */
[----:B------:R-:W-:Y:S01]  /*4c90*/  IMAD.MOV.U32 R48, RZ, RZ, RZ ;  /* 0x000000ffff307224 */ /* 0x000fe200078e00ff */
[----:B------:R-:W-:Y:S01]  /*4ca0*/  BSSY B0, `(.L_x_434) ;  /* 0x000019f000007945 */ /* 0x000fe20003800000 */
[----:B------:R-:W3:Y:S04]  /*4cb0*/  LDS R8, [R107+0x100] ;  /* 0x000100006b087984 */ /* 0x000ee80000000800 */
[----:B------:R-:W4:Y:S04]  /*4cc0*/  LDS R10, [R107+0x120] ;  /* 0x000120006b0a7984 */ /* 0x000f280000000800 */
[----:B------:R-:W1:Y:S04]  /*4cd0*/  LDS R11, [R107+0x140] ;  /* 0x000140006b0b7984 */ /* 0x000e680000000800 */
[----:B------:R-:W5:Y:S01]  /*4ce0*/  LDS R17, [R107+0x160] ;  /* 0x000160006b117984 */ /* 0x000f620000000800 */
[----:B---3--:R-:W-:Y:S01]  /*4cf0*/  @P0 FADD R3, R15, -R8 ;  /* 0x800000080f030221 */ /* 0x008fe20000000000 */
[----:B----4-:R-:W-:-:S04]  /*4d00*/  @P0 FADD R2, R14, -R10 ;  /* 0x8000000a0e020221 */ /* 0x010fc80000000000 */
[----:B------:R-:W-:Y:S01]  /*4d10*/  @P0 FSETP.GEU.AND P1, PT, R3, -126, PT ;  /* 0xc2fc00000300080b */ /* 0x000fe20003f2e000 */
[----:B-12---:R-:W-:-:S03]  /*4d20*/  @P0 FADD R0, R36, -R11 ;  /* 0x8000000b24000221 */ /* 0x006fc60000000000 */
        /* <DEDUP_REMOVED lines=12> */
[----:B------:R-:W1:Y:S05]  /*4df0*/  @P0 MUFU.EX2 R5, R3 ;  /* 0x0000000300050308 */ /* 0x000e6a0000000800 */
[----:B------:R-:W-:-:S03]  /*4e00*/  @!P2 FMUL R0, R0, 0.5 ;  /* 0x3f0000000000a820 */ /* 0x000fc60000400000 */
[----:B------:R-:W2:Y:S01]  /*4e10*/  @P0 MUFU.EX2 R3, R2 ;  /* 0x0000000200030308 */ /* 0x000ea20000000800 */
[----:B------:R-:W-:-:S07]  /*4e20*/  @!P1 FMUL R4, R4, 0.5 ;  /* 0x3f00000004049820 */ /* 0x000fce0000400000 */
[----:B------:R-:W3:Y:S01]  /*4e30*/  @P0 MUFU.EX2 R2, R0 ;  /* 0x0000000000020308 */ /* 0x000ee20000000800 */
[----:B-1----:R-:W-:Y:S01]  /*4e40*/  @!P4 FMUL R5, R5, R5 ;  /* 0x000000050505c220 */ /* 0x002fe20000400000 */
[----:B------:R-:W-:-:S03]  /*4e50*/  PLOP3.LUT P4, PT, PT, PT, PT, 0x80, 0x0 ;  /* 0x000000000000781c */ /* 0x000fc60003f8f070 */
[----:B------:R-:W-:-:S03]  /*4e60*/  @P0 IMAD.MOV.U32 R54, RZ, RZ, R5 ;  /* 0x000000ffff360224 */ /* 0x000fc600078e0005 */
[----:B------:R-:W1:Y:S01]  /*4e70*/  @P0 MUFU.EX2 R0, R4 ;  /* 0x0000000400000308 */ /* 0x000e620000000800 */
[----:B--2---:R-:W-:Y:S01]  /*4e80*/  @!P3 FMUL R3, R3, R3 ;  /* 0x000000030303b220 */ /* 0x004fe20000400000 */
[----:B------:R-:W-:-:S03]  /*4e90*/  PLOP3.LUT P3, PT, PT, PT, PT, 0x80, 0x0 ;  /* 0x000000000000781c */ /* 0x000fc60003f6f070 */
[----:B------:R-:W-:Y:S02]  /*4ea0*/  @P0 IMAD.MOV.U32 R56, RZ, RZ, R3 ;  /* 0x000000ffff380224 */ /* 0x000fe400078e0003 */
[----:B------:R-:W-:Y:S01]  /*4eb0*/  @P6 FADD R3, R40, -R8 ;  /* 0x8000000828036221 */ /* 0x000fe20000000000 */
[----:B------:R-:W-:Y:S02]  /*4ec0*/  IMAD.MOV.U32 R40, RZ, RZ, RZ ;  /* 0x000000ffff287224 */ /* 0x000fe400078e00ff */
[----:B---3--:R-:W-:Y:S01]  /*4ed0*/  @!P2 FMUL R2, R2, R2 ;  /* 0x000000020202a220 */ /* 0x008fe20000400000 */
[----:B------:R-:W-:-:S03]  /*4ee0*/  PLOP3.LUT P2, PT, PT, PT, PT, 0x80, 0x0 ;  /* 0x000000000000781c */ /* 0x000fc60003f4f070 */
[----:B------:R-:W-:Y:S02]  /*4ef0*/  @P0 IMAD.MOV.U32 R58, RZ, RZ, R2 ;  /* 0x000000ffff3a0224 */ /* 0x000fe400078e0002 */
[----:B------:R-:W-:Y:S01]  /*4f00*/  @P6 FADD R2, R7, -R10 ;  /* 0x8000000a07026221 */ /* 0x000fe20000000000 */
[----:B-1----:R-:W-:Y:S01]  /*4f10*/  @!P1 FMUL R0, R0, R0 ;  /* 0x0000000000009220 */ /* 0x002fe20000400000 */
[----:B------:R-:W-:Y:S01]  /*4f20*/  @P6 FSETP.GEU.AND P1, PT, R3, -126, PT ;  /* 0xc2fc00000300680b */ /* 0x000fe20003f2e000 */
[----:B------:R-:W-:Y:S02]  /*4f30*/  @P6 FADD R4, R39, -R17 ;  /* 0x8000001127046221 */ /* 0x000fe40000000000 */
[----:B------:R-:W-:Y:S01]  /*4f40*/  @P0 IMAD.MOV.U32 R59, RZ, RZ, R0 ;  /* 0x000000ffff3b0224 */ /* 0x000fe200078e0000 */
[----:B------:R-:W-:Y:S01]  /*4f50*/  @P6 PLOP3.LUT P4, PT, P1, PT, PT, 0x80, 0x0 ;  /* 0x000000000000681c */ /* 0x000fe20000f8f070 */
[----:B------:R-:W-:Y:S01]  /*4f60*/  @P6 FADD R0, R37, -R11 ;  /* 0x8000000b25006221 */ /* 0x000fe20000000000 */
[----:B------:R-:W-:-:S02]  /*4f70*/  @P6 FSETP.GEU.AND P1, PT, R2, -126, PT ;  /* 0xc2fc00000200680b */ /* 0x000fc40003f2e000 */
[----:B------:R-:W-:Y:S02]  /*4f80*/  CS2R R36, SRZ ;  /* 0x0000000000247805 */ /* 0x000fe4000001ff00 */
[----:B------:R-:W-:Y:S02]  /*4f90*/  @P6 FSETP.GEU.AND P0, PT, R4, -126, PT ;  /* 0xc2fc00000400680b */ /* 0x000fe40003f0e000 */
[----:B------:R-:W-:Y:S02]  /*4fa0*/  @P6 PLOP3.LUT P3, PT, P1, PT, PT, 0x80, 0x0 ;  /* 0x000000000000681c */ /* 0x000fe40000f6f070 */
[----:B------:R-:W-:-:S04]  /*4fb0*/  @P6 FSETP.GEU.AND P1, PT, R0, -126, PT ;  /* 0xc2fc00000000680b */ /* 0x000fc80003f2e000 */
[----:B------:R-:W-:Y:S01]  /*4fc0*/  @P6 PLOP3.LUT P2, PT, P1, PT, PT, 0x80, 0x0 ;  /* 0x000000000000681c */ /* 0x000fe20000f4f070 */
[----:B------:R-:W-:Y:S01]  /*4fd0*/  @!P4 FMUL R3, R3, 0.5 ;  /* 0x3f0000000303c820 */ /* 0x000fe20000400000 */
[----:B------:R-:W-:Y:S02]  /*4fe0*/  PLOP3.LUT P1, PT, PT, PT, PT, 0x80, 0x0 ;  /* 0x000000000000781c */ /* 0x000fe40003f2f070 */
[----:B------:R-:W-:Y:S01]  /*4ff0*/  @P6 PLOP3.LUT P1, PT, P0, PT, PT, 0x80, 0x0 ;  /* 0x000000000000681c */ /* 0x000fe2000072f070 */
[----:B------:R-:W1:Y:S01]  /*5000*/  @P6 MUFU.EX2 R5, R3 ;  /* 0x0000000300056308 */ /* 0x000e620000000800 */
[----:B------:R-:W-:Y:S01]  /*5010*/  ISETP.NE.AND P0, PT, R6, RZ, PT ;  /* 0x000000ff0600720c */ /* 0x000fe20003f05270 */
[----:B------:R-:W-:-:S06]  /*5020*/  @!P3 FMUL R2, R2, 0.5 ;  /* 0x3f0000000202b820 */ /* 0x000fcc0000400000 */
[----:B------:R-:W2:Y:S01]  /*5030*/  @P6 MUFU.EX2 R3, R2 ;  /* 0x0000000200036308 */ /* 0x000ea20000000800 */
[----:B------:R-:W-:-:S03]  /*5040*/  @!P2 FMUL R0, R0, 0.5 ;  /* 0x3f0000000000a820 */ /* 0x000fc60000400000 */
[----:B------:R-:W-:-:S04]  /*5050*/  @!P1 FMUL R4, R4, 0.5 ;  /* 0x3f00000004049820 */ /* 0x000fc80000400000 */
        /* <DEDUP_REMOVED lines=9> */
[----:B------:R-:W-:Y:S01]  /*50f0*/  CS2R R38, SRZ ;  /* 0x0000000000267805 */ /* 0x000fe2000001ff00 */
        /* <DEDUP_REMOVED lines=19> */
[C---:B------:R-:W-:Y:S01]  /*5230*/  LOP3.LUT P6, RZ, R83.reuse, 0x200, RZ, 0xc0, !PT ;  /* 0x0000020053ff7812 */ /* 0x040fe200078cc0ff */
[----:B------:R-:W-:Y:S01]  /*5240*/  @!P3 FMUL R2, R2, 0.5 ;  /* 0x3f0000000202b820 */ /* 0x000fe20000400000 */
[----:B------:R-:W-:-:S05]  /*5250*/  LOP3.LUT R83, R83, 0xffffffdf, RZ, 0xc0, !PT ;  /* 0xffffffdf53537812 */ /* 0x000fca00078ec0ff */
[----:B------:R-:W-:Y:S01]  /*5260*/  @!P2 FMUL R0, R0, 0.5 ;  /* 0x3f0000000000a820 */ /* 0x000fe20000400000 */
[----:B------:R-:W2:Y:S03]  /*5270*/  @P5 MUFU.EX2 R3, R2 ;  /* 0x0000000200035308 */ /* 0x000ea60000000800 */
[----:B------:R-:W-:Y:S02]  /*5280*/  @!P1 FMUL R4, R4, 0.5 ;  /* 0x3f00000004049820 */ /* 0x000fe40000400000 */
[----:B------:R-:W-:-:S03]  /*5290*/  @P6 FADD R18, R18, -R8 ;  /* 0x8000000812126221 */ /* 0x000fc60000000000 */
        /* <DEDUP_REMOVED lines=22> */
[----:B------:R-:W-:Y:S02]  /*5400*/  @P0 FSETP.GEU.AND P1, PT, R2, -126, PT ;  /* 0xc2fc00000200080b */ /* 0x000fe40003f2e000 */
[----:B------:R-:W-:Y:S02]  /*5410*/  PLOP3.LUT P6, PT, PT, PT, PT, 0x80, 0x0 ;  /* 0x000000000000781c */ /* 0x000fe40003fcf070 */
[----:B------:R-:W-:Y:S02]  /*5420*/  @P0 PLOP3.LUT P3, PT, P1, PT, PT, 0x80, 0x0 ;  /* 0x000000000000081c */ /* 0x000fe40000f6f070 */
[----:B------:R-:W-:-:S02]  /*5430*/  @P0 FSETP.GEU.AND P1, PT, R0, -126, PT ;  /* 0xc2fc00000000080b */ /* 0x000fc40003f2e000 */
[----:B------:R-:W-:Y:S02]  /*5440*/  @P2 LOP3.LUT R83, R83, 0x20, RZ, 0xfc, !PT ;  /* 0x0000002053532812 */ /* 0x000fe400078efcff */
[----:B------:R-:W-:Y:S01]  /*5450*/  PLOP3.LUT P2, PT, PT, PT, PT, 0x80, 0x0 ;  /* 0x000000000000781c */ /* 0x000fe20003f4f070 */
[----:B------:R-:W-:Y:S01]  /*5460*/  @!P4 FMUL R3, R3, 0.5 ;  /* 0x3f0000000303c820 */ /* 0x000fe20000400000 */
[----:B------:R-:W-:Y:S02]  /*5470*/  @P0 PLOP3.LUT P2, PT, P1, PT, PT, 0x80, 0x0 ;  /* 0x000000000000081c */ /* 0x000fe40000f4f070 */
[----:B------:R-:W-:Y:S01]  /*5480*/  PLOP3.LUT P1, PT, PT, PT, PT, 0x80, 0x0 ;  /* 0x000000000000781c */ /* 0x000fe20003f2f070 */
[----:B------:R-:W1:Y:S01]  /*5490*/  @P0 MUFU.EX2 R5, R3 ;  /* 0x0000000300050308 */ /* 0x000e620000000800 */
[----:B------:R-:W-:Y:S01]  /*54a0*/  @P0 PLOP3.LUT P1, PT, P5, PT, PT, 0x80, 0x0 ;  /* 0x000000000000081c */ /* 0x000fe20002f2f070 */
[----:B------:R-:W-:Y:S01]  /*54b0*/  @!P3 FMUL R2, R2, 0.5 ;  /* 0x3f0000000202b820 */ /* 0x000fe20000400000 */
[----:B------:R-:W-:-:S05]  /*54c0*/  LOP3.LUT P5, RZ, R83, 0x800, RZ, 0xc0, !PT ;  /* 0x0000080053ff7812 */ /* 0x000fca00078ac0ff */
[----:B------:R-:W2:Y:S02]  /*54d0*/  @P0 MUFU.EX2 R3, R2 ;  /* 0x0000000200030308 */ /* 0x000ea40000000800 */
[----:B------:R-:W-:-:S04]  /*54e0*/  @!P2 FMUL R0, R0, 0.5 ;  /* 0x3f0000000000a820 */ /* 0x000fc80000400000 */
[----:B------:R-:W-:Y:S02]  /*54f0*/  @!P1 FMUL R4, R4, 0.5 ;  /* 0x3f00000004049820 */ /* 0x000fe40000400000 */
[----:B------:R-:W3:Y:S01]  /*5500*/  @P0 MUFU.EX2 R2, R0 ;  /* 0x0000000000020308 */ /* 0x000ee20000000800 */
[----:B-1----:R-:W-:Y:S01]  /*5510*/  @!P4 FMUL R5, R5, R5 ;  /* 0x000000050505c220 */ /* 0x002fe20000400000 */
[----:B------:R-:W-:Y:S01]  /*5520*/  @P5 FADD R9, R44, -R8 ;  /* 0x800000082c095221 */ /* 0x000fe20000000000 */
[----:B------:R-:W-:Y:S01]  /*5530*/  LOP3.LUT P4, RZ, R83, 0x400, RZ, 0xc0, !PT ;  /* 0x0000040053ff7812 */ /* 0x000fe2000788c0ff */
[----:B------:R-:W-:Y:S01]  /*5540*/  @P5 FADD R6, R45, -R10 ;  /* 0x8000000a2d065221 */ /* 0x000fe20000000000 */
[----:B------:R-:W-:-:S03]  /*5550*/  @P0 IMAD.MOV.U32 R36, RZ, RZ, R5 ;  /* 0x000000ffff240224 */ /* 0x000fc600078e0005 */
[----:B------:R-:W1:Y:S01]  /*5560*/  @P0 MUFU.EX2 R0, R4 ;  /* 0x0000000400000308 */ /* 0x000e620000000800 */
[----:B--2---:R-:W-:Y:S01]  /*5570*/  @!P3 FMUL R3, R3, R3 ;  /* 0x000000030303b220 */ /* 0x004fe20000400000 */
[----:B------:R-:W-:-:S03]  /*5580*/  LOP3.LUT P3, RZ, R83, 0x200, RZ, 0xc0, !PT ;  /* 0x0000020053ff7812 */ /* 0x000fc6000786c0ff */
[----:B------:R-:W-:-:S03]  /*5590*/  @P0 IMAD.MOV.U32 R37, RZ, RZ, R3 ;  /* 0x000000ffff250224 */ /* 0x000fc600078e0003 */
[----:B------:R-:W-:Y:S01]  /*55a0*/  @P4 FADD R5, R22, -R10 ;  /* 0x8000000a16054221 */ /* 0x000fe20000000000 */
[----:B---3--:R-:W-:Y:S01]  /*55b0*/  @!P2 FMUL R2, R2, R2 ;  /* 0x000000020202a220 */ /* 0x008fe20000400000 */
[C---:B------:R-:W-:Y:S02]  /*55c0*/  LOP3.LUT P2, RZ, R83.reuse, 0x1000, RZ, 0xc0, !PT ;  /* 0x0000100053ff7812 */ /* 0x040fe4000784c0ff */
[----:B------:R-:W-:Y:S01]  /*55d0*/  LOP3.LUT R83, R83, 0xfffffeff, RZ, 0xc0, !PT ;  /* 0xfffffeff53537812 */ /* 0x000fe200078ec0ff */
[----:B------:R-:W-:Y:S02]  /*55e0*/  @P0 IMAD.MOV.U32 R38, RZ, RZ, R2 ;  /* 0x000000ffff260224 */ /* 0x000fe400078e0002 */
[----:B------:R-:W-:Y:S01]  /*55f0*/  @P5 FADD R2, R29, -R11 ;  /* 0x8000000b1d025221 */ /* 0x000fe20000000000 */
[----:B-1----:R-:W-:Y:S01]  /*5600*/  @!P1 FMUL R0, R0, R0 ;  /* 0x0000000000009220 */ /* 0x002fe20000400000 */
[----:B------:R-:W-:Y:S01]  /*5610*/  PLOP3.LUT P1, PT, PT, PT, PT, 0x80, 0x0 ;  /* 0x000000000000781c */ /* 0x000fe20003f2f070 */
[----:B------:R-:W-:-:S02]  /*5620*/  @P3 FADD R4, R19, -R10 ;  /* 0x8000000a13043221 */ /* 0x000fc40000000000 */
[----:B------:R-:W-:Y:S02]  /*5630*/  @P0 IMAD.MOV.U32 R40, RZ, RZ, R0 ;  /* 0x000000ffff280224 */ /* 0x000fe400078e0000 */
[--C-:B------:R-:W-:Y:S01]  /*5640*/  @P4 FADD R0, R24, -R11.reuse ;  /* 0x8000000b18004221 */ /* 0x100fe20000000000 */
[--C-:B------:R-:W-:Y:S01]  /*5650*/  @P2 FADD R16, R16, -R8.reuse ;  /* 0x8000000810102221 */ /* 0x100fe20000000000 */
[----:B------:R-:W-:Y:S01]  /*5660*/  @P4 FADD R8, R20, -R8 ;  /* 0x8000000814084221 */ /* 0x000fe20000000000 */
[----:B------:R-:W-:Y:S01]  /*5670*/  @P2 FADD R7, R46, -R10 ;  /* 0x8000000a2e072221 */ /* 0x000fe20000000000 */
[--C-:B------:R-:W-:Y:S01]  /*5680*/  @P2 FADD R3, R28, -R11.reuse ;  /* 0x8000000b1c032221 */ /* 0x100fe20000000000 */
[----:B------:R-:W-:Y:S01]  /*5690*/  @P3 FADD R10, R25, -R11 ;  /* 0x8000000b190a3221 */ /* 0x000fe20000000000 */
[----:B------:R-:W-:Y:S01]  /*56a0*/  @P2 FSETP.GEU.AND P0, PT, R16, -126, PT ;  /* 0xc2fc00001000280b */ /* 0x000fe20003f0e000 */
[----:B------:R-:W-:-:S03]  /*56b0*/  @P2 FADD R11, R30, -R17 ;  /* 0x800000111e0b2221 */ /* 0x000fc60000000000 */
[----:B------:R-:W-:Y:S02]  /*56c0*/  @P2 PLOP3.LUT P6, PT, P0, PT, PT, 0x80, 0x0 ;  /* 0x000000000000281c */ /* 0x000fe400007cf070 */
[----:B------:R-:W-:-:S04]  /*56d0*/  @P5 FSETP.GEU.AND P0, PT, R9, -126, PT ;  /* 0xc2fc00000900580b */ /* 0x000fc80003f0e000 */
[----:B------:R-:W-:Y:S02]  /*56e0*/  @P5 PLOP3.LUT P1, PT, P0, PT, PT, 0x80, 0x0 ;  /* 0x000000000000581c */ /* 0x000fe4000072f070 */
[----:B------:R-:W-:-:S05]  /*56f0*/  @P4 FSETP.GEU.AND P0, PT, R8, -126, PT ;  /* 0xc2fc00000800480b */ /* 0x000fca0003f0e000 */
[----:B------:R-:W-:Y:S02]  /*5700*/  @P6 LOP3.LUT R83, R83, 0x100, RZ, 0xfc, !PT ;  /* 0x0000010053536812 */ /* 0x000fe400078efcff */
[----:B------:R-:W-:Y:S02]  /*5710*/  PLOP3.LUT P6, PT, PT, PT, PT, 0x80, 0x0 ;  /* 0x000000000000781c */ /* 0x000fe40003fcf070 */
[----:B------:R-:W-:-:S04]  /*5720*/  LOP3.LUT R83, R83, 0xffffff7f, RZ, 0xc0, !PT ;  /* 0xffffff7f53537812 */ /* 0x000fc800078ec0ff */
        /* <DEDUP_REMOVED lines=28> */
[----:B------:R-:W-:Y:S02]  /*58f0*/  @P5 FSETP.GEU.AND P0, PT, R2, -126, PT ;  /* 0xc2fc00000200580b */ /* 0x000fe40003f0e000 */
[----:B------:R-:W-:Y:S02]  /*5900*/  LOP3.LUT R83, R83, 0xfffffffe, RZ, 0xc0, !PT ;  /* 0xfffffffe53537812 */ /* 0x000fe400078ec0ff */
[----:B------:R-:W-:-:S02]  /*5910*/  @P5 PLOP3.LUT P6, PT, P0, PT, PT, 0x80, 0x0 ;  /* 0x000000000000581c */ /* 0x000fc400007cf070 */
[----:B------:R-:W-:Y:S02]  /*5920*/  @P4 FSETP.GEU.AND P0, PT, R0, -126, PT ;  /* 0xc2fc00000000480b */ /* 0x000fe40003f0e000 */
[----:B------:R-:W-:Y:S02]  /*5930*/  PLOP3.LUT P5, PT, PT, PT, PT, 0x80, 0x0 ;  /* 0x000000000000781c */ /* 0x000fe40003faf070 */
[----:B------:R-:W-:Y:S02]  /*5940*/  @P4 PLOP3.LUT P5, PT, P0, PT, PT, 0x80, 0x0 ;  /* 0x000000000000481c */ /* 0x000fe400007af070 */
[----:B------:R-:W-:Y:S02]  /*5950*/  @P3 FSETP.GEU.AND P0, PT, R10, -126, PT ;  /* 0xc2fc00000a00380b */ /* 0x000fe40003f0e000 */
[----:B------:R-:W-:Y:S02]  /*5960*/  PLOP3.LUT P4, PT, PT, PT, PT, 0x80, 0x0 ;  /* 0x000000000000781c */ /* 0x000fe40003f8f070 */
[----:B------:R-:W-:-:S02]  /*5970*/  @P3 PLOP3.LUT P4, PT, P0, PT, PT, 0x80, 0x0 ;  /* 0x000000000000381c */ /* 0x000fc4000078f070 */
[----:B------:R-:W-:Y:S02]  /*5980*/  @P2 FSETP.GEU.AND P0, PT, R11, -126, PT ;  /* 0xc2fc00000b00280b */ /* 0x000fe40003f0e000 */
[----:B------:R-:W-:Y:S02]  /*5990*/  PLOP3.LUT P3, PT, PT, PT, PT, 0x80, 0x0 ;  /* 0x000000000000781c */ /* 0x000fe40003f6f070 */
[----:B------:R-:W-:Y:S02]  /*59a0*/  @P2 PLOP3.LUT P3, PT, P0, PT, PT, 0x80, 0x0 ;  /* 0x000000000000281c */ /* 0x000fe4000076f070 */
[----:B------:R-:W-:Y:S02]  /*59b0*/  @P1 LOP3.LUT R83, R83, 0x1, RZ, 0xfc, !PT ;  /* 0x0000000153531812 */ /* 0x000fe400078efcff */
[----:B------:R-:W-:Y:S02]  /*59c0*/  P2R R30, PR, RZ, 0x8 ;  /* 0x00000008ff1e7803 */ /* 0x000fe40000000000 */
[----:B------:R-:W-:-:S02]  /*59d0*/  LOP3.LUT P3, RZ, R83, 0x2, RZ, 0xc0, !PT ;  /* 0x0000000253ff7812 */ /* 0x000fc4000786c0ff */
[----:B------:R-:W-:Y:S02]  /*59e0*/  P2R R34, PR, RZ, 0x20 ;  /* 0x00000020ff227803 */ /* 0x000fe40000000000 */
[----:B------:R-:W-:Y:S02]  /*59f0*/  P2R R29, PR, RZ, 0x8 ;  /* 0x00000008ff1d7803 */ /* 0x000fe40000000000 */
[C---:B------:R-:W-:Y:S02]  /*5a00*/  LOP3.LUT P3, RZ, R83.reuse, 0x4, RZ, 0xc0, !PT ;  /* 0x0000000453ff7812 */ /* 0x040fe4000786c0ff */
[C---:B------:R-:W-:Y:S02]  /*5a10*/  LOP3.LUT P5, RZ, R83.reuse, 0x800, RZ, 0xc0, !PT ;  /* 0x0000080053ff7812 */ /* 0x040fe400078ac0ff */
[----:B------:R-:W-:Y:S02]  /*5a20*/  P2R R28, PR, RZ, 0x8 ;  /* 0x00000008ff1c7803 */ /* 0x000fe40000000000 */
[----:B------:R-:W-:-:S02]  /*5a30*/  LOP3.LUT P3, RZ, R83, 0x8, RZ, 0xc0, !PT ;  /* 0x0000000853ff7812 */ /* 0x000fc4000786c0ff */
[----:B------:R-:W-:Y:S02]  /*5a40*/  P2R R32, PR, RZ, 0x40 ;  /* 0x00000040ff207803 */ /* 0x000fe40000000000 */
[----:B------:R-:W-:Y:S02]  /*5a50*/  P2R R27, PR, RZ, 0x8 ;  /* 0x00000008ff1b7803 */ /* 0x000fe40000000000 */
[C---:B------:R-:W-:Y:S02]  /*5a60*/  LOP3.LUT P3, RZ, R83.reuse, 0x10, RZ, 0xc0, !PT ;  /* 0x0000001053ff7812 */ /* 0x040fe4000786c0ff */
[----:B------:R-:W-:Y:S01]  /*5a70*/  LOP3.LUT P6, RZ, R83, 0x1, RZ, 0xc0, !PT ;  /* 0x0000000153ff7812 */ /* 0x000fe200078cc0ff */
[----:B------:R-:W-:Y:S01]  /*5a80*/  @P5 FADD R14, R49, -R17 ;  /* 0x80000011310e5221 */ /* 0x000fe20000000000 */
[----:B------:R-:W-:Y:S02]  /*5a90*/  P2R R33, PR, RZ, 0x10 ;  /* 0x00000010ff217803 */ /* 0x000fe40000000000 */
[----:B------:R-:W-:-:S02]  /*5aa0*/  P2R R26, PR, RZ, 0x8 ;  /* 0x00000008ff1a7803 */ /* 0x000fc40000000000 */
[C---:B------:R-:W-:Y:S02]  /*5ab0*/  LOP3.LUT P4, RZ, R83.reuse, 0x400, RZ, 0xc0, !PT ;  /* 0x0000040053ff7812 */ /* 0x040fe4000788c0ff */
[C---:B------:R-:W-:Y:S02]  /*5ac0*/  LOP3.LUT P3, RZ, R83.reuse, 0x40, RZ, 0xc0, !PT ;  /* 0x0000004053ff7812 */ /* 0x040fe4000786c0ff */
[----:B------:R-:W-:Y:S02]  /*5ad0*/  P2R R31, PR, RZ, 0x40 ;  /* 0x00000040ff1f7803 */ /* 0x000fe40000000000 */
[C---:B------:R-:W-:Y:S02]  /*5ae0*/  LOP3.LUT P6, RZ, R83.reuse, 0x200, RZ, 0xc0, !PT ;  /* 0x0000020053ff7812 */ /* 0x040fe400078cc0ff */
[----:B------:R-:W-:Y:S02]  /*5af0*/  P2R R25, PR, RZ, 0x8 ;  /* 0x00000008ff197803 */ /* 0x000fe40000000000 */
[----:B------:R-:W-:-:S02]  /*5b00*/  LOP3.LUT P3, RZ, R83, 0x80, RZ, 0xc0, !PT ;  /* 0x0000008053ff7812 */ /* 0x000fc4000786c0ff */
[----:B------:R-:W-:Y:S01]  /*5b10*/  @P5 FSETP.GEU.AND P0, PT, R14, -126, PT ;  /* 0xc2fc00000e00580b */ /* 0x000fe20003f0e000 */
[--C-:B------:R-:W-:Y:S01]  /*5b20*/  @P4 FADD R15, R47, -R17.reuse ;  /* 0x800000112f0f4221 */ /* 0x100fe20000000000 */
[----:B------:R-:W-:Y:S02]  /*5b30*/  P2R R21, PR, RZ, 0x8 ;  /* 0x00000008ff157803 */ /* 0x000fe40000000000 */
[----:B------:R-:W-:Y:S02]  /*5b40*/  LOP3.LUT P3, RZ, R83, 0x100, RZ, 0xc0, !PT ;  /* 0x0000010053ff7812 */ /* 0x000fe4000786c0ff */
[----:B------:R-:W-:Y:S01]  /*5b50*/  PLOP3.LUT P2, PT, PT, PT, PT, 0x80, 0x0 ;  /* 0x000000000000781c */ /* 0x000fe20003f4f070 */
[----:B------:R-:W-:Y:S01]  /*5b60*/  @P6 FADD R17, R41, -R17 ;  /* 0x8000001129116221 */ /* 0x000fe20000000000 */
[----:B------:R-:W-:Y:S02]  /*5b70*/  P2R R20, PR, RZ, 0x8 ;  /* 0x00000008ff147803 */ /* 0x000fe40000000000 */
[----:B------:R-:W-:-:S02]  /*5b80*/  LOP3.LUT P3, RZ, R83, 0x20, RZ, 0xc0, !PT ;  /* 0x0000002053ff7812 */ /* 0x000fc4000786c0ff */
[----:B------:R-:W-:Y:S02]  /*5b90*/  @P5 PLOP3.LUT P2, PT, P0, PT, PT, 0x80, 0x0 ;  /* 0x000000000000581c */ /* 0x000fe4000074f070 */
[----:B------:R-:W-:Y:S02]  /*5ba0*/  @P4 FSETP.GEU.AND P0, PT, R15, -126, PT ;  /* 0xc2fc00000f00480b */ /* 0x000fe40003f0e000 */
[----:B------:R-:W-:Y:S02]  /*5bb0*/  P2R R19, PR, RZ, 0x8 ;  /* 0x00000008ff137803 */ /* 0x000fe40000000000 */
[----:B------:R-:W-:Y:S02]  /*5bc0*/  @P6 FSETP.GEU.AND P3, PT, R17, -126, PT ;  /* 0xc2fc00001100680b */ /* 0x000fe40003f6e000 */
[----:B------:R-:W-:Y:S02]  /*5bd0*/  PLOP3.LUT P1, PT, PT, PT, PT, 0x80, 0x0 ;  /* 0x000000000000781c */ /* 0x000fe40003f2f070 */
[----:B------:R-:W-:-:S02]  /*5be0*/  @P4 PLOP3.LUT P1, PT, P0, PT, PT, 0x80, 0x0 ;  /* 0x000000000000481c */ /* 0x000fc4000072f070 */
[----:B------:R-:W-:Y:S02]  /*5bf0*/  PLOP3.LUT P0, PT, PT, PT, PT, 0x80, 0x0 ;  /* 0x000000000000781c */ /* 0x000fe40003f0f070 */
[----:B------:R-:W-:Y:S02]  /*5c00*/  @P6 PLOP3.LUT P0, PT, P3, PT, PT, 0x80, 0x0 ;  /* 0x000000000000681c */ /* 0x000fe40001f0f070 */
[----:B------:R-:W-:Y:S02]  /*5c10*/  ISETP.NE.AND P3, PT, R19, RZ, PT ;  /* 0x000000ff1300720c */ /* 0x000fe40003f65270 */
[----:B------:R-:W-:Y:S02]  /*5c20*/  P2R R35, PR, RZ, 0x4 ;  /* 0x00000004ff237803 */ /* 0x000fe40000000000 */
[----:B------:R-:W-:-:S03]  /*5c30*/  LOP3.LUT P2, RZ, R83, 0x1000, RZ, 0xc0, !PT ;  /* 0x0000100053ff7812 */ /* 0x000fc6000784c0ff */
[----:B------:R-:W-:-:S04]  /*5c40*/  @!P1 FMUL R15, R15, 0.5 ;  /* 0x3f0000000f0f9820 */ /* 0x000fc80000400000 */
[----:B------:R-:W-:Y:S02]  /*5c50*/  @!P0 FMUL R17, R17, 0.5 ;  /* 0x3f00000011118820 */ /* 0x000fe40000400000 */
[----:B------:R-:W-:-:S04]  /*5c60*/  @!P3 FMUL R18, R18, 0.5 ;  /* 0x3f0000001212b820 */ /* 0x000fc80000400000 */
[----:B------:R-:W1:Y:S02]  /*5c70*/  @P6 MUFU.EX2 R24, R18 ;  /* 0x0000001200186308 */ /* 0x000e640000000800 */
[----:B-1----:R-:W-:Y:S01]  /*5c80*/  @!P3 FMUL R24, R24, R24 ;  /* 0x000000181818b220 */ /* 0x002fe20000400000 */
[----:B------:R-:W-:-:S13]  /*5c90*/  ISETP.NE.AND P3, PT, R20, RZ, PT ;  /* 0x000000ff1400720c */ /* 0x000fda0003f65270 */
[----:B------:R-:W-:-:S04]  /*5ca0*/  @!P3 FMUL R16, R16, 0.5 ;  /* 0x3f0000001010b820 */ /* 0x000fc80000400000 */
[----:B------:R-:W1:Y:S02]  /*5cb0*/  @P2 MUFU.EX2 R22, R16 ;  /* 0x0000001000162308 */ /* 0x000e640000000800 */
[----:B-1----:R-:W-:Y:S01]  /*5cc0*/  @!P3 FMUL R22, R22, R22 ;  /* 0x000000161616b220 */ /* 0x002fe20000400000 */
[----:B------:R-:W-:-:S13]  /*5cd0*/  ISETP.NE.AND P3, PT, R21, RZ, PT ;  /* 0x000000ff1500720c */ /* 0x000fda0003f65270 */
[----:B------:R-:W-:-:S04]  /*5ce0*/  @!P3 FMUL R9, R9, 0.5 ;  /* 0x3f0000000909b820 */ /* 0x000fc80000400000 */
[----:B------:R-:W1:Y:S02]  /*5cf0*/  @P5 MUFU.EX2 R21, R9 ;  /* 0x0000000900155308 */ /* 0x000e640000000800 */
[----:B-1----:R-:W-:Y:S01]  /*5d00*/  @!P3 FMUL R21, R21, R21 ;  /* 0x000000151515b220 */ /* 0x002fe20000400000 */
[----:B------:R-:W-:Y:S01]  /*5d10*/  ISETP.NE.AND P3, PT, R25, RZ, PT ;  /* 0x000000ff1900720c */ /* 0x000fe20003f65270 */
[----:B------:R-:W-:-:S12]  /*5d20*/  IMAD.MOV.U32 R25, RZ, RZ, RZ ;  /* 0x000000ffff197224 */ /* 0x000fd800078e00ff */
[----:B------:R-:W-:-:S04]  /*5d30*/  @!P3 FMUL R8, R8, 0.5 ;  /* 0x3f0000000808b820 */ /* 0x000fc80000400000 */
[----:B------:R-:W1:Y:S02]  /*5d40*/  @P4 MUFU.EX2 R20, R8 ;  /* 0x0000000800144308 */ /* 0x000e640000000800 */
[----:B-1----:R-:W-:Y:S01]  /*5d50*/  @!P3 FMUL R20, R20, R20 ;  /* 0x000000141414b220 */ /* 0x002fe20000400000 */
[----:B------:R-:W-:-:S13]  /*5d60*/  ISETP.NE.AND P3, PT, R26, RZ, PT ;  /* 0x000000ff1a00720c */ /* 0x000fda0003f65270 */
[----:B------:R-:W-:-:S04]  /*5d70*/  @!P3 FMUL R7, R7, 0.5 ;  /* 0x3f0000000707b820 */ /* 0x000fc80000400000 */
[----:B------:R-:W1:Y:S02]  /*5d80*/  @P2 MUFU.EX2 R19, R7 ;  /* 0x0000000700132308 */ /* 0x000e640000000800 */
[----:B-1----:R-:W-:Y:S01]  /*5d90*/  @!P3 FMUL R19, R19, R19 ;  /* 0x000000131313b220 */ /* 0x002fe20000400000 */
[----:B------:R-:W-:Y:S02]  /*5da0*/  ISETP.NE.AND P3, PT, R27, RZ, PT ;  /* 0x000000ff1b00720c */ /* 0x000fe40003f65270 */
[----:B------:R-:W-:-:S11]  /*5db0*/  CS2R R26, SRZ ;  /* 0x00000000001a7805 */ /* 0x000fd6000001ff00 */
        /* <DEDUP_REMOVED lines=10> */
[----:B------:R-:W1:Y:S01]  /*5e60*/  @P6 MUFU.EX2 R9, R4 ;  /* 0x0000000400096308 */ /* 0x000e620000000800 */
[----:B------:R-:W-:-:S13]  /*5e70*/  ISETP.NE.AND P6, PT, R31, RZ, PT ;  /* 0x000000ff1f00720c */ /* 0x000fda0003fc5270 */
[----:B------:R-:W-:Y:S01]  /*5e80*/  @!P6 FMUL R3, R3, 0.5 ;  /* 0x3f0000000303e820 */ /* 0x000fe20000400000 */
[----:B-1----:R-:W-:-:S03]  /*5e90*/  @!P3 FMUL R9, R9, R9 ;  /* 0x000000090909b220 */ /* 0x002fc60000400000 */
[----:B------:R-:W1:Y:S01]  /*5ea0*/  @P2 MUFU.EX2 R8, R3 ;  /* 0x0000000300082308 */ /* 0x000e620000000800 */
[----:B------:R-:W-:Y:S02]  /*5eb0*/  ISETP.NE.AND P3, PT, R30, RZ, PT ;  /* 0x000000ff1e00720c */ /* 0x000fe40003f65270 */
[----:B------:R-:W-:-:S11]  /*5ec0*/  CS2R R30, SRZ ;  /* 0x00000000001e7805 */ /* 0x000fd6000001ff00 */
[----:B------:R-:W-:Y:S01]  /*5ed0*/  @!P3 FMUL R11, R11, 0.5 ;  /* 0x3f0000000b0bb820 */ /* 0x000fe20000400000 */
[----:B-1----:R-:W-:Y:S01]  /*5ee0*/  @!P6 FMUL R8, R8, R8 ;  /* 0x000000080808e220 */ /* 0x002fe20000400000 */
[----:B------:R-:W-:Y:S02]  /*5ef0*/  ISETP.NE.AND P6, PT, R32, RZ, PT ;  /* 0x000000ff2000720c */ /* 0x000fe40003fc5270 */
[----:B------:R-:W1:Y:S01]  /*5f00*/  @P2 MUFU.EX2 R4, R11 ;  /* 0x0000000b00042308 */ /* 0x000e620000000800 */
[----:B------:R-:W-:-:S10]  /*5f10*/  ISETP.NE.AND P2, PT, R35, RZ, PT ;  /* 0x000000ff2300720c */ /* 0x000fd40003f45270 */
[----:B------:R-:W-:-:S03]  /*5f20*/  @!P6 FMUL R2, R2, 0.5 ;  /* 0x3f0000000202e820 */ /* 0x000fc60000400000 */
[----:B------:R-:W-:Y:S01]  /*5f30*/  @!P2 FMUL R14, R14, 0.5 ;  /* 0x3f0000000e0ea820 */ /* 0x000fe20000400000 */
[----:B------:R-:W2:Y:S01]  /*5f40*/  @P5 MUFU.EX2 R7, R2 ;  /* 0x0000000200075308 */ /* 0x000ea20000000800 */
[----:B------:R-:W-:Y:S01]  /*5f50*/  ISETP.NE.AND P5, PT, R34, RZ, PT ;  /* 0x000000ff2200720c */ /* 0x000fe20003fa5270 */
[----:B-1----:R-:W-:Y:S01]  /*5f60*/  @!P3 FMUL R4, R4, R4 ;  /* 0x000000040404b220 */ /* 0x002fe20000400000 */
[----:B------:R-:W-:Y:S01]  /*5f70*/  LOP3.LUT P3, RZ, R83, 0x1000, RZ, 0xc0, !PT ;  /* 0x0000100053ff7812 */ /* 0x000fe2000786c0ff */
[----:B------:R-:W-:-:S10]  /*5f80*/  IMAD.MOV.U32 R34, RZ, RZ, RZ ;  /* 0x000000ffff227224 */ /* 0x000fd400078e00ff */
[----:B------:R-:W-:Y:S02]  /*5f90*/  @!P5 FMUL R0, R0, 0.5 ;  /* 0x3f0000000000d820 */ /* 0x000fe40000400000 */
[----:B------:R-:W-:Y:S02]  /*5fa0*/  @P3 IMAD.MOV.U32 R27, RZ, RZ, R4 ;  /* 0x000000ffff1b3224 */ /* 0x000fe400078e0004 */
[----:B--2---:R-:W-:Y:S01]  /*5fb0*/  @!P6 FMUL R7, R7, R7 ;  /* 0x000000070707e220 */ /* 0x004fe20000400000 */
[----:B------:R-:W1:Y:S01]  /*5fc0*/  @P4 MUFU.EX2 R6, R0 ;  /* 0x0000000000064308 */ /* 0x000e620000000800 */
[----:B------:R-:W-:Y:S02]  /*5fd0*/  ISETP.NE.AND P4, PT, R33, RZ, PT ;  /* 0x000000ff2100720c */ /* 0x000fe40003f85270 */
[----:B------:R-:W-:Y:S02]  /*5fe0*/  CS2R R32, SRZ ;  /* 0x0000000000207805 */ /* 0x000fe4000001ff00 */
[----:B------:R-:W-:Y:S01]  /*5ff0*/  LOP3.LUT P6, RZ, R83, 0x200, RZ, 0xc0, !PT ;  /* 0x0000020053ff7812 */ /* 0x000fe200078cc0ff */
[----:B------:R-:W-:Y:S01]  /*6000*/  FADD R4, RZ, R59 ;  /* 0x0000003bff047221 */ /* 0x000fe20000000000 */
[----:B------:R-:W-:-:S02]  /*6010*/  @P3 IMAD.MOV.U32 R26, RZ, RZ, R22 ;  /* 0x000000ffff1a3224 */ /* 0x000fc400078e0016 */
[----:B------:R-:W-:-:S05]  /*6020*/  IMAD.MOV.U32 R22, RZ, RZ, RZ ;  /* 0x000000ffff167224 */ /* 0x000fca00078e00ff */
[----:B------:R-:W-:-:S04]  /*6030*/  @!P4 FMUL R10, R10, 0.5 ;  /* 0x3f0000000a0ac820 */ /* 0x000fc80000400000 */
[----:B------:R-:W2:Y:S01]  /*6040*/  @P6 MUFU.EX2 R0, R17 ;  /* 0x0000001100006308 */ /* 0x000ea20000000800 */
[----:B-1----:R-:W-:Y:S01]  /*6050*/  @!P5 FMUL R6, R6, R6 ;  /* 0x000000060606d220 */ /* 0x002fe20000400000 */
[----:B------:R-:W-:Y:S01]  /*6060*/  LOP3.LUT P5, RZ, R83, 0x400, RZ, 0xc0, !PT ;  /* 0x0000040053ff7812 */ /* 0x000fe200078ac0ff */
[----:B------:R-:W-:Y:S02]  /*6070*/  @P6 IMAD.MOV.U32 R25, RZ, RZ, R24 ;  /* 0x000000ffff196224 */ /* 0x000fe400078e0018 */
[----:B------:R-:W-:Y:S02]  /*6080*/  IMAD.MOV.U32 R24, RZ, RZ, RZ ;  /* 0x000000ffff187224 */ /* 0x000fe400078e00ff */
[----:B------:R-:W-:Y:S01]  /*6090*/  @P6 IMAD.MOV.U32 R32, RZ, RZ, R9 ;  /* 0x000000ffff206224 */ /* 0x000fe200078e0009 */
[----:B------:R-:W1:Y:S07]  /*60a0*/  @P6 MUFU.EX2 R5, R10 ;  /* 0x0000000a00056308 */ /* 0x000e6e0000000800 */
[----:B------:R-:W-:Y:S01]  /*60b0*/  @P5 IMAD.MOV.U32 R31, RZ, RZ, R16 ;  /* 0x000000ffff1f5224 */ /* 0x000fe200078e0010 */
[----:B------:R-:W3:Y:S01]  /*60c0*/  @P5 MUFU.EX2 R2, R15 ;  /* 0x0000000f00025308 */ /* 0x000ee20000000800 */
[----:B--2---:R-:W-:Y:S01]  /*60d0*/  @!P0 FMUL R0, R0, R0 ;  /* 0x0000000000008220 */ /* 0x004fe20000400000 */
[----:B------:R-:W-:Y:S01]  /*60e0*/  @P5 IMAD.MOV.U32 R29, RZ, RZ, R6 ;  /* 0x000000ffff1d5224 */ /* 0x000fe200078e0006 */
[----:B------:R-:W-:-:S02]  /*60f0*/  LOP3.LUT P0, RZ, R121, 0x3, RZ, 0xc0, !PT ;  /* 0x0000000379ff7812 */ /* 0x000fc4000780c0ff */
[----:B------:R-:W-:Y:S02]  /*6100*/  @P6 IMAD.MOV.U32 R34, RZ, RZ, R0 ;  /* 0x000000ffff226224 */ /* 0x000fe400078e0000 */
[----:B------:R-:W-:Y:S01]  /*6110*/  FADD R0, RZ, R58 ;  /* 0x0000003aff007221 */ /* 0x000fe20000000000 */
[----:B-1----:R-:W-:Y:S01]  /*6120*/  @!P4 FMUL R5, R5, R5 ;  /* 0x000000050505c220 */ /* 0x002fe20000400000 */
[----:B------:R-:W-:Y:S02]  /*6130*/  LOP3.LUT P4, RZ, R83, 0x800, RZ, 0xc0, !PT ;  /* 0x0000080053ff7812 */ /* 0x000fe4000788c0ff */
[----:B------:R-:W-:Y:S01]  /*6140*/  CS2R R10, SRZ ;  /* 0x00000000000a7805 */ /* 0x000fe2000001ff00 */
[----:B------:R-:W-:Y:S01]  /*6150*/  @P6 IMAD.MOV.U32 R30, RZ, RZ, R5 ;  /* 0x000000ffff1e6224 */ /* 0x000fe200078e0005 */
[----:B------:R-:W-:Y:S01]  /*6160*/  ISETP.GT.AND P6, PT, R108, 0x7, PT ;  /* 0x000000076c00780c */ /* 0x000fe20003fc4270 */
[----:B------:R-:W-:Y:S02]  /*6170*/  @P3 IMAD.MOV.U32 R11, RZ, RZ, R19 ;  /* 0x000000ffff0b3224 */ /* 0x000fe400078e0013 */
[----:B---3--:R-:W-:-:S04]  /*6180*/  @!P1 FMUL R2, R2, R2 ;  /* 0x0000000202029220 */ /* 0x008fc80000400000 */
[----:B------:R-:W-:Y:S02]  /*6190*/  @P5 IMAD.MOV.U32 R33, RZ, RZ, R2 ;  /* 0x000000ffff215224 */ /* 0x000fe400078e0002 */
[----:B------:R-:W-:Y:S01]  /*61a0*/  FADD R2, RZ, R56 ;  /* 0x00000038ff027221 */ /* 0x000fe20000000000 */
[----:B------:R-:W1:Y:S01]  /*61b0*/  @P4 MUFU.EX2 R3, R14 ;  /* 0x0000000e00034308 */ /* 0x000e620000000800 */
[----:B------:R-:W-:Y:S02]  /*61c0*/  @P4 IMAD.MOV.U32 R10, RZ, RZ, R21 ;  /* 0x000000ffff0a4224 */ /* 0x000fe400078e0015 */
[----:B------:R-:W-:Y:S02]  /*61d0*/  IMAD.MOV.U32 R21, RZ, RZ, RZ ;  /* 0x000000ffff157224 */ /* 0x000fe400078e00ff */
[----:B------:R-:W-:Y:S02]  /*61e0*/  @P3 IMAD.MOV.U32 R21, RZ, RZ, R8 ;  /* 0x000000ffff153224 */ /* 0x000fe400078e0008 */
[----:B------:R-:W-:-:S02]  /*61f0*/  @P4 IMAD.MOV.U32 R24, RZ, RZ, R18 ;  /* 0x000000ffff184224 */ /* 0x000fc400078e0012 */
[----:B------:R-:W-:Y:S02]  /*6200*/  @P4 IMAD.MOV.U32 R22, RZ, RZ, R7 ;  /* 0x000000ffff164224 */ /* 0x000fe400078e0007 */
[----:B-1----:R-:W-:Y:S01]  /*6210*/  @!P2 FMUL R3, R3, R3 ;  /* 0x000000030303a220 */ /* 0x002fe20000400000 */
[----:B------:R-:W-:Y:S02]  /*6220*/  IMAD.MOV.U32 R14, RZ, RZ, RZ ;  /* 0x000000ffff0e7224 */ /* 0x000fe400078e00ff */
[----:B------:R-:W-:Y:S02]  /*6230*/  @P5 IMAD.MOV.U32 R14, RZ, RZ, R20 ;  /* 0x000000ffff0e5224 */ /* 0x000fe400078e0014 */
[----:B------:R-:W-:Y:S02]  /*6240*/  @P4 IMAD.MOV.U32 R28, RZ, RZ, R3 ;  /* 0x000000ffff1c4224 */ /* 0x000fe400078e0003 */
[----:B------:R-:W-:-:S04]  /*6250*/  FADD R3, RZ, R54 ;  /* 0x00000036ff037221 */ /* 0x000fc80000000000 */
        /* <DEDUP_REMOVED lines=27> */
[----:B------:R-:W-:-:S02]  /*6410*/  FADD R0, R0, R34 ;  /* 0x0000002200007221 */ /* 0x000fc40000000000 */
[----:B------:R-:W1:Y:S04]  /*6420*/  SHFL.BFLY PT, R5, R4, 0x1, 0x1f ;  /* 0x0c201f0004057f89 */ /* 0x000e6800000e0000 */
[----:B------:R-:W2:Y:S04]  /*6430*/  SHFL.BFLY PT, R6, R3, 0x1, 0x1f ;  /* 0x0c201f0003067f89 */ /* 0x000ea800000e0000 */
[----:B------:R-:W3:Y:S04]  /*6440*/  SHFL.BFLY PT, R7, R2, 0x1, 0x1f ;  /* 0x0c201f0002077f89 */ /* 0x000ee800000e0000 */
[----:B------:R-:W4:Y:S01]  /*6450*/  SHFL.BFLY PT, R8, R0, 0x1, 0x1f ;  /* 0x0c201f0000087f89 */ /* 0x000f2200000e0000 */
[----:B-1----:R-:W-:Y:S01]  /*6460*/  FADD R5, R4, R5 ;  /* 0x0000000504057221 */ /* 0x002fe20000000000 */
[----:B--2---:R-:W-:-:S04]  /*6470*/  FADD R4, R3, R6 ;  /* 0x0000000603047221 */ /* 0x004fc80000000000 */
[----:B------:R-:W1:Y:S01]  /*6480*/  SHFL.BFLY PT, R6, R5, 0x2, 0x1f ;  /* 0x0c401f0005067f89 */ /* 0x000e6200000e0000 */
[----:B---3--:R-:W-:-:S03]  /*6490*/  FADD R3, R2, R7 ;  /* 0x0000000702037221 */ /* 0x008fc60000000000 */
[----:B------:R-:W2:Y:S01]  /*64a0*/  SHFL.BFLY PT, R7, R4, 0x2, 0x1f ;  /* 0x0c401f0004077f89 */ /* 0x000ea200000e0000 */
[----:B----4-:R-:W-:Y:S01]  /*64b0*/  FADD R2, R0, R8 ;  /* 0x0000000800027221 */ /* 0x010fe20000000000 */
[----:B------:R-:W-:Y:S02]  /*64c0*/  SHF.R.U32.HI R0, RZ, 0x2, R70 ;  /* 0x00000002ff007819 */ /* 0x000fe40000011646 */
[----:B------:R-:W3:Y:S02]  /*64d0*/  SHFL.BFLY PT, R8, R3, 0x2, 0x1f ;  /* 0x0c401f0003087f89 */ /* 0x000ee400000e0000 */
[----:B------:R-:W-:Y:S02]  /*64e0*/  LOP3.LUT R0, R0, 0xffff, RZ, 0xc0, !PT ;  /* 0x0000ffff00007812 */ /* 0x000fe400078ec0ff */
[----:B------:R-:W4:Y:S02]  /*64f0*/  SHFL.BFLY PT, R9, R2, 0x2, 0x1f ;  /* 0x0c401f0002097f89 */ /* 0x000f2400000e0000 */
[----:B------:R-:W-:-:S04]  /*6500*/  PRMT R0, R0, 0x8880, RZ ;  /* 0x0000888000007816 */ /* 0x000fc800000000ff */
[----:B------:R-:W-:Y:S01]  /*6510*/  LEA.HI.SX32 R0, R60, R0, 0xd ;  /* 0x000000003c007211 */ /* 0x000fe200078f6aff */
[----:B-1----:R-:W-:-:S04]  /*6520*/  FADD R5, R5, R6 ;  /* 0x0000000605057221 */ /* 0x002fc80000000000 */
[----:B------:R-:W-:Y:S02]  /*6530*/  IMAD R0, R0, 0x4, R13 ;  /* 0x0000000400007824 */ /* 0x000fe400078e020d */
[----:B--2---:R-:W-:-:S03]  /*6540*/  FADD R4, R4, R7 ;  /* 0x0000000704047221 */ /* 0x004fc60000000000 */
[----:B------:R1:W-:Y:S01]  /*6550*/  @!P0 STS [R0+0x200], R5 ;  /* 0x0002000500008388 */ /* 0x0003e20000000800 */
[----:B---3--:R-:W-:-:S03]  /*6560*/  FADD R3, R3, R8 ;  /* 0x0000000803037221 */ /* 0x008fc60000000000 */
[----:B------:R1:W-:Y:S01]  /*6570*/  @!P0 STS [R0+0x220], R4 ;  /* 0x0002200400008388 */ /* 0x0003e20000000800 */
[----:B----4-:R-:W-:-:S03]  /*6580*/  FADD R2, R2, R9 ;  /* 0x0000000902027221 */ /* 0x010fc60000000000 */
[----:B------:R1:W-:Y:S04]  /*6590*/  @!P0 STS [R0+0x240], R3 ;  /* 0x0002400300008388 */ /* 0x0003e80000000800 */
[----:B------:R1:W-:Y:S01]  /*65a0*/  @!P0 STS [R0+0x260], R2 ;  /* 0x0002600200008388 */ /* 0x0003e20000000800 */
[----:B------:R-:W-:Y:S06]  /*65b0*/  BAR.SYNC.DEFER_BLOCKING 0x0 ;  /* 0x0000000000007b1d */ /* 0x000fec0000010000 */
[----:B------:R-:W-:Y:S05]  /*65c0*/  @P6 BRA `(.L_x_435) ;  /* 0x0000000000306947 */ /* 0x000fea0003800000 */
[----:B-1----:R-:W-:Y:S04]  /*65d0*/  LDS R2, [R23+0x80] ;  /* 0x0000800017027984 */ /* 0x002fe80000000800 */
[----:B------:R-:W1:Y:S04]  /*65e0*/  LDS R0, [R23+0x200] ;  /* 0x0002000017007984 */ /* 0x000e680000000800 */
[----:B------:R-:W2:Y:S04]  /*65f0*/  LDS R3, [R23+0x280] ;  /* 0x0002800017037984 */ /* 0x000ea80000000800 */
[----:B------:R-:W3:Y:S04]  /*6600*/  LDS R4, [R23+0x300] ;  /* 0x0003000017047984 */ /* 0x000ee80000000800 */
[----:B------:R-:W4:Y:S04]  /*6610*/  LDS R5, [R23+0x380] ;  /* 0x0003800017057984 */ /* 0x000f280000000800 */
[----:B------:R-:W5:Y:S01]  /*6620*/  LDS R6, [R23+0x100] ;  /* 0x0001000017067984 */ /* 0x000f620000000800 */
[----:B-1----:R-:W-:-:S04]  /*6630*/  FADD R0, R2, R0 ;  /* 0x0000000002007221 */ /* 0x002fc80000000000 */
[----:B--2---:R-:W-:-:S04]  /*6640*/  FADD R0, R0, R3 ;  /* 0x0000000300007221 */ /* 0x004fc80000000000 */
[----:B---3--:R-:W-:-:S04]  /*6650*/  FADD R0, R0, R4 ;  /* 0x0000000400007221 */ /* 0x008fc80000000000 */
[----:B----4-:R-:W-:Y:S01]  /*6660*/  FADD R0, R0, R5 ;  /* 0x0000000500007221 */ /* 0x010fe20000000000 */
[----:B-----5:R2:W-:Y:S04]  /*6670*/  STS [R23], R6 ;  /* 0x0000000617007388 */ /* 0x0205e80000000800 */
[----:B------:R2:W-:Y:S02]  /*6680*/  STS [R23+0x80], R0 ;  /* 0x0000800017007388 */ /* 0x0005e40000000800 */
.L_x_435:
[----:B------:R-:W-:Y:S05]  /*6690*/  BSYNC B0 ;  /* 0x0000000000007941 */ /* 0x000fea0003800000 */
.L_x_434:
[----:B-12---:R-:W-:Y:S01]  /*66a0*/  SHF.R.U32.HI R0, RZ, 0x2, R108 ;  /* 0x00000002ff007819 */ /* 0x006fe2000001166c */
[----:B------:R-:W-:Y:S01]  /*66b0*/  UIADD3 UR10, UP0, UR4, 0x7f, URZ ;  /* 0x0000007f040a7890 */ /* 0x000fe2000ff1e03f */
[----:B------:R-:W-:Y:S02]  /*66c0*/  LOP3.LUT R20, R108, 0x3, RZ, 0xc0, !PT ;  /* 0x000000036c147812 */ /* 0x000fe400078ec0ff */
[----:B------:R-:W-:Y:S01]  /*66d0*/  ISETP.LT.AND P0, PT, RZ, UR4, PT ;  /* 0x00000004ff007c0c */ /* 0x000fe2000bf01270 */
[----:B------:R-:W-:Y:S01]  /*66e0*/  ULEA.HI.X.SX32 UR11, UR4, URZ, 0x1, UP0 ;  /* 0x0000003f040b7291 */ /* 0x000fe200080f0e3f */
[----:B------:R-:W-:Y:S01]  /*66f0*/  F2FP.F16.F32.PACK_AB R17, R10, R26 ;  /* 0x0000001a0a11723e */ /* 0x000fe200000000ff */
[----:B------:R-:W-:Y:S01]  /*6700*/  IMAD R20, R0, 0x44, R20 ;  /* 0x0000004400147824 */ /* 0x000fe200078e0214 */
[----:B------:R-:W-:Y:S01]  /*6710*/  F2FP.F16.F32.PACK_AB R16, R25, R14 ;  /* 0x0000000e1910723e */ /* 0x000fe200000000ff */
[----:B------:R-:W-:Y:S01]  /*6720*/  USHF.R.S32.HI UR12, URZ, 0x1f, UR11 ;  /* 0x0000001f3f0c7899 */ /* 0x000fe2000801140b */
[----:B------:R-:W-:Y:S01]  /*6730*/  F2FP.F16.F32.PACK_AB R19, R50, R54 ;  /* 0x000000363213723e */ /* 0x000fe200000000ff */
[----:B------:R-:W-:Y:S01]  /*6740*/  VIADD R0, R20, UR9 ;  /* 0x0000000914007c36 */ /* 0x000fe20008000000 */
[----:B------:R-:W-:Y:S01]  /*6750*/  F2FP.F16.F32.PACK_AB R18, R36, R39 ;  /* 0x000000272412723e */ /* 0x000fe200000000ff */
[----:B------:R-:W-:Y:S01]  /*6760*/  ULEA.HI UR10, UP0, UR12, UR10, URZ, 0x7 ;  /* 0x0000000a0c0a7291 */ /* 0x000fe2000f81383f */
[----:B------:R-:W-:Y:S01]  /*6770*/  F2FP.F16.F32.PACK_AB R15, R53, R56 ;  /* 0x00000038350f723e */ /* 0x000fe200000000ff */
[----:B------:R-:W-:Y:S01]  /*6780*/  IMAD R0, R0, 0x4, R13 ;  /* 0x0000000400007824 */ /* 0x000fe200078e020d */
[----:B------:R-:W-:Y:S01]  /*6790*/  F2FP.F16.F32.PACK_AB R14, R37, R48 ;  /* 0x00000030250e723e */ /* 0x000fe200000000ff */
[----:B------:R-:W-:Y:S01]  /*67a0*/  UIADD3.X UR11, URZ, UR11, URZ, UP0, !UPT ;  /* 0x0000000b3f0b7290 */ /* 0x000fe200087fe43f */
[----:B------:R-:W-:-:S02]  /*67b0*/  F2FP.F16.F32.PACK_AB R11, R24, R11 ;  /* 0x0000000b180b723e */ /* 0x000fc400000000ff */
[----:B------:R-:W-:Y:S01]  /*67c0*/  F2FP.F16.F32.PACK_AB R10, R32, R31 ;  /* 0x0000001f200a723e */ /* 0x000fe200000000ff */
[----:B------:R1:W-:Y:S01]  /*67d0*/  STS [R0+0x400], R19 ;  /* 0x0004001300007388 */ /* 0x0003e20000000800 */
[----:B------:R-:W-:Y:S02]  /*67e0*/  F2FP.F16.F32.PACK_AB R9, R55, R58 ;  /* 0x0000003a3709723e */ /* 0x000fe400000000ff */
[----:B------:R-:W-:Y:S01]  /*67f0*/  F2FP.F16.F32.PACK_AB R8, R38, R51 ;  /* 0x000000332608723e */ /* 0x000fe200000000ff */
[----:B------:R1:W-:Y:S01]  /*6800*/  STS [R0+0x410], R18 ;  /* 0x0004101200007388 */ /* 0x0003e20000000800 */
[----:B------:R-:W-:Y:S02]  /*6810*/  F2FP.F16.F32.PACK_AB R7, R22, R21 ;  /* 0x000000151607723e */ /* 0x000fe400000000ff */
[----:B------:R-:W-:Y:S01]  /*6820*/  F2FP.F16.F32.PACK_AB R6, R30, R29 ;  /* 0x0000001d1e06723e */ /* 0x000fe200000000ff */
[----:B------:R1:W-:Y:S01]  /*6830*/  STS [R0+0x420], R17 ;  /* 0x0004201100007388 */ /* 0x0003e20000000800 */
[----:B------:R-:W-:-:S02]  /*6840*/  F2FP.F16.F32.PACK_AB R5, R57, R59 ;  /* 0x0000003b3905723e */ /* 0x000fc400000000ff */
[----:B------:R-:W-:Y:S01]  /*6850*/  F2FP.F16.F32.PACK_AB R4, R40, R52 ;  /* 0x000000342804723e */ /* 0x000fe200000000ff */
[----:B------:R1:W-:Y:S01]  /*6860*/  STS [R0+0x430], R16 ;  /* 0x0004301000007388 */ /* 0x0003e20000000800 */
[----:B------:R-:W-:Y:S02]  /*6870*/  F2FP.F16.F32.PACK_AB R3, R28, R27 ;  /* 0x0000001b1c03723e */ /* 0x000fe400000000ff */
[----:B------:R-:W-:Y:S01]  /*6880*/  F2FP.F16.F32.PACK_AB R2, R34, R33 ;  /* 0x000000212202723e */ /* 0x000fe200000000ff */
[----:B------:R1:W-:Y:S04]  /*6890*/  STS [R0+0xc80], R15 ;  /* 0x000c800f00007388 */ /* 0x0003e80000000800 */
        /* <DEDUP_REMOVED lines=10> */
[----:B------:R1:W-:Y:S01]  /*6940*/  STS [R0+0x1db0], R2 ;  /* 0x001db00200007388 */ /* 0x0003e20000000800 */
[----:B------:R-:W-:Y:S06]  /*6950*/  BAR.SYNC.DEFER_BLOCKING 0x0 ;  /* 0x0000000000007b1d */ /* 0x000fec0000010000 */
[----:B------:R-:W-:Y:S05]  /*6960*/  @!P0 BRA `(.L_x_436) ;  /* 0x0000003c000c8947 */ /* 0x000fea0003800000 */
[----:B------:R-:W2:Y:S01]  /*6970*/  LDL R23, [R1+0x4] ;  /* 0x0000040001177983 */ /* 0x000ea20000100800 */
[----:B------:R-:W-:Y:S02]  /*6980*/  UPRMT UR16, UR6, 0x8880, URZ ;  /* 0x0000888006107896 */ /* 0x000fe4000800003f */
[----:B------:R-:W-:Y:S02]  /*6990*/  USHF.R.S64 UR10, UR10, 0x7, UR11 ;  /* 0x000000070a0a7899 */ /* 0x000fe4000800100b */
[----:B------:R-:W-:-:S04]  /*69a0*/  USHF.R.S32.HI UR4, URZ, 0x1f, UR16 ;  /* 0x0000001f3f047899 */ /* 0x000fc80008011410 */
[----:B------:R-:W-:-:S04]  /*69b0*/  ULEA.HI UR4, UR4, UR16, URZ, 0x2 ;  /* 0x0000001004047291 */ /* 0x000fc8000f8f103f */
[----:B------:R-:W-:Y:S02]  /*69c0*/  USHF.R.S32.HI UR12, URZ, 0x2, UR4 ;  /* 0x000000023f0c7899 */ /* 0x000fe40008011404 */
[----:B------:R-:W-:Y:S02]  /*69d0*/  ULOP3.LUT UR4, UR4, 0xfffffffc, URZ, 0xc0, !UPT ;  /* 0xfffffffc04047892 */ /* 0x000fe4000f8ec03f */
[----:B------:R-:W-:Y:S02]  /*69e0*/  USHF.L.U32 UR15, UR12, 0x7, URZ ;  /* 0x000000070c0f7899 */ /* 0x000fe4000800063f */
[----:B------:R-:W-:-:S04]  /*69f0*/  UIADD3 UR4, UR16, -UR4, URZ ;  /* 0x8000000410047290 */ /* 0x000fc8000fffe03f */
[----:B-1----:R-:W-:Y:S01]  /*6a00*/  MOV R0, UR15 ;  /* 0x0000000f00007c02 */ /* 0x002fe20008000f00 */
[----:B------:R-:W-:Y:S02]  /*6a10*/  UIMAD UR15, UR12, 0x220, UR9 ;  /* 0x000002200c0f78a4 */ /* 0x000fe4000f8e0209 */
[----:B------:R-:W-:Y:S02]  /*6a20*/  USHF.L.U32 UR4, UR4, 0x5, URZ ;  /* 0x0000000504047899 */ /* 0x000fe4000800063f */
[----:B------:R-:W-:Y:S02]  /*6a30*/  USHF.R.S32.HI UR9, URZ, 0x7, UR11 ;  /* 0x000000073f097899 */ /* 0x000fe4000801140b */
[----:B------:R-:W-:Y:S01]  /*6a40*/  IADD3 R14, R20, UR15, RZ ;  /* 0x0000000f140e7c10 */ /* 0x000fe2000fffe0ff */
[----:B------:R-:W-:Y:S01]  /*6a50*/  ULOP3.LUT UR4, UR4, 0x7fffffc0, URZ, 0xc0, !UPT ;  /* 0x7fffffc004047892 */ /* 0x000fe2000f8ec03f */
[----:B------:R-:W-:Y:S02]  /*6a60*/  UMOV UR11, URZ ;  /* 0x0000003f000b7c82 */ /* 0x000fe40008000000 */
[----:B------:R-:W-:Y:S01]  /*6a70*/  LEA R14, R14, R13, 0x3 ;  /* 0x0000000d0e0e7211 */ /* 0x000fe200078e18ff */
[----:B------:R-:W-:Y:S01]  /*6a80*/  ULEA UR12, UR12, UR4, 0xc ;  /* 0x000000040c0c7291 */ /* 0x000fe2000f8e603f */
[----:B--2---:R-:W-:-:S04]  /*6a90*/  IMAD R0, R23, 0x88, R0 ;  /* 0x0000008817007824 */ /* 0x004fc800078e0200 */
[----:B------:R-:W-:-:S04]  /*6aa0*/  IMAD R94, R0, 0x2, R13 ;  /* 0x00000002005e7824 */ /* 0x000fc800078e020d */
[----:B------:R-:W-:-:S07]  /*6ab0*/  VIADD R95, R94, 0x400 ;  /* 0x000004005e5f7836 */ /* 0x000fce0000000000 */
.L_x_469:
[----:B------:R-:W-:Y:S01]  /*6ac0*/  UPRMT UR15, UR6, 0x8880, URZ ;  /* 0x00008880060f7896 */ /* 0x000fe2000800003f */
[C---:B-123--:R-:W-:Y:S01]  /*6ad0*/  IMAD.SHL.U32 R2, R121.reuse, 0x1000000, RZ ;  /* 0x0100000079027824 */ /* 0x04efe200078e00ff */
[----:B------:R-:W-:Y:S01]  /*6ae0*/  LOP3.LUT R0, R108, 0x4, RZ, 0xc0, !PT ;  /* 0x000000046c007812 */ /* 0x000fe200078ec0ff */
[----:B------:R-:W-:Y:S01]  /*6af0*/  IMAD.SHL.U32 R4, R121, 0x10, RZ ;  /* 0x0000001079047824 */ /* 0x000fe200078e00ff */
[----:B------:R-:W-:Y:S01]  /*6b00*/  USHF.R.S32.HI UR4, URZ, 0x1f, UR15 ;  /* 0x0000001f3f047899 */ /* 0x000fe2000801140f */
[----:B------:R-:W-:-:S04]  /*6b10*/  DEPBAR.LE SB0, 0x3 ;  /* 0x000080c00000791a */ /* 0x000fc80000000000 */
[----:B------:R-:W-:Y:S01]  /*6b20*/  ULEA.HI UR4, UR4, UR15, URZ, 0x2 ;  /* 0x0000000f04047291 */ /* 0x000fe2000f8f103f */
[----:B------:R-:W-:Y:S01]  /*6b30*/  SHF.R.S32.HI R2, RZ, 0x1b, R2 ;  /* 0x0000001bff027819 */ /* 0x000fe20000011402 */
[----:B------:R-:W-:Y:S01]  /*6b40*/  BAR.SYNC.DEFER_BLOCKING 0x0 ;  /* 0x0000000000007b1d */ /* 0x000fe20000010000 */
[----:B------:R-:W-:Y:S01]  /*6b50*/  LOP3.LUT R4, R4, 0x70, RZ, 0xc0, !PT ;  /* 0x0000007004047812 */ /* 0x000fe200078ec0ff */
[----:B------:R-:W-:Y:S01]  /*6b60*/  ULOP3.LUT UR4, UR4, 0xfffffffc, URZ, 0xc0, !UPT ;  /* 0xfffffffc04047892 */ /* 0x000fe2000f8ec03f */
[----:B------:R-:W-:Y:S02]  /*6b70*/  LOP3.LUT R2, R2, 0x3, R108, 0x78, !PT ;  /* 0x0000000302027812 */ /* 0x000fe400078e786c */
[----:B------:R-:W-:Y:S02]  /*6b80*/  CS2R R26, SRZ ;  /* 0x00000000001a7805 */ /* 0x000fe4000001ff00 */
[----:B------:R-:W-:Y:S01]  /*6b90*/  CS2R R24, SRZ ;  /* 0x0000000000187805 */ /* 0x000fe2000001ff00 */
[----:B------:R-:W-:Y:S01]  /*6ba0*/  UIADD3 UR4, UR15, -UR4, URZ ;  /* 0x800000040f047290 */ /* 0x000fe2000fffe03f */
[----:B------:R-:W-:-:S02]  /*6bb0*/  IADD3 R0, R4, R0, R2 ;  /* 0x0000000004007210 */ /* 0x000fc40007ffe002 */
[----:B------:R-:W-:Y:S02]  /*6bc0*/  CS2R R22, SRZ ;  /* 0x0000000000167805 */ /* 0x000fe4000001ff00 */
[----:B------:R-:W-:Y:S01]  /*6bd0*/  CS2R R20, SRZ ;  /* 0x0000000000147805 */ /* 0x000fe2000001ff00 */
[----:B------:R-:W-:Y:S01]  /*6be0*/  ULOP3.LUT UP0, URZ, UR4, 0x1, URZ, 0xc0, !UPT ;  /* 0x00000001043f7892 */ /* 0x000fe2000f80c03f */
[----:B------:R-:W-:Y:S02]  /*6bf0*/  CS2R R30, SRZ ;  /* 0x00000000001e7805 */ /* 0x000fe4000001ff00 */
[----:B------:R-:W-:Y:S02]  /*6c00*/  CS2R R28, SRZ ;  /* 0x00000000001c7805 */ /* 0x000fe4000001ff00 */
[----:B------:R-:W-:Y:S02]  /*6c10*/  CS2R R18, SRZ ;  /* 0x0000000000127805 */ /* 0x000fe4000001ff00 */
[----:B------:R-:W-:-:S02]  /*6c20*/  CS2R R16, SRZ ;  /* 0x0000000000107805 */ /* 0x000fc4000001ff00 */
[----:B------:R-:W-:Y:S02]  /*6c30*/  CS2R R34, SRZ ;  /* 0x0000000000227805 */ /* 0x000fe4000001ff00 */
[----:B------:R-:W-:Y:S02]  /*6c40*/  PLOP3.LUT P0, PT, PT, PT, UP0, 0x80, 0x0 ;  /* 0x000000000000781c */ /* 0x000fe40003f0f008 */
[----:B------:R-:W-:Y:S02]  /*6c50*/  CS2R R32, SRZ ;  /* 0x0000000000207805 */ /* 0x000fe4000001ff00 */
[----:B------:R-:W-:Y:S02]  /*6c60*/  CS2R R10, SRZ ;  /* 0x00000000000a7805 */ /* 0x000fe4000001ff00 */
[----:B------:R-:W-:Y:S02]  /*6c70*/  CS2R R8, SRZ ;  /* 0x0000000000087805 */ /* 0x000fe4000001ff00 */
[----:B------:R-:W-:-:S02]  /*6c80*/  CS2R R38, SRZ ;  /* 0x0000000000267805 */ /* 0x000fc4000001ff00 */
[----:B------:R-:W-:Y:S02]  /*6c90*/  CS2R R36, SRZ ;  /* 0x0000000000247805 */ /* 0x000fe4000001ff00 */
[----:B------:R-:W-:Y:S01]  /*6ca0*/  CS2R R6, SRZ ;  /* 0x0000000000067805 */ /* 0x000fe2000001ff00 */
[----:B------:R1:W2:Y:S01]  /*6cb0*/  LDSM.16.M88.4 R40, [R94+0x400] ;  /* 0x000400005e28783b */ /* 0x0002a20000000200 */
[----:B------:R-:W-:-:S04]  /*6cc0*/  @P0 LOP3.LUT R3, R108, 0x4, RZ, 0xc, !PT ;  /* 0x000000046c030812 */ /* 0x000fc800078e0cff */
[----:B------:R-:W-:Y:S01]  /*6cd0*/  @P0 IADD3 R0, R4, R3, R2 ;  /* 0x0000000304000210 */ /* 0x000fe20007ffe002 */
[----:B------:R-:W-:Y:S01]  /*6ce0*/  IMAD.U32 R3, RZ, RZ, UR12 ;  /* 0x0000000cff037e24 */ /* 0x000fe2000f8e00ff */
[----:B------:R-:W-:-:S03]  /*6cf0*/  CS2R R4, SRZ ;  /* 0x0000000000047805 */ /* 0x000fc6000001ff00 */
[----:B------:R-:W-:Y:S02]  /*6d00*/  IMAD R2, R0, 0x10, R13 ;  /* 0x0000001000027824 */ /* 0x000fe400078e020d */
[----:B------:R-:W-:Y:S02]  /*6d10*/  IMAD.IADD R0, R89, 0x1, -R84 ;  /* 0x0000000159007824 */ /* 0x000fe400078e0a54 */
[----:B------:R-:W-:-:S03]  /*6d20*/  IMAD R3, R3, 0x2, R2 ;  /* 0x0000000203037824 */ /* 0x000fc600078e0202 */
[----:B------:R-:W-:Y:S02]  /*6d30*/  ISETP.GE.AND P0, PT, R0, 0x1, PT ;  /* 0x000000010000780c */ /* 0x000fe40003f06270 */
[----:B------:R1:W3:Y:S11]  /*6d40*/  LDSM.16.MT88.4 R44, [R3+0x2600] ;  /* 0x00260000032c783b */ /* 0x0002f60000004200 */
[----:B------:R-:W-:Y:S05]  /*6d50*/  @!P0 BRA `(.L_x_437) ;  /* 0x0000000000f88947 */ /* 0x000fea0003800000 */
[----:B------:R-:W-:Y:S01]  /*6d60*/  MOV R0, R95 ;  /* 0x0000005f00007202 */ /* 0x000fe20000000f00 */
[----:B------:R-:W-:Y:S01]  /*6d70*/  ULEA UR4, UR12, 0x800, 0x1 ;  /* 0x000008000c047891 */ /* 0x000fe2000f8e083f */
[----:B-1----:R-:W-:Y:S02]  /*6d80*/  MOV R3, UR7 ;  /* 0x0000000700037c02 */ /* 0x002fe40008000f00 */
[----:B------:R-:W-:-:S09]  /*6d90*/  MOV R27, RZ ;  /* 0x000000ff001b7202 */ /* 0x000fd20000000f00 */
.L_x_438:
[C---:B-123--:R-:W-:Y:S01]  /*6da0*/  HMMA.1688.F32 R4, R40.reuse, R44, R4 ;  /* 0x0000002c2804723c */ /* 0x04efe20000001004 */
[----:B------:R-:W-:Y:S02]  /*6db0*/  LDSM.16.M88.4 R48, [R0+0x10] ;  /* 0x000010000030783b */ /* 0x000fe40000000200 */
[----:B------:R-:W-:Y:S01]  /*6dc0*/  ISETP.GE.AND P0, PT, R3, -0x1, PT ;  /* 0xffffffff0300780c */ /* 0x000fe20003f06270 */
        /* <DEDUP_REMOVED lines=51> */
[C---:B------:R-:W-:Y:S01]  /*7100*/  ISETP.GT.AND P0, PT, R3.reuse, -0x2, PT ;  /* 0xfffffffe0300780c */ /* 0x040fe20003f04270 */
[----:B------:R-:W-:Y:S11]  /*7110*/  VIADD R3, R3, 0xffffffff ;  /* 0xffffffff03037836 */ /* 0x000ff60000000000 */
[----:B------:R-:W-:Y:S01]  /*7120*/  @!UPT UIADD3 URZ, URZ, URZ, URZ ;  /* 0x0000003f3f3ff290 */ /* 0x000fe2000fffe03f */
[----:B------:R-:W-:Y:S08]  /*7130*/  @P0 BRA `(.L_x_438) ;  /* 0xfffffffc00180947 */ /* 0x000ff0000383ffff */
.L_x_437:
[----:B------:R-:W-:Y:S01]  /*7140*/  UIADD3 UR4, UR11, 0x1, URZ ;  /* 0x000000010b047890 */ /* 0x000fe2000fffe03f */
[----:B------:R-:W-:Y:S03]  /*7150*/  BAR.SYNC.DEFER_BLOCKING 0x0 ;  /* 0x0000000000007b1d */ /* 0x000fe60000010000 */
[----:B------:R-:W-:-:S04]  /*7160*/  UISETP.GT.U32.AND UP0, UPT, UR10, UR4, UPT ;  /* 0x000000040a00728c */ /* 0x000fc8000bf04070 */
[----:B------:R-:W-:-:S06]  /*7170*/  UISETP.GT.AND.EX UP0, UPT, UR9, URZ, UPT, UP0 ;  /* 0x0000003f0900728c */ /* 0x000fcc000bf04300 */
[----:B------:R-:W-:-:S13]  /*7180*/  PLOP3.LUT P0, PT, PT, PT, UP0, 0x80, 0x0 ;  /* 0x000000000000781c */ /* 0x000fda0003f0f008 */
[----:B------:R-:W-:Y:S05]  /*7190*/  @!P0 BRA `(.L_x_439) ;  /* 0x0000000800248947 */ /* 0x000fea0003800000 */
[----:B------:R-:W-:Y:S01]  /*71a0*/  USHF.R.S32.HI UR16, URZ, 0x1f, UR5 ;  /* 0x0000001f3f107899 */ /* 0x000fe20008011405 */
[----:B----4-:R-:W-:Y:S01]  /*71b0*/  IMAD.U32 R2, RZ, RZ, UR11 ;  /* 0x0000000bff027e24 */ /* 0x010fe2000f8e00ff */
[----:B------:R-:W-:Y:S01]  /*71c0*/  ULDC UR4, c[0x0][0x270] ;  /* 0x00009c0000047ab9 */ /* 0x000fe20000000800 */
[----:B------:R-:W-:Y:S01]  /*71d0*/  UIADD3 UR15, UR5, -0x1, URZ ;  /* 0xffffffff050f7890 */ /* 0x000fe2000fffe03f */
[----:B------:R-:W4:Y:S01]  /*71e0*/  LDC R50, c[0x0][0x28c] ;  /* 0x0000a300ff327b82 */ /* 0x000f220000000800 */
[----:B------:R-:W-:Y:S01]  /*71f0*/  ULEA.HI UR16, UR16, UR5, URZ, 0x5 ;  /* 0x0000000510107291 */ /* 0x000fe2000f8f283f */
[----:B------:R-:W-:-:S03]  /*7200*/  IMAD R2, R2, 0x80, R97 ;  /* 0x0000008002027824 */ /* 0x000fc600078e0261 */
[----:B------:R-:W-:Y:S01]  /*7210*/  ULOP3.LUT UR16, UR16, 0xffffffe0, URZ, 0xc0, !UPT ;  /* 0xffffffe010107892 */ /* 0x000fe2000f8ec03f */
[C---:B------:R-:W-:Y:S02]  /*7220*/  VIADD R0, R2.reuse, 0xc0 ;  /* 0x000000c002007836 */ /* 0x040fe40000000000 */
[----:B------:R-:W-:Y:S01]  /*7230*/  VIADD R2, R2, 0x80 ;  /* 0x0000008002027836 */ /* 0x000fe20000000000 */
[----:B------:R-:W-:Y:S02]  /*7240*/  UIADD3 UR16, UR5, -UR16, URZ ;  /* 0x8000001005107290 */ /* 0x000fe4000fffe03f */
[----:B------:R-:W-:Y:S02]  /*7250*/  ISETP.GE.AND P5, PT, R0, UR4, PT ;  /* 0x0000000400007c0c */ /* 0x000fe4000bfa6270 */
[----:B------:R-:W-:Y:S01]  /*7260*/  UISETP.NE.AND UP0, UPT, UR16, URZ, UPT ;  /* 0x0000003f1000728c */ /* 0x000fe2000bf05270 */
[----:B------:R-:W-:Y:S02]  /*7270*/  ISETP.GE.AND P6, PT, R2, UR4, PT ;  /* 0x0000000402007c0c */ /* 0x000fe4000bfc6270 */
[----:B-1----:R-:W-:Y:S01]  /*7280*/  SEL R3, RZ, 0xffffffff, P5 ;  /* 0xffffffffff037807 */ /* 0x002fe20002800000 */
[----:B------:R-:W-:Y:S01]  /*7290*/  USEL UR16, UR16, 0x20, UP0 ;  /* 0x0000002010107887 */ /* 0x000fe20008000000 */
[----:B------:R-:W-:-:S03]  /*72a0*/  SEL R15, RZ, 0x1, P6 ;  /* 0x00000001ff0f7807 */ /* 0x000fc60003000000 */
[----:B------:R-:W-:Y:S01]  /*72b0*/  UISETP.LT.AND UP0, UPT, UR5, UR16, UPT ;  /* 0x000000100500728c */ /* 0x000fe2000bf01270 */
[----:B------:R-:W-:-:S03]  /*72c0*/  IMAD.SHL.U32 R3, R3, 0x2, RZ ;  /* 0x0000000203037824 */ /* 0x000fc600078e00ff */
[----:B------:R-:W-:Y:S02]  /*72d0*/  USEL UR16, UR5, UR16, UP0 ;  /* 0x0000001005107287 */ /* 0x000fe40008000000 */
[----:B------:R-:W-:Y:S01]  /*72e0*/  UISETP.GT.U32.AND UP0, UPT, UR15, 0x1f, UPT ;  /* 0x0000001f0f00788c */ /* 0x000fe2000bf04070 */
[----:B------:R-:W-:Y:S01]  /*72f0*/  LOP3.LUT R15, R3, 0x2, R15, 0xe2, !PT ;  /* 0x00000002030f7812 */ /* 0x000fe200078ee20f */
[----:B------:R-:W-:Y:S01]  /*7300*/  UIADD3 UR15, UR5, 0x3e, URZ ;  /* 0x0000003e050f7890 */ /* 0x000fe2000fffe03f */
[----:B------:R-:W-:Y:S02]  /*7310*/  SEL R3, RZ, 0x4, P6 ;  /* 0x00000004ff037807 */ /* 0x000fe40003000000 */
[----:B------:R-:W-:Y:S02]  /*7320*/  ISETP.GE.AND P0, PT, R96, UR16, PT ;  /* 0x0000001060007c0c */ /* 0x000fe4000bf06270 */
[----:B------:R-:W-:Y:S02]  /*7330*/  ISETP.GE.AND P2, PT, R100, UR16, PT ;  /* 0x0000001064007c0c */ /* 0x000fe4000bf46270 */
[----:B------:R-:W-:-:S02]  /*7340*/  ISETP.LT.AND P1, PT, R0, UR4, !P0 ;  /* 0x0000000400007c0c */ /* 0x000fc4000c721270 */
[----:B------:R-:W-:Y:S01]  /*7350*/  PLOP3.LUT P4, PT, PT, PT, UP0, 0x80, 0x0 ;  /* 0x000000000000781c */ /* 0x000fe20003f8f008 */
[----:B------:R-:W-:Y:S01]  /*7360*/  UISETP.GE.U32.AND UP0, UPT, UR15, 0x3f, UPT ;  /* 0x0000003f0f00788c */ /* 0x000fe2000bf06070 */
[----:B------:R-:W-:Y:S02]  /*7370*/  ISETP.LT.AND P0, PT, R2, UR4, !P0 ;  /* 0x0000000402007c0c */ /* 0x000fe4000c701270 */
[----:B------:R-:W-:Y:S02]  /*7380*/  ISETP.LT.AND P3, PT, R0, UR4, !P2 ;  /* 0x0000000400007c0c */ /* 0x000fe4000d761270 */
[----:B------:R-:W-:Y:S02]  /*7390*/  SEL R0, RZ, 0x8, P5 ;  /* 0x00000008ff007807 */ /* 0x000fe40002800000 */
[----:B------:R-:W-:Y:S01]  /*73a0*/  ISETP.LT.AND P2, PT, R2, UR4, !P2 ;  /* 0x0000000402007c0c */ /* 0x000fe2000d741270 */
[----:B------:R-:W-:Y:S01]  /*73b0*/  ULEA.HI.SX32 UR4, UR8, 0xffffffff, 0x1b ;  /* 0xffffffff08047891 */ /* 0x000fe2000f8fda3f */
[----:B--2---:R-:W-:-:S02]  /*73c0*/  SEL R40, RZ, 0x1, !P0 ;  /* 0x00000001ff287807 */ /* 0x004fc40004000000 */
[----:B------:R-:W-:Y:S01]  /*73d0*/  LOP3.LUT R0, R0, R3, R15, 0xfe, !PT ;  /* 0x0000000300007212 */ /* 0x000fe200078efe0f */
[----:B----4-:R-:W-:Y:S01]  /*73e0*/  IMAD R3, R84, R50, RZ ;  /* 0x0000003254037224 */ /* 0x010fe200078e02ff */
[----:B------:R-:W-:Y:S02]  /*73f0*/  P2R R15, PR, R40, 0xf ;  /* 0x0000000f280f7803 */ /* 0x000fe40000000000 */
[----:B------:R-:W-:Y:S01]  /*7400*/  PLOP3.LUT P0, PT, PT, PT, UP0, 0x80, 0x0 ;  /* 0x000000000000781c */ /* 0x000fe20003f0f008 */
[----:B------:R-:W-:Y:S01]  /*7410*/  UISETP.NE.AND UP0, UPT, UR4, 0x1, UPT ;  /* 0x000000010400788c */ /* 0x000fe2000bf05270 */
[----:B------:R-:W-:Y:S01]  /*7420*/  SHF.R.S32.HI R42, RZ, 0x1f, R3 ;  /* 0x0000001fff2a7819 */ /* 0x000fe20000011403 */
[----:B------:R-:W-:Y:S01]  /*7430*/  @!P4 IMAD.MOV.U32 R0, RZ, RZ, R15 ;  /* 0x000000ffff00c224 */ /* 0x000fe200078e000f */
[----:B------:R-:W-:Y:S01]  /*7440*/  ULEA.HI.SX32 UR4, UR8, 0xfffffffe, 0x1b ;  /* 0xfffffffe08047891 */ /* 0x000fe2000f8fda3f */
[----:B------:R-:W-:Y:S02]  /*7450*/  IADD3 R3, P5, P4, R3, R102, R2 ;  /* 0x0000006603037210 */ /* 0x000fe40007cbe002 */
[----:B------:R-:W-:Y:S01]  /*7460*/  PLOP3.LUT P2, PT, PT, PT, UP0, 0x80, 0x0 ;  /* 0x000000000000781c */ /* 0x000fe20003f4f008 */
[----:B------:R-:W-:Y:S01]  /*7470*/  UISETP.NE.AND UP0, UPT, UR4, 0x1, UPT ;  /* 0x000000010400788c */ /* 0x000fe2000bf05270 */
[----:B------:R-:W-:-:S02]  /*7480*/  SEL R0, R0, RZ, P0 ;  /* 0x000000ff00007207 */ /* 0x000fc40000000000 */
[----:B------:R-:W-:Y:S02]  /*7490*/  ISETP.NE.AND P0, PT, RZ, UR14, PT ;  /* 0x0000000eff007c0c */ /* 0x000fe4000bf05270 */
[----:B------:R-:W-:Y:S01]  /*74a0*/  SHF.R.S32.HI R2, RZ, 0x1f, R2 ;  /* 0x0000001fff027819 */ /* 0x000fe20000011402 */
[C---:B------:R-:W-:Y:S02]  /*74b0*/  IMAD.SHL.U32 R40, R0.reuse, 0x10, RZ ;  /* 0x0000001000287824 */ /* 0x040fe400078e00ff */
[C---:B------:R-:W-:Y:S02]  /*74c0*/  IMAD.SHL.U32 R41, R0.reuse, 0x8, RZ ;  /* 0x0000000800297824 */ /* 0x040fe400078e00ff */
[----:B------:R-:W-:Y:S01]  /*74d0*/  IMAD.SHL.U32 R43, R0, 0x2, RZ ;  /* 0x00000002002b7824 */ /* 0x000fe200078e00ff */
[----:B------:R-:W-:Y:S01]  /*74e0*/  LOP3.LUT P1, RZ, R40, 0x10, RZ, 0xc0, !PT ;  /* 0x0000001028ff7812 */ /* 0x000fe2000782c0ff */
[----:B------:R-:W-:Y:S02]  /*74f0*/  IMAD.SHL.U32 R40, R0, 0x4, RZ ;  /* 0x0000000400287824 */ /* 0x000fe400078e00ff */
[----:B------:R-:W-:Y:S01]  /*7500*/  @!P2 IMAD.MOV.U32 R0, RZ, RZ, R15 ;  /* 0x000000ffff00a224 */ /* 0x000fe200078e000f */
[----:B------:R-:W-:-:S02]  /*7510*/  LOP3.LUT P2, RZ, R41, 0x10, RZ, 0xc0, !PT ;  /* 0x0000001029ff7812 */ /* 0x000fc4000784c0ff */
[----:B------:R-:W-:Y:S02]  /*7520*/  LOP3.LUT P3, RZ, R40, 0x10, RZ, 0xc0, !PT ;  /* 0x0000001028ff7812 */ /* 0x000fe4000786c0ff */
[----:B------:R-:W-:Y:S02]  /*7530*/  SEL R0, R0, RZ, P0 ;  /* 0x000000ff00007207 */ /* 0x000fe40000000000 */
[----:B------:R-:W-:Y:S01]  /*7540*/  PLOP3.LUT P0, PT, PT, PT, UP0, 0x80, 0x0 ;  /* 0x000000000000781c */ /* 0x000fe20003f0f008 */
[----:B------:R-:W-:Y:S01]  /*7550*/  UISETP.NE.AND UP0, UPT, UR7, 0x1, UPT ;  /* 0x000000010700788c */ /* 0x000fe2000bf05270 */
[----:B------:R-:W-:Y:S01]  /*7560*/  IADD3.X R40, R42, R104, R2, P5, P4 ;  /* 0x000000682a287210 */ /* 0x000fe20002fe8402 */
[C---:B------:R-:W-:Y:S01]  /*7570*/  IMAD.SHL.U32 R41, R0.reuse, 0x8, RZ ;  /* 0x0000000800297824 */ /* 0x040fe200078e00ff */
[----:B------:R-:W-:Y:S01]  /*7580*/  LEA R2, P4, R3, R106, 0x1 ;  /* 0x0000006a03027211 */ /* 0x000fe200078808ff */
[C---:B------:R-:W-:Y:S01]  /*7590*/  IMAD.SHL.U32 R42, R0.reuse, 0x10, RZ ;  /* 0x00000010002a7824 */ /* 0x040fe200078e00ff */
[----:B------:R-:W-:Y:S01]  /*75a0*/  LOP3.LUT P6, RZ, R43, 0x10, RZ, 0xc0, !PT ;  /* 0x000000102bff7812 */ /* 0x000fe200078cc0ff */
[----:B------:R-:W-:Y:S01]  /*75b0*/  IMAD.SHL.U32 R43, R0, 0x2, RZ ;  /* 0x00000002002b7824 */ /* 0x000fe200078e00ff */
[----:B------:R-:W-:-:S02]  /*75c0*/  LEA.HI.X R3, R3, R105, R40, 0x1, P4 ;  /* 0x0000006903037211 */ /* 0x000fc400020f0c28 */
[----:B------:R-:W-:Y:S01]  /*75d0*/  LOP3.LUT P4, RZ, R41, 0x10, RZ, 0xc0, !PT ;  /* 0x0000001029ff7812 */ /* 0x000fe2000788c0ff */
[----:B------:R-:W-:Y:S01]  /*75e0*/  IMAD.SHL.U32 R41, R0, 0x4, RZ ;  /* 0x0000000400297824 */ /* 0x000fe200078e00ff */
[----:B------:R-:W-:Y:S01]  /*75f0*/  LOP3.LUT P5, RZ, R42, 0x10, RZ, 0xc0, !PT ;  /* 0x000000102aff7812 */ /* 0x000fe200078ac0ff */
[----:B------:R-:W-:Y:S01]  /*7600*/  @!PT LDS RZ, [RZ] ;  /* 0x00000000fffff984 */ /* 0x000fe20000000800 */
[----:B------:R-:W-:Y:S01]  /*7610*/  @!PT LDS RZ, [RZ] ;  /* 0x00000000fffff984 */ /* 0x000fe20000000800 */
[----:B------:R-:W-:Y:S01]  /*7620*/  @!PT LDS RZ, [RZ] ;  /* 0x00000000fffff984 */ /* 0x000fe20000000800 */
[----:B------:R-:W-:Y:S01]  /*7630*/  LDGSTS.E.BYPASS.LTC128B.128 [R80+0x2600], desc[UR48][R2.64], P1 ;  /* 0x0260000002507fae */ /* 0x000fe20008901d70 */
[----:B------:R-:W-:Y:S01]  /*7640*/  @!P0 IMAD.MOV.U32 R0, RZ, RZ, R15 ;  /* 0x000000ffff008224 */ /* 0x000fe200078e000f */
[----:B------:R-:W-:Y:S01]  /*7650*/  ISETP.NE.AND P1, PT, RZ, UR13, PT ;  /* 0x0000000dff007c0c */ /* 0x000fe2000bf25270 */
[----:B------:R-:W-:Y:S01]  /*7660*/  IMAD.WIDE R48, R50, 0x8, R2 ;  /* 0x0000000832307825 */ /* 0x000fe200078e0202 */
[----:B------:R-:W-:Y:S01]  /*7670*/  PLOP3.LUT P0, PT, PT, PT, UP0, 0x80, 0x0 ;  /* 0x000000000000781c */ /* 0x000fe20003f0f008 */
[----:B------:R1:W-:Y:S01]  /*7680*/  LDGSTS.E.BYPASS.LTC128B.128 [R80+0x2680], desc[UR48][R2.64+0x80], P2 ;  /* 0x0268008002507fae */ /* 0x0003e20009101d70 */
[----:B------:R-:W-:Y:S02]  /*7690*/  SEL R0, R0, RZ, P1 ;  /* 0x000000ff00007207 */ /* 0x000fe40000800000 */
[----:B------:R-:W-:Y:S01]  /*76a0*/  IADD3 R40, P2, R2, UR18, RZ ;  /* 0x0000001202287c10 */ /* 0x000fe2000ff5e0ff */
[----:B------:R-:W-:Y:S01]  /*76b0*/  LDGSTS.E.BYPASS.LTC128B.128 [R79+0x2600], desc[UR48][R48.64], P3 ;  /* 0x02600000304f7fae */ /* 0x000fe20009901d70 */
[----:B---3--:R-:W-:Y:S01]  /*76c0*/  IADD3 R44, P1, R48, UR18, RZ ;  /* 0x00000012302c7c10 */ /* 0x008fe2000ff3e0ff */
[C---:B------:R-:W-:Y:S01]  /*76d0*/  IMAD.SHL.U32 R42, R0.reuse, 0x10, RZ ;  /* 0x00000010002a7824 */ /* 0x040fe200078e00ff */
[----:B------:R-:W-:Y:S01]  /*76e0*/  LOP3.LUT P3, RZ, R41, 0x10, RZ, 0xc0, !PT ;  /* 0x0000001029ff7812 */ /* 0x000fe2000786c0ff */
[----:B------:R-:W-:Y:S01]  /*76f0*/  IMAD.SHL.U32 R46, R0, 0x2, RZ ;  /* 0x00000002002e7824 */ /* 0x000fe200078e00ff */
[----:B------:R-:W-:Y:S01]  /*7700*/  IADD3.X R41, R3, UR19, RZ, P2, !PT ;  /* 0x0000001303297c10 */ /* 0x000fe200097fe4ff */
[----:B------:R2:W-:Y:S01]  /*7710*/  LDGSTS.E.BYPASS.LTC128B.128 [R79+0x2680], desc[UR48][R48.64+0x80], P6 ;  /* 0x02680080304f7fae */ /* 0x0005e2000b101d70 */
[----:B------:R-:W-:-:S02]  /*7720*/  IADD3.X R45, R49, UR19, RZ, P1, !PT ;  /* 0x00000013312d7c10 */ /* 0x000fc40008ffe4ff */
[----:B------:R-:W-:Y:S01]  /*7730*/  LOP3.LUT P2, RZ, R43, 0x10, RZ, 0xc0, !PT ;  /* 0x000000102bff7812 */ /* 0x000fe2000784c0ff */
[----:B------:R-:W0:Y:S01]  /*7740*/  LDGDEPBAR ;  /* 0x00000000000079af */ /* 0x000e220000000000 */
[----:B------:R-:W-:Y:S01]  /*7750*/  LOP3.LUT P1, RZ, R42, 0x10, RZ, 0xc0, !PT ;  /* 0x000000102aff7812 */ /* 0x000fe2000782c0ff */
[----:B------:R-:W-:-:S05]  /*7760*/  IMAD.WIDE R42, R50, 0x40, R2 ;  /* 0x00000040322a7825 */ /* 0x000fca00078e0202 */
[----:B------:R-:W-:Y:S04]  /*7770*/  LDGSTS.E.BYPASS.LTC128B.128 [R80+0x4600], desc[UR48][R42.64], P5 ;  /* 0x046000002a507fae */ /* 0x000fe8000a901d70 */
[----:B------:R3:W-:Y:S01]  /*7780*/  LDGSTS.E.BYPASS.LTC128B.128 [R80+0x4680], desc[UR48][R40.64], P4 ;  /* 0x0468000028507fae */ /* 0x0007e2000a101d70 */
[----:B------:R-:W-:Y:S01]  /*7790*/  LOP3.LUT P4, RZ, R46, 0x10, RZ, 0xc0, !PT ;  /* 0x000000102eff7812 */ /* 0x000fe2000788c0ff */
[C---:B-1----:R-:W-:Y:S02]  /*77a0*/  IMAD.SHL.U32 R3, R0.reuse, 0x8, RZ ;  /* 0x0000000800037824 */ /* 0x042fe400078e00ff */
[----:B------:R-:W-:Y:S02]  /*77b0*/  IMAD.SHL.U32 R2, R0, 0x4, RZ ;  /* 0x0000000400027824 */ /* 0x000fe400078e00ff */
[----:B------:R-:W-:Y:S01]  /*77c0*/  @!P0 IMAD.MOV.U32 R0, RZ, RZ, R15 ;  /* 0x000000ffff008224 */ /* 0x000fe200078e000f */
[----:B------:R-:W-:-:S02]  /*77d0*/  ISETP.NE.AND P0, PT, RZ, UR7, PT ;  /* 0x00000007ff007c0c */ /* 0x000fc4000bf05270 */
[----:B------:R-:W-:Y:S02]  /*77e0*/  LOP3.LUT P6, RZ, R3, 0x10, RZ, 0xc0, !PT ;  /* 0x0000001003ff7812 */ /* 0x000fe400078cc0ff */
[----:B------:R-:W-:Y:S01]  /*77f0*/  SEL R0, R0, RZ, P0 ;  /* 0x000000ff00007207 */ /* 0x000fe20000000000 */
[----:B--2---:R-:W-:Y:S01]  /*7800*/  IMAD.WIDE R48, R50, 0x40, R48 ;  /* 0x0000004032307825 */ /* 0x004fe200078e0230 */
[----:B------:R-:W-:Y:S02]  /*7810*/  LOP3.LUT P5, RZ, R2, 0x10, RZ, 0xc0, !PT ;  /* 0x0000001002ff7812 */ /* 0x000fe400078ac0ff */
[----:B------:R-:W-:Y:S01]  /*7820*/  IADD3 R2, P0, R42, UR18, RZ ;  /* 0x000000122a027c10 */ /* 0x000fe2000ff1e0ff */
[C---:B------:R-:W-:Y:S01]  /*7830*/  IMAD.SHL.U32 R3, R0.reuse, 0x10, RZ ;  /* 0x0000001000037824 */ /* 0x040fe200078e00ff */
[----:B------:R-:W-:Y:S01]  /*7840*/  LDGSTS.E.BYPASS.LTC128B.128 [R79+0x4600], desc[UR48][R48.64], P3 ;  /* 0x04600000304f7fae */ /* 0x000fe20009901d70 */
[----:B------:R-:W-:-:S03]  /*7850*/  IMAD.SHL.U32 R15, R0, 0x8, RZ ;  /* 0x00000008000f7824 */ /* 0x000fc600078e00ff */
[----:B------:R-:W-:Y:S01]  /*7860*/  LOP3.LUT P3, RZ, R3, 0x10, RZ, 0xc0, !PT ;  /* 0x0000001003ff7812 */ /* 0x000fe2000786c0ff */
[----:B------:R1:W-:Y:S01]  /*7870*/  LDGSTS.E.BYPASS.LTC128B.128 [R79+0x4680], desc[UR48][R44.64], P2 ;  /* 0x046800002c4f7fae */ /* 0x0003e20009101d70 */
[----:B------:R-:W-:Y:S02]  /*7880*/  IADD3.X R3, R43, UR19, RZ, P0, !PT ;  /* 0x000000132b037c10 */ /* 0x000fe400087fe4ff */
[----:B------:R-:W-:Y:S01]  /*7890*/  LOP3.LUT P0, RZ, R15, 0x10, RZ, 0xc0, !PT ;  /* 0x000000100fff7812 */ /* 0x000fe2000780c0ff */
[----:B------:R-:W-:Y:S01]  /*78a0*/  IMAD.SHL.U32 R15, R0, 0x4, RZ ;  /* 0x00000004000f7824 */ /* 0x000fe200078e00ff */
[----:B------:R-:W-:Y:S01]  /*78b0*/  IADD3 R46, P2, R48, UR18, RZ ;  /* 0x00000012302e7c10 */ /* 0x000fe2000ff5e0ff */
[----:B---3--:R-:W-:Y:S01]  /*78c0*/  IMAD.WIDE R40, R50, 0x40, R42 ;  /* 0x0000004032287825 */ /* 0x008fe200078e022a */
[----:B------:R-:W0:Y:S02]  /*78d0*/  LDGDEPBAR ;  /* 0x00000000000079af */ /* 0x000e240000000000 */
[----:B------:R-:W-:Y:S01]  /*78e0*/  IADD3.X R47, R49, UR19, RZ, P2, !PT ;  /* 0x00000013312f7c10 */ /* 0x000fe200097fe4ff */
[----:B------:R-:W-:Y:S01]  /*78f0*/  IMAD.SHL.U32 R0, R0, 0x2, RZ ;  /* 0x0000000200007824 */ /* 0x000fe200078e00ff */
[----:B------:R-:W-:Y:S04]  /*7900*/  LDGSTS.E.BYPASS.LTC128B.128 [R80+0x6600], desc[UR48][R40.64], P1 ;  /* 0x0660000028507fae */ /* 0x000fe80008901d70 */
[----:B------:R2:W-:Y:S01]  /*7910*/  LDGSTS.E.BYPASS.LTC128B.128 [R80+0x6680], desc[UR48][R2.64], P6 ;  /* 0x0668000002507fae */ /* 0x0005e2000b101d70 */
[----:B------:R-:W-:-:S02]  /*7920*/  LOP3.LUT P6, RZ, R15, 0x10, RZ, 0xc0, !PT ;  /* 0x000000100fff7812 */ /* 0x000fc400078cc0ff */
[----:B------:R-:W-:Y:S02]  /*7930*/  LOP3.LUT P2, RZ, R0, 0x10, RZ, 0xc0, !PT ;  /* 0x0000001000ff7812 */ /* 0x000fe4000784c0ff */
[----:B-1----:R-:W-:-:S04]  /*7940*/  IADD3 R44, P1, R40, UR18, RZ ;  /* 0x00000012282c7c10 */ /* 0x002fc8000ff3e0ff */
[----:B------:R-:W-:Y:S01]  /*7950*/  IADD3.X R45, R41, UR19, RZ, P1, !PT ;  /* 0x00000013292d7c10 */ /* 0x000fe20008ffe4ff */
[----:B--2---:R-:W-:-:S04]  /*7960*/  IMAD.WIDE R2, R50, 0x40, R48 ;  /* 0x0000004032027825 */ /* 0x004fc800078e0230 */
[----:B------:R-:W-:Y:S01]  /*7970*/  IMAD.WIDE R48, R50, 0x40, R40 ;  /* 0x0000004032307825 */ /* 0x000fe200078e0228 */
[----:B------:R-:W-:Y:S01]  /*7980*/  IADD3 R42, P1, R2, UR18, RZ ;  /* 0x00000012022a7c10 */ /* 0x000fe2000ff3e0ff */
[----:B------:R1:W-:Y:S02]  /*7990*/  LDGSTS.E.BYPASS.LTC128B.128 [R79+0x6600], desc[UR48][R2.64], P5 ;  /* 0x06600000024f7fae */ /* 0x0003e4000a901d70 */
[----:B------:R-:W-:Y:S01]  /*79a0*/  IMAD.WIDE R40, R50, 0x40, R2 ;  /* 0x0000004032287825 */ /* 0x000fe200078e0202 */
[----:B------:R-:W-:Y:S01]  /*79b0*/  IADD3.X R43, R3, UR19, RZ, P1, !PT ;  /* 0x00000013032b7c10 */ /* 0x000fe20008ffe4ff */
[----:B------:R1:W-:Y:S04]  /*79c0*/  LDGSTS.E.BYPASS.LTC128B.128 [R79+0x6680], desc[UR48][R46.64], P4 ;  /* 0x066800002e4f7fae */ /* 0x0003e8000a101d70 */
[----:B------:R-:W0:Y:S04]  /*79d0*/  LDGDEPBAR ;  /* 0x00000000000079af */ /* 0x000e280000000000 */
[----:B------:R1:W-:Y:S04]  /*79e0*/  LDGSTS.E.BYPASS.LTC128B.128 [R80+0x8600], desc[UR48][R48.64], P3 ;  /* 0x0860000030507fae */ /* 0x0003e80009901d70 */
[----:B------:R1:W-:Y:S04]  /*79f0*/  LDGSTS.E.BYPASS.LTC128B.128 [R80+0x8680], desc[UR48][R44.64], P0 ;  /* 0x086800002c507fae */ /* 0x0003e80008101d70 */
[----:B------:R1:W-:Y:S04]  /*7a00*/  LDGSTS.E.BYPASS.LTC128B.128 [R79+0x8600], desc[UR48][R40.64], P6 ;  /* 0x08600000284f7fae */ /* 0x0003e8000b101d70 */
[----:B------:R1:W-:Y:S04]  /*7a10*/  LDGSTS.E.BYPASS.LTC128B.128 [R79+0x8680], desc[UR48][R42.64], P2 ;  /* 0x086800002a4f7fae */ /* 0x0003e80009101d70 */
[----:B------:R-:W0:Y:S02]  /*7a20*/  LDGDEPBAR ;  /* 0x00000000000079af */ /* 0x000e240000000000 */
.L_x_439:
[----:B------:R-:W0:Y:S01]  /*7a30*/  LDGDEPBAR ;  /* 0x00000000000079af */ /* 0x000e220000000000 */
[----:B------:R-:W-:Y:S01]  /*7a40*/  ISETP.NE.AND P0, PT, R84, RZ, PT ;  /* 0x000000ff5400720c */ /* 0x000fe20003f05270 */
[----:B------:R-:W-:Y:S02]  /*7a50*/  BSSY B2, `(.L_x_440) ;  /* 0x00002ad000027945 */ /* 0x000fe40003800000 */
[----:B------:R-:W0:Y:S01]  /*7a60*/  LDGDEPBAR ;  /* 0x00000000000079af */ /* 0x000e220000000000 */
[----:B------:R-:W-:-:S04]  /*7a70*/  DEPBAR.LE SB0, 0x0 ;  /* 0x000080000000791a */ /* 0x000fc80000000000 */
[----:B------:R-:W-:Y:S06]  /*7a80*/  BAR.SYNC.DEFER_BLOCKING 0x0 ;  /* 0x0000000000007b1d */ /* 0x000fec0000010000 */
[----:B------:R-:W-:Y:S05]  /*7a90*/  @!P0 BRA `(.L_x_441) ;  /* 0x0000001800908947 */ /* 0x000fea0003800000 */
[----:B------:R-:W-:Y:S01]  /*7aa0*/  R2UR UR16, R91 ;  /* 0x000000005b1072ca */ /* 0x000fe200000e0000 */
[----:B-1--4-:R-:W-:Y:S01]  /*7ab0*/  VIADD R2, R84, 0x80 ;  /* 0x0000008054027836 */ /* 0x012fe20000000000 */
[----:B------:R-:W-:Y:S01]  /*7ac0*/  ISETP.NE.U32.AND P2, PT, R85, RZ, PT ;  /* 0x000000ff5500720c */ /* 0x000fe20003f45070 */
[----:B------:R-:W-:Y:S01]  /*7ad0*/  IMAD.U32 R0, RZ, RZ, UR11 ;  /* 0x0000000bff007e24 */ /* 0x000fe2000f8e00ff */
[----:B------:R-:W-:Y:S02]  /*7ae0*/  ULDC UR4, c[0x0][0x270] ;  /* 0x00009c0000047ab9 */ /* 0x000fe40000000800 */
[----:B------:R-:W-:Y:S01]  /*7af0*/  ISETP.GE.AND P0, PT, R2, R89, PT ;  /* 0x000000590200720c */ /* 0x000fe20003f06270 */
[----:B------:R-:W-:Y:S01]  /*7b00*/  IMAD R0, R0, 0x80, R90 ;  /* 0x0000008000007824 */ /* 0x000fe200078e025a */
[----:B------:R-:W-:-:S03]  /*7b10*/  ISETP.NE.AND.EX P2, PT, R86, RZ, PT, P2 ;  /* 0x000000ff5600720c */ /* 0x000fc60003f45320 */
[C---:B---3--:R-:W-:Y:S01]  /*7b20*/  VIADD R44, R0.reuse, 0x40 ;  /* 0x00000040002c7836 */ /* 0x048fe20000000000 */
[----:B------:R-:W-:Y:S01]  /*7b30*/  ISETP.LT.AND P3, PT, R0, UR4, P2 ;  /* 0x0000000400007c0c */ /* 0x000fe20009761270 */
[----:B------:R-:W-:-:S03]  /*7b40*/  UIMAD UR16, UR16, UR4, URZ ;  /* 0x00000004101072a4 */ /* 0x000fc6000f8e023f */
[----:B------:R-:W-:Y:S01]  /*7b50*/  ISETP.LT.AND P2, PT, R44, UR4, P2 ;  /* 0x000000042c007c0c */ /* 0x000fe20009741270 */
[----:B------:R-:W-:Y:S02]  /*7b60*/  USHF.R.S32.HI UR15, URZ, 0x1f, UR16 ;  /* 0x0000001f3f0f7899 */ /* 0x000fe40008011410 */
[----:B------:R-:W-:Y:S01]  /*7b70*/  UIMAD.WIDE UR20, UR16, 0x4, URZ ;  /* 0x00000004101478a5 */ /* 0x000fe2000f8e023f */
[----:B------:R-:W-:Y:S11]  /*7b80*/  @!P0 BRA `(.L_x_442) ;  /* 0x00000010006c8947 */ /* 0x000ff60003800000 */
[----:B------:R-:W-:Y:S01]  /*7b90*/  IMAD.WIDE R2, R0, 0x4, RZ ;  /* 0x0000000400027825 */ /* 0x000fe200078e02ff */
[----:B--2---:R-:W-:Y:S02]  /*7ba0*/  SHF.R.S32.HI R40, RZ, 0x1f, R65 ;  /* 0x0000001fff287819 */ /* 0x004fe40000011441 */
[----:B------:R-:W-:Y:S02]  /*7bb0*/  CS2R R68, SRZ ;  /* 0x0000000000447805 */ /* 0x000fe4000001ff00 */
[CC--:B------:R-:W-:Y:S01]  /*7bc0*/  ISETP.LT.AND P6, PT, R65.reuse, R64.reuse, P3 ;  /* 0x000000404100720c */ /* 0x0c0fe20001fc1270 */
[C---:B------:R-:W-:Y:S01]  /*7bd0*/  IMAD R15, R65.reuse, UR21, RZ ;  /* 0x00000015410f7c24 */ /* 0x040fe2000f8e02ff */
[----:B------:R-:W-:Y:S01]  /*7be0*/  LOP3.LUT R2, R2, 0xfffffff0, RZ, 0xc0, !PT ;  /* 0xfffffff002027812 */ /* 0x000fe200078ec0ff */
[----:B------:R-:W-:Y:S01]  /*7bf0*/  VIADD R45, R65, 0x8 ;  /* 0x00000008412d7836 */ /* 0x000fe20000000000 */
[----:B------:R-:W-:Y:S01]  /*7c00*/  LOP3.LUT R3, R3, 0x3fffffff, RZ, 0xc0, !PT ;  /* 0x3fffffff03037812 */ /* 0x000fe200078ec0ff */
[----:B------:R-:W-:Y:S01]  /*7c10*/  IMAD R15, R40, UR20, R15 ;  /* 0x00000014280f7c24 */ /* 0x000fe2000f8e020f */
[----:B------:R-:W-:Y:S01]  /*7c20*/  UMOV UR21, 0x0 ;  /* 0x0000000000157882 */ /* 0x000fe20000000000 */
[----:B------:R-:W-:-:S02]  /*7c30*/  ISETP.LT.AND P5, PT, R65, R64, P2 ;  /* 0x000000404100720c */ /* 0x000fc400017a1270 */
[----:B------:R-:W-:Y:S01]  /*7c40*/  CS2R R70, SRZ ;  /* 0x0000000000467805 */ /* 0x000fe2000001ff00 */
[----:B------:R-:W-:Y:S01]  /*7c50*/  IMAD.WIDE.U32 R2, R65, UR20, R2 ;  /* 0x0000001441027c25 */ /* 0x000fe2000f8e0002 */
[----:B------:R-:W-:Y:S01]  /*7c60*/  UMOV UR20, 0x100 ;  /* 0x0000010000147882 */ /* 0x000fe20000000000 */
[CC--:B------:R-:W-:Y:S01]  /*7c70*/  ISETP.LT.AND P1, PT, R45.reuse, R64.reuse, P2 ;  /* 0x000000402d00720c */ /* 0x0c0fe20001721270 */
[----:B------:R-:W-:Y:S01]  /*7c80*/  UIMAD.WIDE UR20, UR16, 0x20, UR20 ;  /* 0x00000020101478a5 */ /* 0x000fe2000f8e0214 */
[----:B------:R-:W-:Y:S02]  /*7c90*/  ISETP.LT.AND P4, PT, R45, R64, P3 ;  /* 0x000000402d00720c */ /* 0x000fe40001f81270 */
[----:B------:R-:W-:Y:S02]  /*7ca0*/  CS2R R48, SRZ ;  /* 0x0000000000307805 */ /* 0x000fe4000001ff00 */
[----:B------:R-:W-:Y:S02]  /*7cb0*/  IADD3 R2, P0, R85, R2, RZ ;  /* 0x0000000255027210 */ /* 0x000fe40007f1e0ff */
[----:B------:R-:W-:-:S02]  /*7cc0*/  CS2R R50, SRZ ;  /* 0x0000000000327805 */ /* 0x000fc4000001ff00 */
[----:B------:R-:W-:Y:S02]  /*7cd0*/  CS2R R52, SRZ ;  /* 0x0000000000347805 */ /* 0x000fe4000001ff00 */
[----:B------:R-:W-:Y:S02]  /*7ce0*/  CS2R R54, SRZ ;  /* 0x0000000000367805 */ /* 0x000fe4000001ff00 */
[----:B------:R-:W-:Y:S01]  /*7cf0*/  IADD3.X R3, R86, R3, R15, P0, !PT ;  /* 0x0000000356037210 */ /* 0x000fe200007fe40f */
[----:B------:R-:W-:Y:S01]  /*7d00*/  IMAD.U32 R15, RZ, RZ, UR16 ;  /* 0x00000010ff0f7e24 */ /* 0x000fe2000f8e00ff */
[----:B------:R-:W-:Y:S02]  /*7d10*/  IADD3 R42, P0, R2, UR20, RZ ;  /* 0x00000014022a7c10 */ /* 0x000fe4000ff1e0ff */
[----:B------:R-:W-:Y:S02]  /*7d20*/  CS2R R56, SRZ ;  /* 0x0000000000387805 */ /* 0x000fe4000001ff00 */
[----:B------:R-:W-:Y:S01]  /*7d30*/  CS2R R58, SRZ ;  /* 0x00000000003a7805 */ /* 0x000fe2000001ff00 */
[----:B------:R-:W-:Y:S01]  /*7d40*/  IMAD.WIDE R40, R15, 0x20, R2 ;  /* 0x000000200f287825 */ /* 0x000fe200078e0202 */
[----:B------:R-:W-:Y:S01]  /*7d50*/  IADD3.X R43, R3, UR21, RZ, P0, !PT ;  /* 0x00000015032b7c10 */ /* 0x000fe200087fe4ff */
[----:B------:R-:W5:Y:S04]  /*7d60*/  @P6 LDG.E.LTC128B.128 R48, desc[UR48][R2.64] ;  /* 0x0000003002306981 */ /* 0x000f68000c1e1d20 */
[----:B------:R1:W5:Y:S04]  /*7d70*/  @P5 LDG.E.LTC128B.128 R52, desc[UR48][R2.64+0x100] ;  /* 0x0001003002345981 */ /* 0x000368000c1e1d20 */
[----:B------:R2:W5:Y:S04]  /*7d80*/  @P1 LDG.E.LTC128B.128 R68, desc[UR48][R42.64] ;  /* 0x000000302a441981 */ /* 0x000568000c1e1d20 */
[----:B------:R2:W5:Y:S01]  /*7d90*/  @P4 LDG.E.LTC128B.128 R56, desc[UR48][R40.64] ;  /* 0x0000003028384981 */ /* 0x000562000c1e1d20 */
[----:B------:R-:W-:Y:S01]  /*7da0*/  IMAD R15, R65, 0x4, R13 ;  /* 0x00000004410f7824 */ /* 0x000fe200078e020d */
[----:B------:R-:W-:Y:S01]  /*7db0*/  ISETP.NE.U32.AND P0, PT, R87, RZ, PT ;  /* 0x000000ff5700720c */ /* 0x000fe20003f05070 */
[----:B------:R-:W-:Y:S01]  /*7dc0*/  BSSY B1, `(.L_x_443) ;  /* 0x000001f000017945 */ /* 0x000fe20003800000 */
[----:B------:R3:W-:Y:S01]  /*7dd0*/  STS.64 [R14+0xa600], R4 ;  /* 0x00a600040e007388 */ /* 0x0007e20000000a00 */
[----:B------:R-:W-:Y:S01]  /*7de0*/  VIADD R46, R65, 0x18 ;  /* 0x00000018412e7836 */ /* 0x000fe20000000000 */
[----:B------:R-:W-:-:S02]  /*7df0*/  ISETP.NE.AND.EX P0, PT, R88, RZ, PT, P0 ;  /* 0x000000ff5800720c */ /* 0x000fc40003f05300 */
[----:B------:R-:W-:Y:S02]  /*7e00*/  STS.64 [R14+0xa620], R8 ;  /* 0x00a620080e007388 */ /* 0x000fe40000000a00 */
[----:B------:R-:W-:Y:S02]  /*7e10*/  ISETP.LT.AND P1, PT, R0, UR4, P0 ;  /* 0x0000000400007c0c */ /* 0x000fe40008721270 */
[----:B------:R-:W-:Y:S01]  /*7e20*/  STS.64 [R14+0xa640], R16 ;  /* 0x00a640100e007388 */ /* 0x000fe20000000a00 */
[----:B------:R-:W-:Y:S01]  /*7e30*/  ISETP.LT.AND P0, PT, R44, UR4, P0 ;  /* 0x000000042c007c0c */ /* 0x000fe20008701270 */
[----:B------:R-:W-:Y:S02]  /*7e40*/  VIADD R44, R65, 0x10 ;  /* 0x00000010412c7836 */ /* 0x000fe40000000000 */
[----:B------:R-:W-:Y:S01]  /*7e50*/  STS.64 [R14+0xa660], R20 ;  /* 0x00a660140e007388 */ /* 0x000fe20000000a00 */
[----:B------:R-:W-:Y:S01]  /*7e60*/  BAR.SYNC.DEFER_BLOCKING 0x0 ;  /* 0x0000000000007b1d */ /* 0x000fe20000010000 */
[----:B---3--:R-:W-:-:S03]  /*7e70*/  IMAD.WIDE R4, R0, 0x2, RZ ;  /* 0x0000000200047825 */ /* 0x008fc600078e02ff */
[----:B------:R-:W-:Y:S02]  /*7e80*/  LOP3.LUT R4, R4, 0xfffffff8, RZ, 0xc0, !PT ;  /* 0xfffffff804047812 */ /* 0x000fe400078ec0ff */
[----:B-1----:R-:W-:Y:S02]  /*7e90*/  LOP3.LUT R3, R5, 0x3fffffff, RZ, 0xc0, !PT ;  /* 0x3fffffff05037812 */ /* 0x002fe400078ec0ff */
[----:B------:R-:W-:Y:S01]  /*7ea0*/  IADD3 R4, P5, P4, R87, R92, R4 ;  /* 0x0000005c57047210 */ /* 0x000fe20007cbe004 */
[----:B------:R-:W1:Y:S03]  /*7eb0*/  LDS R2, [R15+0x80] ;  /* 0x000080000f027984 */ /* 0x000e660000000800 */
[----:B------:R-:W-:Y:S01]  /*7ec0*/  IADD3.X R5, R88, R93, R3, P5, P4 ;  /* 0x0000005d58057210 */ /* 0x000fe20002fe8403 */
[----:B------:R2:W3:Y:S04]  /*7ed0*/  LDS.128 R60, [R66+0xa600] ;  /* 0x00a60000423c7984 */ /* 0x0004e80000000c00 */
[----:B------:R2:W4:Y:S01]  /*7ee0*/  LDS.128 R72, [R82+0xa700] ;  /* 0x00a7000052487984 */ /* 0x0005220000000c00 */
[----:B-1----:R-:W-:-:S05]  /*7ef0*/  VIADD R0, R2, 0x1800000 ;  /* 0x0180000002007836 */ /* 0x002fca0000000000 */
[----:B------:R-:W-:-:S04]  /*7f00*/  LOP3.LUT R0, R0, 0x7f800000, RZ, 0xc0, !PT ;  /* 0x7f80000000007812 */ /* 0x000fc800078ec0ff */
[----:B------:R-:W-:-:S13]  /*7f10*/  ISETP.GT.U32.AND P6, PT, R0, 0x1ffffff, PT ;  /* 0x01ffffff0000780c */ /* 0x000fda0003fc4070 */
[----:B--234-:R-:W-:Y:S05]  /*7f20*/  @P6 BRA `(.L_x_444) ;  /* 0x0000000000106947 */ /* 0x01cfea0003800000 */
[----:B------:R-:W-:Y:S02]  /*7f30*/  MOV R0, R2 ;  /* 0x0000000200007202 */ /* 0x000fe40000000f00 */
[----:B------:R-:W-:Y:S02]  /*7f40*/  MOV R2, 0x7f60 ;  /* 0x00007f6000027802 */ /* 0x000fe40000000f00 */
[----:B-----5:R-:W-:Y:S05]  /*7f50*/  CALL.REL.NOINC `($__internal_3_$__cuda_sm20_rcp_rn_f32_slowpath) ;  /* 0x00000030004c7944 */ /* 0x020fea0003c00000 */
[----:B------:R-:W-:Y:S05]  /*7f60*/  BRA `(.L_x_445) ;  /* 0x0000000000107947 */ /* 0x000fea0003800000 */
.L_x_444:
[----:B------:R-:W1:Y:S02]  /*7f70*/  MUFU.RCP R0, R2 ;  /* 0x0000000200007308 */ /* 0x000e640000001000 */
[----:B-1----:R-:W-:-:S04]  /*7f80*/  FFMA R2, R2, R0, -1 ;  /* 0xbf80000002027423 */ /* 0x002fc80000000000 */
[----:B------:R-:W-:-:S04]  /*7f90*/  FADD.FTZ R2, -R2, -RZ ;  /* 0x800000ff02027221 */ /* 0x000fc80000010100 */
[----:B------:R-:W-:-:S07]  /*7fa0*/  FFMA R0, R0, R2, R0 ;  /* 0x0000000200007223 */ /* 0x000fce0000000000 */
.L_x_445:
[----:B------:R-:W-:Y:S05]  /*7fb0*/  BSYNC B1 ;  /* 0x0000000000017941 */ /* 0x000fea0003800000 */
.L_x_443:
[----:B------:R-:W1:Y:S01]  /*7fc0*/  LDS R2, [R15+0x180] ;  /* 0x000180000f027984 */ /* 0x000e620000000800 */
[CC--:B------:R-:W-:Y:S02]  /*7fd0*/  ISETP.LT.AND P5, PT, R65.reuse, R64.reuse, P1 ;  /* 0x000000404100720c */ /* 0x0c0fe40000fa1270 */
[----:B------:R-:W-:Y:S01]  /*7fe0*/  ISETP.LT.AND P4, PT, R65, R64, P0 ;  /* 0x000000404100720c */ /* 0x000fe20000781270 */
[----:B-1----:R-:W-:-:S04]  /*7ff0*/  FMUL R2, R2, R0 ;  /* 0x0000000002027220 */ /* 0x002fc80000400000 */
[----:B-----5:R-:W-:-:S04]  /*8000*/  FMUL R3, R2, R48 ;  /* 0x0000003002037220 */ /* 0x020fc80000400000 */
[----:B------:R-:W-:Y:S01]  /*8010*/  FFMA R42, R60, R0, R3 ;  /* 0x000000003c2a7223 */ /* 0x000fe20000000003 */
[----:B------:R-:W-:Y:S01]  /*8020*/  FMUL R3, R2, R49 ;  /* 0x0000003102037220 */ /* 0x000fe20000400000 */
[----:B------:R-:W-:-:S03]  /*8030*/  MOV R60, R48 ;  /* 0x00000030003c7202 */ /* 0x000fc60000000f00 */
[----:B------:R-:W-:Y:S01]  /*8040*/  FFMA R8, R61, R0, R3 ;  /* 0x000000003d087223 */ /* 0x000fe20000000003 */
[----:B------:R-:W-:Y:S01]  /*8050*/  FMUL R3, R2, R50 ;  /* 0x0000003202037220 */ /* 0x000fe20000400000 */
[----:B------:R-:W-:-:S03]  /*8060*/  MOV R61, R49 ;  /* 0x00000031003d7202 */ /* 0x000fc60000000f00 */
[----:B------:R-:W-:Y:S01]  /*8070*/  FFMA R21, R62, R0, R3 ;  /* 0x000000003e157223 */ /* 0x000fe20000000003 */
[-C--:B------:R-:W-:Y:S01]  /*8080*/  FMUL R3, R2, R51.reuse ;  /* 0x0000003302037220 */ /* 0x080fe20000400000 */
[----:B------:R-:W-:Y:S02]  /*8090*/  F2FP.F16.F32.PACK_AB R8, R8, R42 ;  /* 0x0000002a0808723e */ /* 0x000fe400000000ff */
[----:B------:R-:W-:Y:S01]  /*80a0*/  MOV R62, R50 ;  /* 0x00000032003e7202 */ /* 0x000fe20000000f00 */
[----:B------:R-:W-:Y:S01]  /*80b0*/  FFMA R9, R63, R0, R3 ;  /* 0x000000003f097223 */ /* 0x000fe20000000003 */
[----:B------:R-:W-:Y:S01]  /*80c0*/  FMUL R3, R2, R52 ;  /* 0x0000003402037220 */ /* 0x000fe20000400000 */
[----:B------:R-:W-:-:S03]  /*80d0*/  MOV R63, R51 ;  /* 0x00000033003f7202 */ /* 0x000fc60000000f00 */
[-C--:B------:R-:W-:Y:S01]  /*80e0*/  FFMA R20, R72, R0.reuse, R3 ;  /* 0x0000000048147223 */ /* 0x080fe20000000003 */
[C---:B------:R-:W-:Y:S01]  /*80f0*/  FMUL R3, R2.reuse, R53 ;  /* 0x0000003502037220 */ /* 0x040fe20000400000 */
[----:B------:R-:W-:Y:S01]  /*8100*/  F2FP.F16.F32.PACK_AB R9, R9, R21 ;  /* 0x000000150909723e */ /* 0x000fe200000000ff */
[----:B------:R-:W-:Y:S02]  /*8110*/  IMAD.MOV.U32 R72, RZ, RZ, R52 ;  /* 0x000000ffff487224 */ /* 0x000fe400078e0034 */
[----:B------:R-:W-:Y:S01]  /*8120*/  FFMA R17, R73, R0, R3 ;  /* 0x0000000049117223 */ /* 0x000fe20000000003 */
[C---:B------:R-:W-:Y:S01]  /*8130*/  FMUL R3, R2.reuse, R54 ;  /* 0x0000003602037220 */ /* 0x040fe20000400000 */
[----:B------:R-:W-:Y:S01]  /*8140*/  FMUL R2, R2, R55 ;  /* 0x0000003702027220 */ /* 0x000fe20000400000 */
[----:B------:R1:W-:Y:S01]  /*8150*/  @P5 STG.E.64 desc[UR48][R4.64], R8 ;  /* 0x0000000804005986 */ /* 0x0003e2000c101b30 */
[----:B------:R-:W-:Y:S01]  /*8160*/  ISETP.LT.AND P5, PT, R44, R64, P2 ;  /* 0x000000402c00720c */ /* 0x000fe200017a1270 */
[-C--:B------:R-:W-:Y:S01]  /*8170*/  FFMA R16, R74, R0.reuse, R3 ;  /* 0x000000004a107223 */ /* 0x080fe20000000003 */
[----:B------:R-:W-:Y:S01]  /*8180*/  FFMA R3, R75, R0, R2 ;  /* 0x000000004b037223 */ /* 0x000fe20000000002 */
[----:B------:R-:W-:Y:S01]  /*8190*/  F2FP.F16.F32.PACK_AB R2, R17, R20 ;  /* 0x000000141102723e */ /* 0x000fe200000000ff */
[----:B------:R-:W-:Y:S01]  /*81a0*/  IMAD.MOV.U32 R75, RZ, RZ, R55 ;  /* 0x000000ffff4b7224 */ /* 0x000fe200078e0037 */
[----:B------:R-:W-:-:S02]  /*81b0*/  MOV R0, UR16 ;  /* 0x0000001000007c02 */ /* 0x000fc40008000f00 */
[----:B------:R-:W-:Y:S02]  /*81c0*/  F2FP.F16.F32.PACK_AB R3, R3, R16 ;  /* 0x000000100303723e */ /* 0x000fe400000000ff */
[----:B------:R-:W-:Y:S02]  /*81d0*/  MOV R73, R53 ;  /* 0x0000003500497202 */ /* 0x000fe40000000f00 */
[----:B------:R-:W-:Y:S01]  /*81e0*/  MOV R74, R54 ;  /* 0x00000036004a7202 */ /* 0x000fe20000000f00 */
[----:B------:R2:W-:Y:S01]  /*81f0*/  @P4 STG.E.64 desc[UR48][R4.64+0x80], R2 ;  /* 0x0000800204004986 */ /* 0x0005e2000c101b30 */
[----:B------:R-:W-:Y:S01]  /*8200*/  BAR.SYNC.DEFER_BLOCKING 0x0 ;  /* 0x0000000000007b1d */ /* 0x000fe20000010000 */
[----:B-1----:R-:W-:Y:S01]  /*8210*/  IMAD.WIDE R8, R0, 0x20, R40 ;  /* 0x0000002000087825 */ /* 0x002fe200078e0228 */
[----:B--2---:R-:W-:-:S04]  /*8220*/  IADD3 R2, P4, R40, UR20, RZ ;  /* 0x0000001428027c10 */ /* 0x004fc8000ff9e0ff */
[----:B------:R-:W-:Y:S02]  /*8230*/  IADD3.X R3, R41, UR21, RZ, P4, !PT ;  /* 0x0000001529037c10 */ /* 0x000fe4000a7fe4ff */
[----:B------:R-:W-:Y:S01]  /*8240*/  ISETP.LT.AND P4, PT, R44, R64, P3 ;  /* 0x000000402c00720c */ /* 0x000fe20001f81270 */
[----:B------:R-:W-:Y:S04]  /*8250*/  STS.64 [R14+0xa600], R6 ;  /* 0x00a600060e007388 */ /* 0x000fe80000000a00 */
[----:B------:R1:W5:Y:S04]  /*8260*/  @P5 LDG.E.LTC128B.128 R72, desc[UR48][R2.64] ;  /* 0x0000003002485981 */ /* 0x000368000c1e1d20 */
[----:B------:R-:W-:Y:S04]  /*8270*/  STS.64 [R14+0xa620], R10 ;  /* 0x00a6200a0e007388 */ /* 0x000fe80000000a00 */
[----:B------:R2:W5:Y:S01]  /*8280*/  @P4 LDG.E.LTC128B.128 R60, desc[UR48][R8.64] ;  /* 0x00000030083c4981 */ /* 0x000562000c1e1d20 */
[----:B------:R-:W-:Y:S03]  /*8290*/  BSSY B1, `(.L_x_446) ;  /* 0x0000012000017945 */ /* 0x000fe60003800000 */
        /* <DEDUP_REMOVED lines=10> */
[----:B------:R-:W-:Y:S02]  /*8340*/  MOV R2, 0x8360 ;  /* 0x0000836000027802 */ /* 0x000fe40000000f00 */
[----:B-----5:R-:W-:Y:S05]  /*8350*/  CALL.REL.NOINC `($__internal_3_$__cuda_sm20_rcp_rn_f32_slowpath) ;  /* 0x0000002c004c7944 */ /* 0x020fea0003c00000 */
[----:B------:R-:W-:Y:S05]  /*8360*/  BRA `(.L_x_448) ;  /* 0x0000000000107947 */ /* 0x000fea0003800000 */
.L_x_447:
[----:B------:R-:W1:Y:S02]  /*8370*/  MUFU.RCP R2, R0 ;  /* 0x0000000000027308 */ /* 0x000e640000001000 */
[----:B-1----:R-:W-:-:S04]  /*8380*/  FFMA R0, R0, R2, -1 ;  /* 0xbf80000000007423 */ /* 0x002fc80000000002 */
[----:B------:R-:W-:-:S04]  /*8390*/  FADD.FTZ R0, -R0, -RZ ;  /* 0x800000ff00007221 */ /* 0x000fc80000010100 */
[----:B------:R-:W-:-:S07]  /*83a0*/  FFMA R0, R2, R0, R2 ;  /* 0x0000000002007223 */ /* 0x000fce0000000002 */
.L_x_448:
[----:B------:R-:W-:Y:S05]  /*83b0*/  BSYNC B1 ;  /* 0x0000000000017941 */ /* 0x000fea0003800000 */
.L_x_446:
[----:B------:R-:W1:Y:S01]  /*83c0*/  LDS R2, [R15+0x1a0] ;  /* 0x0001a0000f027984 */ /* 0x000e620000000800 */
[CC--:B------:R-:W-:Y:S01]  /*83d0*/  ISETP.LT.AND P6, PT, R45.reuse, R64.reuse, P1 ;  /* 0x000000402d00720c */ /* 0x0c0fe20000fc1270 */
[----:B------:R-:W-:Y:S01]  /*83e0*/  IMAD.MOV.U32 R52, RZ, RZ, R56 ;  /* 0x000000ffff347224 */ /* 0x000fe200078e0038 */
[-C--:B------:R-:W-:Y:S01]  /*83f0*/  ISETP.LT.AND P5, PT, R45, R64.reuse, P0 ;  /* 0x000000402d00720c */ /* 0x080fe200007a1270 */
[----:B------:R-:W-:Y:S01]  /*8400*/  IMAD.MOV.U32 R55, RZ, RZ, R59 ;  /* 0x000000ffff377224 */ /* 0x000fe200078e003b */
[----:B------:R-:W-:Y:S02]  /*8410*/  ISETP.LT.AND P3, PT, R46, R64, P3 ;  /* 0x000000402e00720c */ /* 0x000fe40001f61270 */
[----:B------:R-:W-:Y:S02]  /*8420*/  MOV R53, R57 ;  /* 0x0000003900357202 */ /* 0x000fe40000000f00 */
[----:B------:R-:W-:Y:S01]  /*8430*/  MOV R54, R58 ;  /* 0x0000003a00367202 */ /* 0x000fe20000000f00 */
[----:B-1----:R-:W-:-:S04]  /*8440*/  FMUL R2, R2, R0 ;  /* 0x0000000002027220 */ /* 0x002fc80000400000 */
[C---:B------:R-:W-:Y:S01]  /*8450*/  FMUL R3, R2.reuse, R56 ;  /* 0x0000003802037220 */ /* 0x040fe20000400000 */
[----:B------:R-:W-:Y:S01]  /*8460*/  FMUL R6, R2, R57 ;  /* 0x0000003902067220 */ /* 0x000fe20000400000 */
[----:B------:R-:W-:Y:S01]  /*8470*/  MOV R56, R68 ;  /* 0x0000004400387202 */ /* 0x000fe20000000f00 */
[----:B------:R-:W-:Y:S02]  /*8480*/  IMAD.MOV.U32 R57, RZ, RZ, R69 ;  /* 0x000000ffff397224 */ /* 0x000fe400078e0045 */
[----:B------:R-:W-:Y:S01]  /*8490*/  FFMA R16, R16, R0, R3 ;  /* 0x0000000010107223 */ /* 0x000fe20000000003 */
[C---:B------:R-:W-:Y:S01]  /*84a0*/  FMUL R3, R2.reuse, R58 ;  /* 0x0000003a02037220 */ /* 0x040fe20000400000 */
[----:B------:R-:W-:Y:S01]  /*84b0*/  FFMA R11, R17, R0, R6 ;  /* 0x00000000110b7223 */ /* 0x000fe20000000006 */
[----:B------:R-:W-:Y:S01]  /*84c0*/  FMUL R6, R2, R59 ;  /* 0x0000003b02067220 */ /* 0x000fe20000400000 */
[----:B------:R-:W-:Y:S01]  /*84d0*/  MOV R58, R70 ;  /* 0x00000046003a7202 */ /* 0x000fe20000000f00 */
[----:B------:R-:W-:Y:S01]  /*84e0*/  FFMA R10, R18, R0, R3 ;  /* 0x00000000120a7223 */ /* 0x000fe20000000003 */
[C---:B------:R-:W-:Y:S01]  /*84f0*/  FMUL R3, R2.reuse, R68 ;  /* 0x0000004402037220 */ /* 0x040fe20000400000 */
[----:B------:R-:W-:Y:S01]  /*8500*/  FFMA R7, R19, R0, R6 ;  /* 0x0000000013077223 */ /* 0x000fe20000000006 */
[----:B------:R-:W-:Y:S01]  /*8510*/  FMUL R6, R2, R69 ;  /* 0x0000004502067220 */ /* 0x000fe20000400000 */
[----:B------:R-:W-:Y:S01]  /*8520*/  F2FP.F16.F32.PACK_AB R16, R11, R16 ;  /* 0x000000100b10723e */ /* 0x000fe200000000ff */
[----:B------:R-:W-:Y:S01]  /*8530*/  FFMA R21, R40, R0, R3 ;  /* 0x0000000028157223 */ /* 0x000fe20000000003 */
[----:B------:R-:W-:Y:S01]  /*8540*/  FMUL R3, R2, R70 ;  /* 0x0000004602037220 */ /* 0x000fe20000400000 */
[----:B------:R-:W-:Y:S01]  /*8550*/  F2FP.F16.F32.PACK_AB R17, R7, R10 ;  /* 0x0000000a0711723e */ /* 0x000fe200000000ff */
[----:B------:R-:W-:Y:S01]  /*8560*/  FFMA R20, R41, R0, R6 ;  /* 0x0000000029147223 */ /* 0x000fe20000000006 */
[----:B------:R-:W-:Y:S01]  /*8570*/  IMAD.WIDE R10, R81, 0x10, R4 ;  /* 0x00000010510a7825 */ /* 0x000fe200078e0204 */
[----:B------:R-:W-:-:S03]  /*8580*/  MOV R40, 0x80 ;  /* 0x0000008000287802 */ /* 0x000fc60000000f00 */
[-C--:B------:R-:W-:Y:S01]  /*8590*/  FFMA R22, R42, R0.reuse, R3 ;  /* 0x000000002a167223 */ /* 0x080fe20000000003 */
[----:B------:R-:W-:Y:S01]  /*85a0*/  MOV R41, 0x0 ;  /* 0x0000000000297802 */ /* 0x000fe20000000f00 */
[-C--:B------:R-:W-:Y:S01]  /*85b0*/  FMUL R3, R2, R71.reuse ;  /* 0x0000004702037220 */ /* 0x080fe20000400000 */
[----:B------:R-:W-:Y:S01]  /*85c0*/  MOV R2, UR16 ;  /* 0x0000001000027c02 */ /* 0x000fe20008000f00 */
[----:B------:R1:W-:Y:S01]  /*85d0*/  @P6 STG.E.64 desc[UR48][R10.64], R16 ;  /* 0x000000100a006986 */ /* 0x0003e2000c101b30 */
[----:B------:R-:W-:Y:S01]  /*85e0*/  IADD3 R6, P4, R8, UR20, RZ ;  /* 0x0000001408067c10 */ /* 0x000fe2000ff9e0ff */
[----:B------:R-:W-:Y:S01]  /*85f0*/  FFMA R3, R43, R0, R3 ;  /* 0x000000002b037223 */ /* 0x000fe20000000003 */
[----:B------:R-:W-:Y:S01]  /*8600*/  MOV R59, R71 ;  /* 0x00000047003b7202 */ /* 0x000fe20000000f00 */
[----:B------:R-:W-:Y:S01]  /*8610*/  IMAD.WIDE R18, R2, 0x20, R8 ;  /* 0x0000002002127825 */ /* 0x000fe200078e0208 */
[----:B------:R-:W-:Y:S02]  /*8620*/  IADD3.X R7, R9, UR21, RZ, P4, !PT ;  /* 0x0000001509077c10 */ /* 0x000fe4000a7fe4ff */
[----:B------:R-:W-:-:S02]  /*8630*/  ISETP.LT.AND P4, PT, R46, R64, P2 ;  /* 0x000000402e00720c */ /* 0x000fc40001781270 */
[----:B------:R-:W-:Y:S02]  /*8640*/  F2FP.F16.F32.PACK_AB R9, R3, R22 ;  /* 0x000000160309723e */ /* 0x000fe400000000ff */
[----:B------:R-:W-:Y:S01]  /*8650*/  F2FP.F16.F32.PACK_AB R8, R20, R21 ;  /* 0x000000151408723e */ /* 0x000fe200000000ff */
[----:B-1----:R-:W-:-:S03]  /*8660*/  IMAD.WIDE R16, R81, 0x10, R40 ;  /* 0x0000001051107825 */ /* 0x002fc600078e0228 */
[----:B------:R-:W-:-:S04]  /*8670*/  IADD3 R2, P2, R16, R4, RZ ;  /* 0x0000000410027210 */ /* 0x000fc80007f5e0ff */
[----:B------:R-:W-:-:S05]  /*8680*/  IADD3.X R3, R17, R5, RZ, P2, !PT ;  /* 0x0000000511037210 */ /* 0x000fca00017fe4ff */
[----:B------:R-:W-:Y:S01]  /*8690*/  @P5 STG.E.64 desc[UR48][R2.64], R8 ;  /* 0x0000000802005986 */ /* 0x000fe2000c101b30 */
[----:B------:R-:W-:Y:S06]  /*86a0*/  BAR.SYNC.DEFER_BLOCKING 0x0 ;  /* 0x0000000000007b1d */ /* 0x000fec0000010000 */
[----:B------:R1:W5:Y:S04]  /*86b0*/  @P3 LDG.E.LTC128B.128 R52, desc[UR48][R18.64] ;  /* 0x0000003012343981 */ /* 0x000368000c1e1d20 */
[----:B------:R1:W5:Y:S01]  /*86c0*/  @P4 LDG.E.LTC128B.128 R56, desc[UR48][R6.64] ;  /* 0x0000003006384981 */ /* 0x000362000c1e1d20 */
[----:B------:R-:W-:Y:S03]  /*86d0*/  BSSY B1, `(.L_x_449) ;  /* 0x0000014000017945 */ /* 0x000fe60003800000 */
[----:B------:R-:W-:Y:S04]  /*86e0*/  STS.64 [R14+0xa600], R36 ;  /* 0x00a600240e007388 */ /* 0x000fe80000000a00 */
[----:B------:R-:W-:Y:S04]  /*86f0*/  STS.64 [R14+0xa620], R32 ;  /* 0x00a620200e007388 */ /* 0x000fe80000000a00 */
[----:B------:R-:W-:Y:S04]  /*8700*/  STS.64 [R14+0xa640], R28 ;  /* 0x00a6401c0e007388 */ /* 0x000fe80000000a00 */
[----:B------:R-:W-:Y:S01]  /*8710*/  STS.64 [R14+0xa660], R24 ;  /* 0x00a660180e007388 */ /* 0x000fe20000000a00 */
[----:B------:R-:W-:Y:S06]  /*8720*/  BAR.SYNC.DEFER_BLOCKING 0x0 ;  /* 0x0000000000007b1d */ /* 0x000fec0000010000 */
[----:B------:R-:W2:Y:S04]  /*8730*/  LDS R0, [R15+0xc0] ;  /* 0x0000c0000f007984 */ /* 0x000ea80000000800 */
[----:B------:R1:W3:Y:S04]  /*8740*/  LDS.128 R40, [R66+0xa600] ;  /* 0x00a6000042287984 */ /* 0x0002e80000000c00 */
[----:B------:R1:W4:Y:S01]  /*8750*/  LDS.128 R48, [R82+0xa700] ;  /* 0x00a7000052307984 */ /* 0x0003220000000c00 */
[----:B--2---:R-:W-:-:S04]  /*8760*/  IADD3 R2, R0, 0x1800000, RZ ;  /* 0x0180000000027810 */ /* 0x004fc80007ffe0ff */
[----:B------:R-:W-:-:S04]  /*8770*/  LOP3.LUT R2, R2, 0x7f800000, RZ, 0xc0, !PT ;  /* 0x7f80000002027812 */ /* 0x000fc800078ec0ff */
[----:B------:R-:W-:-:S13]  /*8780*/  ISETP.GT.U32.AND P2, PT, R2, 0x1ffffff, PT ;  /* 0x01ffffff0200780c */ /* 0x000fda0003f44070 */
[----:B-1-34-:R-:W-:Y:S05]  /*8790*/  @P2 BRA `(.L_x_450) ;  /* 0x00000000000c2947 */ /* 0x01afea0003800000 */
[----:B------:R-:W-:Y:S02]  /*87a0*/  MOV R2, 0x87c0 ;  /* 0x000087c000027802 */ /* 0x000fe40000000f00 */
[----:B-----5:R-:W-:Y:S05]  /*87b0*/  CALL.REL.NOINC `($__internal_3_$__cuda_sm20_rcp_rn_f32_slowpath) ;  /* 0x0000002800347944 */ /* 0x020fea0003c00000 */
[----:B------:R-:W-:Y:S05]  /*87c0*/  BRA `(.L_x_451) ;  /* 0x0000000000107947 */ /* 0x000fea0003800000 */
.L_x_450:
[----:B------:R-:W1:Y:S02]  /*87d0*/  MUFU.RCP R2, R0 ;  /* 0x0000000000027308 */ /* 0x000e640000001000 */
[----:B-1----:R-:W-:-:S04]  /*87e0*/  FFMA R0, R0, R2, -1 ;  /* 0xbf80000000007423 */ /* 0x002fc80000000002 */
[----:B------:R-:W-:-:S04]  /*87f0*/  FADD.FTZ R0, -R0, -RZ ;  /* 0x800000ff00007221 */ /* 0x000fc80000010100 */
[----:B------:R-:W-:-:S07]  /*8800*/  FFMA R0, R2, R0, R2 ;  /* 0x0000000002007223 */ /* 0x000fce0000000002 */
.L_x_451:
[----:B------:R-:W-:Y:S05]  /*8810*/  BSYNC B1 ;  /* 0x0000000000017941 */ /* 0x000fea0003800000 */
.L_x_449:
[----:B------:R-:W1:Y:S01]  /*8820*/  LDS R2, [R15+0x1c0] ;  /* 0x0001c0000f027984 */ /* 0x000e620000000800 */
[CC--:B------:R-:W-:Y:S01]  /*8830*/  ISETP.LT.AND P4, PT, R44.reuse, R64.reuse, P1 ;  /* 0x000000402c00720c */ /* 0x0c0fe20000f81270 */
[----:B------:R-:W-:Y:S01]  /*8840*/  BSSY B1, `(.L_x_452) ;  /* 0x0000030000017945 */ /* 0x000fe20003800000 */
[----:B------:R-:W-:Y:S01]  /*8850*/  ISETP.LT.AND P3, PT, R44, R64, P0 ;  /* 0x000000402c00720c */ /* 0x000fe20000761270 */
[----:B-1----:R-:W-:-:S04]  /*8860*/  FMUL R2, R2, R0 ;  /* 0x0000000002027220 */ /* 0x002fc80000400000 */
[C---:B-----5:R-:W-:Y:S01]  /*8870*/  FMUL R6, R2.reuse, R60 ;  /* 0x0000003c02067220 */ /* 0x060fe20000400000 */
[C---:B------:R-:W-:Y:S01]  /*8880*/  FMUL R5, R2.reuse, R61 ;  /* 0x0000003d02057220 */ /* 0x040fe20000400000 */
[C---:B------:R-:W-:Y:S01]  /*8890*/  FMUL R8, R2.reuse, R73 ;  /* 0x0000004902087220 */ /* 0x040fe20000400000 */
[C---:B------:R-:W-:Y:S01]  /*88a0*/  FMUL R4, R2.reuse, R62 ;  /* 0x0000003e02047220 */ /* 0x040fe20000400000 */
[C---:B------:R-:W-:Y:S01]  /*88b0*/  FMUL R3, R2.reuse, R63 ;  /* 0x0000003f02037220 */ /* 0x040fe20000400000 */
[C---:B------:R-:W-:Y:S01]  /*88c0*/  FMUL R9, R2.reuse, R72 ;  /* 0x0000004802097220 */ /* 0x040fe20000400000 */
[C---:B------:R-:W-:Y:S01]  /*88d0*/  FMUL R7, R2.reuse, R74 ;  /* 0x0000004a02077220 */ /* 0x040fe20000400000 */
[----:B------:R-:W-:Y:S01]  /*88e0*/  FMUL R19, R2, R75 ;  /* 0x0000004b02137220 */ /* 0x000fe20000400000 */
[-C--:B------:R-:W-:Y:S01]  /*88f0*/  FFMA R20, R40, R0.reuse, R6 ;  /* 0x0000000028147223 */ /* 0x080fe20000000006 */
[-C--:B------:R-:W-:Y:S01]  /*8900*/  FFMA R18, R41, R0.reuse, R5 ;  /* 0x0000000029127223 */ /* 0x080fe20000000005 */
[-C--:B------:R-:W-:Y:S01]  /*8910*/  FFMA R2, R49, R0.reuse, R8 ;  /* 0x0000000031027223 */ /* 0x080fe20000000008 */
[-C--:B------:R-:W-:Y:S01]  /*8920*/  FFMA R5, R42, R0.reuse, R4 ;  /* 0x000000002a057223 */ /* 0x080fe20000000004 */
[-C--:B------:R-:W-:Y:S01]  /*8930*/  FFMA R3, R43, R0.reuse, R3 ;  /* 0x000000002b037223 */ /* 0x080fe20000000003 */
[-C--:B------:R-:W-:Y:S01]  /*8940*/  FFMA R9, R48, R0.reuse, R9 ;  /* 0x0000000030097223 */ /* 0x080fe20000000009 */
[----:B------:R-:W-:Y:S01]  /*8950*/  FFMA R8, R50, R0, R7 ;  /* 0x0000000032087223 */ /* 0x000fe20000000007 */
[----:B------:R-:W-:Y:S01]  /*8960*/  IADD3 R6, P2, R10, R16, RZ ;  /* 0x000000100a067210 */ /* 0x000fe20007f5e0ff */
[----:B------:R-:W-:Y:S01]  /*8970*/  FFMA R0, R51, R0, R19 ;  /* 0x0000000033007223 */ /* 0x000fe20000000013 */
[----:B------:R-:W-:-:S02]  /*8980*/  F2FP.F16.F32.PACK_AB R4, R18, R20 ;  /* 0x000000141204723e */ /* 0x000fc400000000ff */
[----:B------:R-:W-:Y:S01]  /*8990*/  IADD3.X R7, R11, R17, RZ, P2, !PT ;  /* 0x000000110b077210 */ /* 0x000fe200017fe4ff */
[----:B------:R-:W-:Y:S01]  /*89a0*/  IMAD.WIDE R10, R81, 0x10, R10 ;  /* 0x00000010510a7825 */ /* 0x000fe200078e020a */
[----:B------:R-:W-:Y:S02]  /*89b0*/  F2FP.F16.F32.PACK_AB R5, R3, R5 ;  /* 0x000000050305723e */ /* 0x000fe400000000ff */
[----:B------:R-:W-:Y:S02]  /*89c0*/  F2FP.F16.F32.PACK_AB R2, R2, R9 ;  /* 0x000000090202723e */ /* 0x000fe400000000ff */
[----:B------:R-:W-:Y:S01]  /*89d0*/  F2FP.F16.F32.PACK_AB R3, R0, R8 ;  /* 0x000000080003723e */ /* 0x000fe200000000ff */
[----:B------:R-:W-:Y:S04]  /*89e0*/  @P4 STG.E.64 desc[UR48][R10.64], R4 ;  /* 0x000000040a004986 */ /* 0x000fe8000c101b30 */
[----:B------:R-:W-:Y:S01]  /*89f0*/  @P3 STG.E.64 desc[UR48][R6.64], R2 ;  /* 0x0000000206003986 */ /* 0x000fe2000c101b30 */
[----:B------:R-:W-:Y:S06]  /*8a00*/  BAR.SYNC.DEFER_BLOCKING 0x0 ;  /* 0x0000000000007b1d */ /* 0x000fec0000010000 */
        /* <DEDUP_REMOVED lines=13> */
[----:B------:R-:W-:Y:S05]  /*8ae0*/  CALL.REL.NOINC `($__internal_3_$__cuda_sm20_rcp_rn_f32_slowpath) ;  /* 0x0000002400687944 */ /* 0x000fea0003c00000 */
[----:B------:R-:W-:Y:S05]  /*8af0*/  BRA `(.L_x_454) ;  /* 0x0000000000107947 */ /* 0x000fea0003800000 */
.L_x_453:
[----:B------:R-:W1:Y:S02]  /*8b00*/  MUFU.RCP R2, R0 ;  /* 0x0000000000027308 */ /* 0x000e640000001000 */
[----:B-1----:R-:W-:-:S04]  /*8b10*/  FFMA R0, R0, R2, -1 ;  /* 0xbf80000000007423 */ /* 0x002fc80000000002 */
[----:B------:R-:W-:-:S04]  /*8b20*/  FADD.FTZ R0, -R0, -RZ ;  /* 0x800000ff00007221 */ /* 0x000fc80000010100 */
[----:B------:R-:W-:-:S07]  /*8b30*/  FFMA R0, R2, R0, R2 ;  /* 0x0000000002007223 */ /* 0x000fce0000000002 */
.L_x_454:
[----:B------:R-:W-:Y:S05]  /*8b40*/  BSYNC B1 ;  /* 0x0000000000017941 */ /* 0x000fea0003800000 */
.L_x_452:
[----:B------:R-:W1:Y:S01]  /*8b50*/  LDS R2, [R15+0x1e0] ;  /* 0x0001e0000f027984 */ /* 0x000e620000000800 */
[----:B------:R-:W-:Y:S01]  /*8b60*/  ISETP.LT.AND P1, PT, R46, R64, P1 ;  /* 0x000000402e00720c */ /* 0x000fe20000f21270 */
[----:B-1----:R-:W-:-:S04]  /*8b70*/  FMUL R2, R2, R0 ;  /* 0x0000000002027220 */ /* 0x002fc80000400000 */
[C---:B------:R-:W-:Y:S01]  /*8b80*/  FMUL R3, R2.reuse, R52 ;  /* 0x0000003402037220 */ /* 0x040fe20000400000 */
[C---:B------:R-:W-:Y:S01]  /*8b90*/  FMUL R4, R2.reuse, R53 ;  /* 0x0000003502047220 */ /* 0x040fe20000400000 */
[C---:B------:R-:W-:Y:S01]  /*8ba0*/  FMUL R5, R2.reuse, R54 ;  /* 0x0000003602057220 */ /* 0x040fe20000400000 */
[----:B------:R-:W-:Y:S01]  /*8bb0*/  FMUL R8, R2, R59 ;  /* 0x0000003b02087220 */ /* 0x000fe20000400000 */
[-C--:B------:R-:W-:Y:S01]  /*8bc0*/  FFMA R6, R24, R0.reuse, R3 ;  /* 0x0000000018067223 */ /* 0x080fe20000000003 */
[----:B------:R-:W-:Y:S01]  /*8bd0*/  FMUL R3, R2, R55 ;  /* 0x0000003702037220 */ /* 0x000fe20000400000 */
[-C--:B------:R-:W-:Y:S01]  /*8be0*/  FFMA R4, R25, R0.reuse, R4 ;  /* 0x0000000019047223 */ /* 0x080fe20000000004 */
[-C--:B------:R-:W-:Y:S02]  /*8bf0*/  FFMA R5, R26, R0.reuse, R5 ;  /* 0x000000001a057223 */ /* 0x080fe40000000005 */
[----:B------:R-:W-:Y:S02]  /*8c00*/  FFMA R3, R27, R0, R3 ;  /* 0x000000001b037223 */ /* 0x000fe40000000003 */
[----:B------:R-:W-:Y:S01]  /*8c10*/  F2FP.F16.F32.PACK_AB R4, R4, R6 ;  /* 0x000000060404723e */ /* 0x000fe200000000ff */
[----:B------:R-:W-:-:S02]  /*8c20*/  IMAD.WIDE R6, R81, 0x10, R10 ;  /* 0x0000001051067825 */ /* 0x000fc400078e020a */
[----:B------:R-:W-:Y:S02]  /*8c30*/  F2FP.F16.F32.PACK_AB R5, R3, R5 ;  /* 0x000000050305723e */ /* 0x000fe400000000ff */
[----:B------:R-:W-:-:S03]  /*8c40*/  FMUL R3, R2, R58 ;  /* 0x0000003a02037220 */ /* 0x000fc60000400000 */
[----:B------:R1:W-:Y:S01]  /*8c50*/  @P1 STG.E.64 desc[UR48][R6.64], R4 ;  /* 0x0000000406001986 */ /* 0x0003e2000c101b30 */
[----:B------:R-:W-:Y:S01]  /*8c60*/  ISETP.LT.AND P1, PT, R46, R64, P0 ;  /* 0x000000402e00720c */ /* 0x000fe20000721270 */
[C---:B-1----:R-:W-:Y:S01]  /*8c70*/  FMUL R5, R2.reuse, R56 ;  /* 0x0000003802057220 */ /* 0x042fe20000400000 */
[----:B------:R-:W-:Y:S01]  /*8c80*/  FMUL R4, R2, R57 ;  /* 0x0000003902047220 */ /* 0x000fe20000400000 */
[-C--:B------:R-:W-:Y:S01]  /*8c90*/  FFMA R6, R30, R0.reuse, R3 ;  /* 0x000000001e067223 */ /* 0x080fe20000000003 */
[-C--:B------:R-:W-:Y:S01]  /*8ca0*/  FFMA R3, R31, R0.reuse, R8 ;  /* 0x000000001f037223 */ /* 0x080fe20000000008 */
[-C--:B------:R-:W-:Y:S01]  /*8cb0*/  FFMA R7, R28, R0.reuse, R5 ;  /* 0x000000001c077223 */ /* 0x080fe20000000005 */
[----:B------:R-:W-:Y:S01]  /*8cc0*/  FFMA R2, R29, R0, R4 ;  /* 0x000000001d027223 */ /* 0x000fe20000000004 */
[----:B------:R-:W-:Y:S02]  /*8cd0*/  IADD3 R4, P0, R16, R10, RZ ;  /* 0x0000000a10047210 */ /* 0x000fe40007f1e0ff */
[----:B------:R-:W-:-:S02]  /*8ce0*/  F2FP.F16.F32.PACK_AB R3, R3, R6 ;  /* 0x000000060303723e */ /* 0x000fc400000000ff */
[----:B------:R-:W-:Y:S02]  /*8cf0*/  IADD3.X R5, R17, R11, RZ, P0, !PT ;  /* 0x0000000b11057210 */ /* 0x000fe400007fe4ff */
[----:B------:R-:W-:Y:S01]  /*8d00*/  F2FP.F16.F32.PACK_AB R2, R2, R7 ;  /* 0x000000070202723e */ /* 0x000fe200000000ff */
[----:B------:R-:W-:Y:S06]  /*8d10*/  @!P1 BRA `(.L_x_455) ;  /* 0x0000001800009947 */ /* 0x000fec0003800000 */
[----:B------:R2:W-:Y:S01]  /*8d20*/  STG.E.64 desc[UR48][R4.64], R2 ;  /* 0x0000000204007986 */ /* 0x0005e2000c101b30 */
[----:B------:R-:W-:Y:S05]  /*8d30*/  BRA `(.L_x_455) ;  /* 0x0000001400f87947 */ /* 0x000fea0003800000 */
.L_x_442:
[----:B------:R-:W-:Y:S01]  /*8d40*/  IMAD.WIDE R2, R0, 0x4, RZ ;  /* 0x0000000400027825 */ /* 0x000fe200078e02ff */
[----:B------:R-:W-:Y:S02]  /*8d50*/  SHF.R.S32.HI R15, RZ, 0x1f, R65 ;  /* 0x0000001fff0f7819 */ /* 0x000fe40000011441 */
[----:B------:R-:W-:Y:S02]  /*8d60*/  CS2R R44, SRZ ;  /* 0x00000000002c7805 */ /* 0x000fe4000001ff00 */
[CC--:B------:R-:W-:Y:S01]  /*8d70*/  ISETP.LT.AND P0, PT, R65.reuse, R64.reuse, P3 ;  /* 0x000000404100720c */ /* 0x0c0fe20001f01270 */
[----:B------:R-:W-:Y:S01]  /*8d80*/  IMAD R0, R65, UR21, RZ ;  /* 0x0000001541007c24 */ /* 0x000fe2000f8e02ff */
[----:B------:R-:W-:Y:S02]  /*8d90*/  LOP3.LUT R2, R2, 0xfffffff0, RZ, 0xc0, !PT ;  /* 0xfffffff002027812 */ /* 0x000fe400078ec0ff */
[----:B------:R-:W-:Y:S02]  /*8da0*/  CS2R R46, SRZ ;  /* 0x00000000002e7805 */ /* 0x000fe4000001ff00 */
[----:B------:R-:W-:Y:S01]  /*8db0*/  LOP3.LUT R3, R3, 0x3fffffff, RZ, 0xc0, !PT ;  /* 0x3fffffff03037812 */ /* 0x000fe200078ec0ff */
[----:B------:R-:W-:Y:S01]  /*8dc0*/  IMAD R0, R15, UR20, R0 ;  /* 0x000000140f007c24 */ /* 0x000fe2000f8e0200 */
[C---:B------:R-:W-:Y:S01]  /*8dd0*/  ISETP.LT.AND P6, PT, R65.reuse, R64, P2 ;  /* 0x000000404100720c */ /* 0x040fe200017c1270 */
[----:B------:R-:W-:-:S03]  /*8de0*/  IMAD.WIDE.U32 R2, R65, UR20, R2 ;  /* 0x0000001441027c25 */ /* 0x000fc6000f8e0002 */
[----:B------:R-:W-:-:S04]  /*8df0*/  IADD3 R2, P1, R85, R2, RZ ;  /* 0x0000000255027210 */ /* 0x000fc80007f3e0ff */
[----:B------:R-:W-:Y:S02]  /*8e00*/  IADD3.X R3, R86, R3, R0, P1, !PT ;  /* 0x0000000356037210 */ /* 0x000fe40000ffe400 */
[----:B------:R-:W-:Y:S02]  /*8e10*/  CS2R R48, SRZ ;  /* 0x0000000000307805 */ /* 0x000fe4000001ff00 */
[----:B------:R-:W-:Y:S01]  /*8e20*/  CS2R R50, SRZ ;  /* 0x0000000000327805 */ /* 0x000fe2000001ff00 */
[----:B------:R-:W3:Y:S05]  /*8e30*/  @P0 LDG.E.LTC128B.128 R44, desc[UR48][R2.64] ;  /* 0x00000030022c0981 */ /* 0x000eea000c1e1d20 */
[----:B------:R-:W4:Y:S01]  /*8e40*/  @P6 LDG.E.LTC128B.128 R48, desc[UR48][R2.64+0x100] ;  /* 0x0001003002306981 */ /* 0x000f22000c1e1d20 */
[----:B------:R-:W-:Y:S01]  /*8e50*/  IADD3 R0, R65, 0x8, RZ ;  /* 0x0000000841007810 */ /* 0x000fe20007ffe0ff */
[----:B------:R-:W-:Y:S01]  /*8e60*/  USHF.L.U32 UR4, UR16, 0x5, URZ ;  /* 0x0000000510047899 */ /* 0x000fe2000800063f */
[----:B------:R-:W-:Y:S01]  /*8e70*/  CS2R R52, SRZ ;  /* 0x0000000000347805 */ /* 0x000fe2000001ff00 */
[----:B------:R-:W-:Y:S01]  /*8e80*/  USHF.L.U64.HI UR15, UR16, 0x5, UR15 ;  /* 0x00000005100f7899 */ /* 0x000fe2000801020f */
[----:B------:R-:W-:-:S02]  /*8e90*/  ISETP.LT.AND P5, PT, R0, R64, P3 ;  /* 0x000000400000720c */ /* 0x000fc40001fa1270 */
[----:B------:R-:W-:Y:S02]  /*8ea0*/  CS2R R54, SRZ ;  /* 0x0000000000367805 */ /* 0x000fe4000001ff00 */
[----:B------:R-:W-:Y:S02]  /*8eb0*/  ISETP.LT.AND P4, PT, R0, R64, P2 ;  /* 0x000000400000720c */ /* 0x000fe40001781270 */
[----:B------:R-:W-:Y:S02]  /*8ec0*/  CS2R R56, SRZ ;  /* 0x0000000000387805 */ /* 0x000fe4000001ff00 */
[----:B--2---:R-:W-:Y:S02]  /*8ed0*/  IADD3 R40, P1, R2, UR4, RZ ;  /* 0x0000000402287c10 */ /* 0x004fe4000ff3e0ff */
[----:B------:R-:W-:Y:S02]  /*8ee0*/  CS2R R58, SRZ ;  /* 0x00000000003a7805 */ /* 0x000fe4000001ff00 */
[----:B------:R-:W-:-:S05]  /*8ef0*/  IADD3.X R41, R3, UR15, RZ, P1, !PT ;  /* 0x0000000f03297c10 */ /* 0x000fca0008ffe4ff */
[----:B------:R-:W2:Y:S04]  /*8f00*/  @P5 LDG.E.LTC128B.128 R52, desc[UR48][R40.64] ;  /* 0x0000003028345981 */ /* 0x000ea8000c1e1d20 */
[----:B------:R-:W5:Y:S04]  /*8f10*/  @P4 LDG.E.LTC128B.128 R56, desc[UR48][R40.64+0x100] ;  /* 0x0001003028384981 */ /* 0x000f68000c1e1d20 */
[----:B------:R1:W-:Y:S04]  /*8f20*/  STS.64 [R14+0xa600], R4 ;  /* 0x00a600040e007388 */ /* 0x0003e80000000a00 */
[----:B------:R-:W-:Y:S04]  /*8f30*/  STS.64 [R14+0xa620], R8 ;  /* 0x00a620080e007388 */ /* 0x000fe80000000a00 */
[----:B------:R-:W-:Y:S04]  /*8f40*/  STS.64 [R14+0xa640], R16 ;  /* 0x00a640100e007388 */ /* 0x000fe80000000a00 */
[----:B------:R-:W-:Y:S01]  /*8f50*/  STS.64 [R14+0xa660], R20 ;  /* 0x00a660140e007388 */ /* 0x000fe20000000a00 */
[----:B------:R-:W-:Y:S01]  /*8f60*/  BAR.SYNC.DEFER_BLOCKING 0x0 ;  /* 0x0000000000007b1d */ /* 0x000fe20000010000 */
[----:B-1----:R-:W-:-:S05]  /*8f70*/  LEA R4, R65, R13, 0x2 ;  /* 0x0000000d41047211 */ /* 0x002fca00078e10ff */
[----:B------:R-:W-:Y:S04]  /*8f80*/  LDS R0, [R4+0x180] ;  /* 0x0001800004007984 */ /* 0x000fe80000000800 */
[----:B------:R-:W3:Y:S04]  /*8f90*/  LDS.128 R60, [R66+0xa600] ;  /* 0x00a60000423c7984 */ /* 0x000ee80000000c00 */
[----:B------:R-:W4:Y:S01]  /*8fa0*/  LDS.128 R68, [R82+0xa700] ;  /* 0x00a7000052447984 */ /* 0x000f220000000c00 */
[----:B------:R-:W-:Y:S01]  /*8fb0*/  IADD3 R5, R65, 0x18, RZ ;  /* 0x0000001841057810 */ /* 0x000fe20007ffe0ff */
[C---:B---3--:R-:W-:Y:S01]  /*8fc0*/  FFMA R60, R0.reuse, R44, R60 ;  /* 0x0000002c003c7223 */ /* 0x048fe2000000003c */
[C---:B------:R-:W-:Y:S01]  /*8fd0*/  FFMA R61, R0.reuse, R45, R61 ;  /* 0x0000002d003d7223 */ /* 0x040fe2000000003d */
[C---:B------:R-:W-:Y:S01]  /*8fe0*/  FFMA R62, R0.reuse, R46, R62 ;  /* 0x0000002e003e7223 */ /* 0x040fe2000000003e */
[----:B------:R-:W-:-:S05]  /*8ff0*/  FFMA R63, R0, R47, R63 ;  /* 0x0000002f003f7223 */ /* 0x000fca000000003f */
[----:B------:R4:W-:Y:S02]  /*9000*/  @P0 STG.E.128 desc[UR48][R2.64], R60 ;  /* 0x0000003c02000986 */ /* 0x0009e4000c101d30 */
[C---:B----4-:R-:W-:Y:S01]  /*9010*/  FFMA R60, R0.reuse, R48, R68 ;  /* 0x00000030003c7223 */ /* 0x050fe20000000044 */
[C---:B------:R-:W-:Y:S01]  /*9020*/  FFMA R61, R0.reuse, R49, R69 ;  /* 0x00000031003d7223 */ /* 0x040fe20000000045 */
[C---:B------:R-:W-:Y:S01]  /*9030*/  FFMA R62, R0.reuse, R50, R70 ;  /* 0x00000032003e7223 */ /* 0x040fe20000000046 */
[----:B------:R-:W-:Y:S01]  /*9040*/  FFMA R63, R0, R51, R71 ;  /* 0x00000033003f7223 */ /* 0x000fe20000000047 */
[----:B------:R-:W-:-:S04]  /*9050*/  IADD3 R0, R65, 0x10, RZ ;  /* 0x0000001041007810 */ /* 0x000fc80007ffe0ff */
[----:B------:R1:W-:Y:S01]  /*9060*/  @P6 STG.E.128 desc[UR48][R2.64+0x100], R60 ;  /* 0x0001003c02006986 */ /* 0x0003e2000c101d30 */
[----:B------:R-:W-:Y:S01]  /*9070*/  BAR.SYNC.DEFER_BLOCKING 0x0 ;  /* 0x0000000000007b1d */ /* 0x000fe20000010000 */
[CC--:B------:R-:W-:Y:S02]  /*9080*/  ISETP.LT.AND P1, PT, R0.reuse, R64.reuse, P3 ;  /* 0x000000400000720c */ /* 0x0c0fe40001f21270 */
[----:B------:R-:W-:-:S03]  /*9090*/  ISETP.LT.AND P0, PT, R0, R64, P2 ;  /* 0x000000400000720c */ /* 0x000fc60001701270 */
[----:B------:R-:W-:Y:S04]  /*90a0*/  STS.64 [R14+0xa600], R6 ;  /* 0x00a600060e007388 */ /* 0x000fe80000000a00 */
[----:B------:R-:W-:Y:S01]  /*90b0*/  STS.64 [R14+0xa620], R10 ;  /* 0x00a6200a0e007388 */ /* 0x000fe20000000a00 */
[----:B-1----:R-:W-:-:S03]  /*90c0*/  IADD3 R2, P6, R40, UR4, RZ ;  /* 0x0000000428027c10 */ /* 0x002fc6000ffde0ff */
[----:B------:R-:W-:Y:S01]  /*90d0*/  STS.64 [R14+0xa640], R18 ;  /* 0x00a640120e007388 */ /* 0x000fe20000000a00 */
[----:B------:R-:W-:-:S03]  /*90e0*/  IADD3.X R3, R41, UR15, RZ, P6, !PT ;  /* 0x0000000f29037c10 */ /* 0x000fc6000b7fe4ff */
[----:B------:R-:W-:Y:S04]  /*90f0*/  STS.64 [R14+0xa660], R22 ;  /* 0x00a660160e007388 */ /* 0x000fe80000000a00 */
[----:B------:R-:W3:Y:S04]  /*9100*/  @P1 LDG.E.LTC128B.128 R44, desc[UR48][R2.64] ;  /* 0x00000030022c1981 */ /* 0x000ee8000c1e1d20 */
[----:B------:R-:W4:Y:S01]  /*9110*/  @P0 LDG.E.LTC128B.128 R48, desc[UR48][R2.64+0x100] ;  /* 0x0001003002300981 */ /* 0x000f22000c1e1d20 */
[----:B------:R-:W-:Y:S01]  /*9120*/  BAR.SYNC.DEFER_BLOCKING 0x0 ;  /* 0x0000000000007b1d */ /* 0x000fe20000010000 */
[----:B------:R-:W-:-:S02]  /*9130*/  ISETP.LT.AND P3, PT, R5, R64, P3 ;  /* 0x000000400500720c */ /* 0x000fc40001f61270 */
[----:B------:R-:W-:Y:S02]  /*9140*/  IADD3 R8, P6, R2, UR4, RZ ;  /* 0x0000000402087c10 */ /* 0x000fe4000ffde0ff */
[----:B------:R-:W-:Y:S02]  /*9150*/  ISETP.LT.AND P2, PT, R5, R64, P2 ;  /* 0x000000400500720c */ /* 0x000fe40001741270 */
[----:B------:R-:W-:Y:S01]  /*9160*/  IADD3.X R9, R3, UR15, RZ, P6, !PT ;  /* 0x0000000f03097c10 */ /* 0x000fe2000b7fe4ff */
[----:B------:R-:W-:Y:S04]  /*9170*/  LDS R0, [R4+0x1a0] ;  /* 0x0001a00004007984 */ /* 0x000fe80000000800 */
[----:B------:R-:W2:Y:S04]  /*9180*/  LDS.128 R16, [R66+0xa600] ;  /* 0x00a6000042107984 */ /* 0x000ea80000000c00 */
[----:B------:R-:W5:Y:S01]  /*9190*/  LDS.128 R60, [R82+0xa700] ;  /* 0x00a70000523c7984 */ /* 0x000f620000000c00 */
[C---:B--2---:R-:W-:Y:S01]  /*91a0*/  FFMA R20, R0.reuse, R52, R16 ;  /* 0x0000003400147223 */ /* 0x044fe20000000010 */
[C---:B------:R-:W-:Y:S01]  /*91b0*/  FFMA R21, R0.reuse, R53, R17 ;  /* 0x0000003500157223 */ /* 0x040fe20000000011 */
[C---:B------:R-:W-:Y:S01]  /*91c0*/  FFMA R22, R0.reuse, R54, R18 ;  /* 0x0000003600167223 */ /* 0x040fe20000000012 */
[C---:B------:R-:W-:Y:S01]  /*91d0*/  FFMA R23, R0.reuse, R55, R19 ;  /* 0x0000003700177223 */ /* 0x040fe20000000013 */
[C---:B-----5:R-:W-:Y:S01]  /*91e0*/  FFMA R16, R0.reuse, R56, R60 ;  /* 0x0000003800107223 */ /* 0x060fe2000000003c */
[C---:B------:R-:W-:Y:S01]  /*91f0*/  FFMA R17, R0.reuse, R57, R61 ;  /* 0x0000003900117223 */ /* 0x040fe2000000003d */
[C---:B------:R-:W-:Y:S01]  /*9200*/  FFMA R18, R0.reuse, R58, R62 ;  /* 0x0000003a00127223 */ /* 0x040fe2000000003e */
[----:B------:R-:W-:Y:S01]  /*9210*/  FFMA R19, R0, R59, R63 ;  /* 0x0000003b00137223 */ /* 0x000fe2000000003f */
[----:B------:R-:W-:Y:S04]  /*9220*/  @P5 STG.E.128 desc[UR48][R40.64], R20 ;  /* 0x0000001428005986 */ /* 0x000fe8000c101d30 */
[----:B------:R-:W-:Y:S01]  /*9230*/  @P4 STG.E.128 desc[UR48][R40.64+0x100], R16 ;  /* 0x0001001028004986 */ /* 0x000fe2000c101d30 */
[----:B------:R-:W-:Y:S06]  /*9240*/  BAR.SYNC.DEFER_BLOCKING 0x0 ;  /* 0x0000000000007b1d */ /* 0x000fec0000010000 */
[----:B------:R-:W2:Y:S04]  /*9250*/  @P3 LDG.E.LTC128B.128 R52, desc[UR48][R8.64] ;  /* 0x0000003008343981 */ /* 0x000ea8000c1e1d20 */
[----:B------:R-:W5:Y:S04]  /*9260*/  @P2 LDG.E.LTC128B.128 R56, desc[UR48][R8.64+0x100] ;  /* 0x0001003008382981 */ /* 0x000f68000c1e1d20 */
[----:B------:R-:W-:Y:S04]  /*9270*/  STS.64 [R14+0xa600], R36 ;  /* 0x00a600240e007388 */ /* 0x000fe80000000a00 */
[----:B------:R-:W-:Y:S04]  /*9280*/  STS.64 [R14+0xa620], R32 ;  /* 0x00a620200e007388 */ /* 0x000fe80000000a00 */
[----:B------:R-:W-:Y:S04]  /*9290*/  STS.64 [R14+0xa640], R28 ;  /* 0x00a6401c0e007388 */ /* 0x000fe80000000a00 */
[----:B------:R-:W-:Y:S01]  /*92a0*/  STS.64 [R14+0xa660], R24 ;  /* 0x00a660180e007388 */ /* 0x000fe20000000a00 */
[----:B------:R-:W-:Y:S06]  /*92b0*/  BAR.SYNC.DEFER_BLOCKING 0x0 ;  /* 0x0000000000007b1d */ /* 0x000fec0000010000 */
[----:B------:R-:W-:Y:S04]  /*92c0*/  LDS R0, [R4+0x1c0] ;  /* 0x0001c00004007984 */ /* 0x000fe80000000800 */
[----:B------:R-:W3:Y:S04]  /*92d0*/  LDS.128 R16, [R66+0xa600] ;  /* 0x00a6000042107984 */ /* 0x000ee80000000c00 */
[----:B------:R-:W4:Y:S01]  /*92e0*/  LDS.128 R20, [R82+0xa700] ;  /* 0x00a7000052147984 */ /* 0x000f220000000c00 */
[C---:B---3--:R-:W-:Y:S01]  /*92f0*/  FFMA R44, R0.reuse, R44, R16 ;  /* 0x0000002c002c7223 */ /* 0x048fe20000000010 */
[C---:B------:R-:W-:Y:S01]  /*9300*/  FFMA R45, R0.reuse, R45, R17 ;  /* 0x0000002d002d7223 */ /* 0x040fe20000000011 */
[C---:B------:R-:W-:Y:S01]  /*9310*/  FFMA R46, R0.reuse, R46, R18 ;  /* 0x0000002e002e7223 */ /* 0x040fe20000000012 */
[C---:B------:R-:W-:Y:S01]  /*9320*/  FFMA R47, R0.reuse, R47, R19 ;  /* 0x0000002f002f7223 */ /* 0x040fe20000000013 */
[C---:B----4-:R-:W-:Y:S01]  /*9330*/  FFMA R16, R0.reuse, R48, R20 ;  /* 0x0000003000107223 */ /* 0x050fe20000000014 */
[C---:B------:R-:W-:Y:S01]  /*9340*/  FFMA R17, R0.reuse, R49, R21 ;  /* 0x0000003100117223 */ /* 0x040fe20000000015 */
[C---:B------:R-:W-:Y:S01]  /*9350*/  FFMA R18, R0.reuse, R50, R22 ;  /* 0x0000003200127223 */ /* 0x040fe20000000016 */
[----:B------:R-:W-:Y:S01]  /*9360*/  FFMA R19, R0, R51, R23 ;  /* 0x0000003300137223 */ /* 0x000fe20000000017 */
[----:B------:R-:W-:Y:S04]  /*9370*/  @P1 STG.E.128 desc[UR48][R2.64], R44 ;  /* 0x0000002c02001986 */ /* 0x000fe8000c101d30 */
[----:B------:R-:W-:Y:S01]  /*9380*/  @P0 STG.E.128 desc[UR48][R2.64+0x100], R16 ;  /* 0x0001001002000986 */ /* 0x000fe2000c101d30 */
[----:B------:R-:W-:Y:S06]  /*9390*/  BAR.SYNC.DEFER_BLOCKING 0x0 ;  /* 0x0000000000007b1d */ /* 0x000fec0000010000 */
[----:B------:R-:W-:Y:S04]  /*93a0*/  STS.64 [R14+0xa600], R38 ;  /* 0x00a600260e007388 */ /* 0x000fe80000000a00 */
[----:B------:R-:W-:Y:S04]  /*93b0*/  STS.64 [R14+0xa620], R34 ;  /* 0x00a620220e007388 */ /* 0x000fe80000000a00 */
[----:B------:R-:W-:Y:S04]  /*93c0*/  STS.64 [R14+0xa640], R30 ;  /* 0x00a6401e0e007388 */ /* 0x000fe80000000a00 */
[----:B------:R-:W-:Y:S01]  /*93d0*/  STS.64 [R14+0xa660], R26 ;  /* 0x00a6601a0e007388 */ /* 0x000fe20000000a00 */
[----:B------:R-:W-:Y:S06]  /*93e0*/  BAR.SYNC.DEFER_BLOCKING 0x0 ;  /* 0x0000000000007b1d */ /* 0x000fec0000010000 */
[----:B------:R-:W-:Y:S04]  /*93f0*/  LDS R0, [R4+0x1e0] ;  /* 0x0001e00004007984 */ /* 0x000fe80000000800 */
[----:B------:R-:W2:Y:S04]  /*9400*/  LDS.128 R4, [R66+0xa600] ;  /* 0x00a6000042047984 */ /* 0x000ea80000000c00 */
[----:B------:R-:W5:Y:S01]  /*9410*/  LDS.128 R16, [R82+0xa700] ;  /* 0x00a7000052107984 */ /* 0x000f620000000c00 */
[C---:B--2---:R-:W-:Y:S01]  /*9420*/  FFMA R4, R0.reuse, R52, R4 ;  /* 0x0000003400047223 */ /* 0x044fe20000000004 */
[C---:B------:R-:W-:Y:S01]  /*9430*/  FFMA R5, R0.reuse, R53, R5 ;  /* 0x0000003500057223 */ /* 0x040fe20000000005 */
[C---:B------:R-:W-:Y:S01]  /*9440*/  FFMA R6, R0.reuse, R54, R6 ;  /* 0x0000003600067223 */ /* 0x040fe20000000006 */
[----:B------:R-:W-:-:S05]  /*9450*/  FFMA R7, R0, R55, R7 ;  /* 0x0000003700077223 */ /* 0x000fca0000000007 */
[----:B------:R5:W-:Y:S02]  /*9460*/  @P3 STG.E.128 desc[UR48][R8.64], R4 ;  /* 0x0000000408003986 */ /* 0x000be4000c101d30 */
[C---:B-----5:R-:W-:Y:S01]  /*9470*/  FFMA R4, R0.reuse, R56, R16 ;  /* 0x0000003800047223 */ /* 0x060fe20000000010 */
[C---:B------:R-:W-:Y:S01]  /*9480*/  FFMA R5, R0.reuse, R57, R17 ;  /* 0x0000003900057223 */ /* 0x040fe20000000011 */
[C---:B------:R-:W-:Y:S01]  /*9490*/  FFMA R6, R0.reuse, R58, R18 ;  /* 0x0000003a00067223 */ /* 0x040fe20000000012 */
[----:B------:R-:W-:Y:S01]  /*94a0*/  FFMA R7, R0, R59, R19 ;  /* 0x0000003b00077223 */ /* 0x000fe20000000013 */
[----:B------:R-:W-:Y:S06]  /*94b0*/  @!P2 BRA `(.L_x_455) ;  /* 0x000000100018a947 */ /* 0x000fec0003800000 */
[----:B------:R1:W-:Y:S01]  /*94c0*/  STG.E.128 desc[UR48][R8.64+0x100], R4 ;  /* 0x0001000408007986 */ /* 0x0003e2000c101d30 */
[----:B------:R-:W-:Y:S05]  /*94d0*/  BRA `(.L_x_455) ;  /* 0x0000001000107947 */ /* 0x000fea0003800000 */
.L_x_441:
[----:B----4-:R-:W-:-:S04]  /*94e0*/  IADD3 R0, R84, 0x80, RZ ;  /* 0x0000008054007810 */ /* 0x010fc80007ffe0ff */
[----:B------:R-:W-:-:S13]  /*94f0*/  ISETP.GE.AND P0, PT, R0, R89, PT ;  /* 0x000000590000720c */ /* 0x000fda0003f06270 */
[----:B------:R-:W-:Y:S05]  /*9500*/  @!P0 BRA `(.L_x_456) ;  /* 0x0000000800d48947 */ /* 0x000fea0003800000 */
[----:B------:R-:W-:Y:S01]  /*9510*/  BAR.SYNC.DEFER_BLOCKING 0x0 ;  /* 0x0000000000007b1d */ /* 0x000fe20000010000 */
[----:B-1----:R-:W-:Y:S01]  /*9520*/  IMAD.U32 R2, RZ, RZ, UR11 ;  /* 0x0000000bff027e24 */ /* 0x002fe2000f8e00ff */
[----:B------:R-:W-:-:S03]  /*9530*/  ISETP.NE.U32.AND P0, PT, R87, RZ, PT ;  /* 0x000000ff5700720c */ /* 0x000fc60003f05070 */
[----:B------:R-:W-:Y:S01]  /*9540*/  IMAD R2, R2, 0x80, R90 ;  /* 0x0000008002027824 */ /* 0x000fe200078e025a */
[----:B------:R-:W-:Y:S01]  /*9550*/  ISETP.NE.AND.EX P0, PT, R88, RZ, PT, P0 ;  /* 0x000000ff5800720c */ /* 0x000fe20003f05300 */
[----:B------:R-:W-:Y:S01]  /*9560*/  ULDC UR4, c[0x0][0x270] ;  /* 0x00009c0000047ab9 */ /* 0x000fe20000000800 */
[----:B------:R-:W-:Y:S02]  /*9570*/  BSSY B1, `(.L_x_457) ;  /* 0x0000024000017945 */ /* 0x000fe40003800000 */
[C---:B------:R-:W-:Y:S01]  /*9580*/  ISETP.LT.AND P1, PT, R2.reuse, UR4, P0 ;  /* 0x0000000402007c0c */ /* 0x040fe20008721270 */
[----:B------:R1:W-:Y:S04]  /*9590*/  STS.64 [R14+0xa600], R4 ;  /* 0x00a600040e007388 */ /* 0x0003e80000000a00 */
[----:B------:R-:W-:Y:S04]  /*95a0*/  STS.64 [R14+0xa620], R8 ;  /* 0x00a620080e007388 */ /* 0x000fe80000000a00 */
[----:B------:R4:W-:Y:S04]  /*95b0*/  STS.64 [R14+0xa640], R16 ;  /* 0x00a640100e007388 */ /* 0x0009e80000000a00 */
[----:B------:R5:W-:Y:S04]  /*95c0*/  STS.64 [R14+0xa660], R20 ;  /* 0x00a660140e007388 */ /* 0x000be80000000a00 */
[----:B------:R2:W-:Y:S04]  /*95d0*/  STS.64 [R14+0xb700], R6 ;  /* 0x00b700060e007388 */ /* 0x0005e80000000a00 */
[----:B------:R-:W-:Y:S04]  /*95e0*/  STS.64 [R14+0xb720], R10 ;  /* 0x00b7200a0e007388 */ /* 0x000fe80000000a00 */
[----:B------:R3:W-:Y:S01]  /*95f0*/  STS.64 [R14+0xb740], R18 ;  /* 0x00b740120e007388 */ /* 0x0007e20000000a00 */
[----:B-1----:R-:W-:-:S03]  /*9600*/  IMAD.WIDE R4, R2, 0x2, RZ ;  /* 0x0000000202047825 */ /* 0x002fc600078e02ff */
[----:B------:R-:W-:Y:S01]  /*9610*/  STS.64 [R14+0xb760], R22 ;  /* 0x00b760160e007388 */ /* 0x000fe20000000a00 */
[----:B------:R-:W-:Y:S01]  /*9620*/  BAR.SYNC.DEFER_BLOCKING 0x0 ;  /* 0x0000000000007b1d */ /* 0x000fe20000010000 */
[----:B------:R-:W-:Y:S01]  /*9630*/  LOP3.LUT R3, R4, 0xfffffff8, RZ, 0xc0, !PT ;  /* 0xfffffff804037812 */ /* 0x000fe200078ec0ff */
[----:B----4-:R-:W-:-:S03]  /*9640*/  VIADD R16, R65, 0x8 ;  /* 0x0000000841107836 */ /* 0x010fc60000000000 */
[----:B------:R-:W-:Y:S01]  /*9650*/  IADD3 R4, P3, P2, R87, R92, R3 ;  /* 0x0000005c57047210 */ /* 0x000fe20007a7e003 */
[----:B-----5:R-:W-:Y:S02]  /*9660*/  IMAD R21, R65, 0x4, R13 ;  /* 0x0000000441157824 */ /* 0x020fe400078e020d */
[----:B--2---:R-:W-:Y:S01]  /*9670*/  VIADD R7, R2, 0x40 ;  /* 0x0000004002077836 */ /* 0x004fe20000000000 */
[----:B------:R-:W-:-:S04]  /*9680*/  LOP3.LUT R2, R5, 0x3fffffff, RZ, 0xc0, !PT ;  /* 0x3fffffff05027812 */ /* 0x000fc800078ec0ff */
[----:B------:R-:W-:Y:S02]  /*9690*/  ISETP.LT.AND P0, PT, R7, UR4, P0 ;  /* 0x0000000407007c0c */ /* 0x000fe40008701270 */
[----:B------:R-:W-:Y:S01]  /*96a0*/  IADD3.X R5, R88, R93, R2, P3, P2 ;  /* 0x0000005d58057210 */ /* 0x000fe20001fe4402 */
[C---:B---3--:R-:W-:Y:S02]  /*96b0*/  VIADD R19, R65.reuse, 0x18 ;  /* 0x0000001841137836 */ /* 0x048fe40000000000 */
[----:B------:R-:W-:Y:S01]  /*96c0*/  VIADD R18, R65, 0x10 ;  /* 0x0000001041127836 */ /* 0x000fe20000000000 */
[----:B------:R-:W1:Y:S04]  /*96d0*/  LDS R0, [R21+0x80] ;  /* 0x0000800015007984 */ /* 0x000e680000000800 */
[----:B------:R2:W3:Y:S04]  /*96e0*/  LDS.128 R8, [R66+0xa600] ;  /* 0x00a6000042087984 */ /* 0x0004e80000000c00 */
[----:B------:R2:W4:Y:S01]  /*96f0*/  LDS.128 R44, [R66+0xa700] ;  /* 0x00a70000422c7984 */ /* 0x0005220000000c00 */
[----:B-1----:R-:W-:-:S05]  /*9700*/  VIADD R6, R0, 0x1800000 ;  /* 0x0180000000067836 */ /* 0x002fca0000000000 */
[----:B------:R-:W-:-:S04]  /*9710*/  LOP3.LUT R6, R6, 0x7f800000, RZ, 0xc0, !PT ;  /* 0x7f80000006067812 */ /* 0x000fc800078ec0ff */
[----:B------:R-:W-:-:S13]  /*9720*/  ISETP.GT.U32.AND P4, PT, R6, 0x1ffffff, PT ;  /* 0x01ffffff0600780c */ /* 0x000fda0003f84070 */
[----:B--234-:R-:W-:Y:S05]  /*9730*/  @P4 BRA `(.L_x_458) ;  /* 0x00000000000c4947 */ /* 0x01cfea0003800000 */
[----:B------:R-:W-:Y:S02]  /*9740*/  MOV R2, 0x9760 ;  /* 0x0000976000027802 */ /* 0x000fe40000000f00 */
[----:B------:R-:W-:Y:S05]  /*9750*/  CALL.REL.NOINC `($__internal_3_$__cuda_sm20_rcp_rn_f32_slowpath) ;  /* 0x00000018004c7944 */ /* 0x000fea0003c00000 */
[----:B------:R-:W-:Y:S05]  /*9760*/  BRA `(.L_x_459) ;  /* 0x0000000000107947 */ /* 0x000fea0003800000 */
.L_x_458:
[----:B------:R-:W1:Y:S02]  /*9770*/  MUFU.RCP R2, R0 ;  /* 0x0000000000027308 */ /* 0x000e640000001000 */
[----:B-1----:R-:W-:-:S04]  /*9780*/  FFMA R0, R0, R2, -1 ;  /* 0xbf80000000007423 */ /* 0x002fc80000000002 */
[----:B------:R-:W-:-:S04]  /*9790*/  FADD.FTZ R0, -R0, -RZ ;  /* 0x800000ff00007221 */ /* 0x000fc80000010100 */
[----:B------:R-:W-:-:S07]  /*97a0*/  FFMA R0, R2, R0, R2 ;  /* 0x0000000002007223 */ /* 0x000fce0000000002 */
.L_x_459:
[----:B------:R-:W-:Y:S05]  /*97b0*/  BSYNC B1 ;  /* 0x0000000000017941 */ /* 0x000fea0003800000 */
.L_x_457:
[----:B------:R-:W1:Y:S01]  /*97c0*/  LDS R2, [R21+0xa0] ;  /* 0x0000a00015027984 */ /* 0x000e620000000800 */
[----:B------:R-:W-:Y:S01]  /*97d0*/  ISETP.LT.AND P3, PT, R65, R64, P1 ;  /* 0x000000404100720c */ /* 0x000fe20000f61270 */
[-C--:B------:R-:W-:Y:S01]  /*97e0*/  FMUL R3, R9, R0.reuse ;  /* 0x0000000009037220 */ /* 0x080fe20000400000 */
[-C--:B------:R-:W-:Y:S01]  /*97f0*/  FMUL R9, R10, R0.reuse ;  /* 0x000000000a097220 */ /* 0x080fe20000400000 */
[----:B------:R2:W3:Y:S01]  /*9800*/  LDS.128 R40, [R66+0xb700] ;  /* 0x00b7000042287984 */ /* 0x0004e20000000c00 */
[-C--:B------:R-:W-:Y:S01]  /*9810*/  FMUL R7, R11, R0.reuse ;  /* 0x000000000b077220 */ /* 0x080fe20000400000 */
[-C--:B------:R-:W-:Y:S01]  /*9820*/  FMUL R6, R8, R0.reuse ;  /* 0x0000000008067220 */ /* 0x080fe20000400000 */
[-C--:B------:R-:W-:Y:S01]  /*9830*/  FMUL R11, R44, R0.reuse ;  /* 0x000000002c0b7220 */ /* 0x080fe20000400000 */
[----:B------:R2:W4:Y:S01]  /*9840*/  LDS.128 R48, [R66+0xb800] ;  /* 0x00b8000042307984 */ /* 0x0005220000000c00 */
[-C--:B------:R-:W-:Y:S01]  /*9850*/  FMUL R10, R45, R0.reuse ;  /* 0x000000002d0a7220 */ /* 0x080fe20000400000 */
[----:B------:R-:W-:Y:S01]  /*9860*/  FMUL R15, R46, R0 ;  /* 0x000000002e0f7220 */ /* 0x000fe20000400000 */
[----:B------:R-:W-:Y:S01]  /*9870*/  ISETP.LT.AND P2, PT, R65, R64, P0 ;  /* 0x000000404100720c */ /* 0x000fe20000741270 */
[----:B------:R-:W-:Y:S01]  /*9880*/  FMUL R0, R47, R0 ;  /* 0x000000002f007220 */ /* 0x000fe20000400000 */
[----:B------:R-:W-:Y:S01]  /*9890*/  F2FP.F16.F32.PACK_AB R8, R3, R6 ;  /* 0x000000060308723e */ /* 0x000fe200000000ff */
[----:B------:R-:W-:Y:S01]  /*98a0*/  BSSY B1, `(.L_x_460) ;  /* 0x0000012000017945 */ /* 0x000fe20003800000 */
[----:B------:R-:W-:-:S02]  /*98b0*/  F2FP.F16.F32.PACK_AB R9, R7, R9 ;  /* 0x000000090709723e */ /* 0x000fc400000000ff */
[----:B------:R-:W-:Y:S02]  /*98c0*/  F2FP.F16.F32.PACK_AB R7, R0, R15 ;  /* 0x0000000f0007723e */ /* 0x000fe400000000ff */
[----:B------:R-:W-:Y:S01]  /*98d0*/  F2FP.F16.F32.PACK_AB R6, R10, R11 ;  /* 0x0000000b0a06723e */ /* 0x000fe200000000ff */
[----:B------:R2:W-:Y:S04]  /*98e0*/  @P3 STG.E.64 desc[UR48][R4.64], R8 ;  /* 0x0000000804003986 */ /* 0x0005e8000c101b30 */
[----:B------:R2:W-:Y:S01]  /*98f0*/  @P2 STG.E.64 desc[UR48][R4.64+0x80], R6 ;  /* 0x0000800604002986 */ /* 0x0005e2000c101b30 */
[----:B-1----:R-:W-:-:S04]  /*9900*/  IADD3 R0, R2, 0x1800000, RZ ;  /* 0x0180000002007810 */ /* 0x002fc80007ffe0ff */
[----:B------:R-:W-:-:S04]  /*9910*/  LOP3.LUT R0, R0, 0x7f800000, RZ, 0xc0, !PT ;  /* 0x7f80000000007812 */ /* 0x000fc800078ec0ff */
[----:B------:R-:W-:-:S13]  /*9920*/  ISETP.GT.U32.AND P2, PT, R0, 0x1ffffff, PT ;  /* 0x01ffffff0000780c */ /* 0x000fda0003f44070 */
[----:B--234-:R-:W-:Y:S05]  /*9930*/  @P2 BRA `(.L_x_461) ;  /* 0x0000000000102947 */ /* 0x01cfea0003800000 */
[----:B------:R-:W-:Y:S02]  /*9940*/  MOV R0, R2 ;  /* 0x0000000200007202 */ /* 0x000fe40000000f00 */
[----:B------:R-:W-:Y:S02]  /*9950*/  MOV R2, 0x9970 ;  /* 0x0000997000027802 */ /* 0x000fe40000000f00 */
[----:B------:R-:W-:Y:S05]  /*9960*/  CALL.REL.NOINC `($__internal_3_$__cuda_sm20_rcp_rn_f32_slowpath) ;  /* 0x0000001400c87944 */ /* 0x000fea0003c00000 */
[----:B------:R-:W-:Y:S05]  /*9970*/  BRA `(.L_x_462) ;  /* 0x0000000000107947 */ /* 0x000fea0003800000 */
.L_x_461:
[----:B------:R-:W1:Y:S02]  /*9980*/  MUFU.RCP R0, R2 ;  /* 0x0000000200007308 */ /* 0x000e640000001000 */
[----:B-1----:R-:W-:-:S04]  /*9990*/  FFMA R2, R2, R0, -1 ;  /* 0xbf80000002027423 */ /* 0x002fc80000000000 */
[----:B------:R-:W-:-:S04]  /*99a0*/  FADD.FTZ R2, -R2, -RZ ;  /* 0x800000ff02027221 */ /* 0x000fc80000010100 */
[----:B------:R-:W-:-:S07]  /*99b0*/  FFMA R0, R0, R2, R0 ;  /* 0x0000000200007223 */ /* 0x000fce0000000000 */
.L_x_462:
[----:B------:R-:W-:Y:S05]  /*99c0*/  BSYNC B1 ;  /* 0x0000000000017941 */ /* 0x000fea0003800000 */
.L_x_460:
[----:B------:R-:W-:Y:S01]  /*99d0*/  ISETP.LT.AND P4, PT, R16, R64, P1 ;  /* 0x000000401000720c */ /* 0x000fe20000f81270 */
[----:B------:R-:W-:Y:S01]  /*99e0*/  FMUL R3, R40, R0 ;  /* 0x0000000028037220 */ /* 0x000fe20000400000 */
[----:B------:R-:W-:Y:S01]  /*99f0*/  ISETP.LT.AND P3, PT, R16, R64, P0 ;  /* 0x000000401000720c */ /* 0x000fe20000761270 */
[-C--:B------:R-:W-:Y:S01]  /*9a00*/  FMUL R2, R41, R0.reuse ;  /* 0x0000000029027220 */ /* 0x080fe20000400000 */
[----:B------:R-:W-:Y:S01]  /*9a10*/  MOV R16, 0x80 ;  /* 0x0000008000107802 */ /* 0x000fe20000000f00 */
[-C--:B------:R-:W-:Y:S01]  /*9a20*/  FMUL R7, R42, R0.reuse ;  /* 0x000000002a077220 */ /* 0x080fe20000400000 */
[----:B------:R-:W-:Y:S01]  /*9a30*/  MOV R17, 0x0 ;  /* 0x0000000000117802 */ /* 0x000fe20000000f00 */
[-C--:B------:R-:W-:Y:S01]  /*9a40*/  FMUL R6, R43, R0.reuse ;  /* 0x000000002b067220 */ /* 0x080fe20000400000 */
[-C--:B------:R-:W-:Y:S01]  /*9a50*/  FMUL R11, R48, R0.reuse ;  /* 0x00000000300b7220 */ /* 0x080fe20000400000 */
[-C--:B------:R-:W-:Y:S01]  /*9a60*/  FMUL R10, R49, R0.reuse ;  /* 0x00000000310a7220 */ /* 0x080fe20000400000 */
[----:B------:R-:W-:Y:S01]  /*9a70*/  FMUL R15, R50, R0 ;  /* 0x00000000320f7220 */ /* 0x000fe20000400000 */
[----:B------:R-:W-:-:S04]  /*9a80*/  IMAD.WIDE R16, R81, 0x10, R16 ;  /* 0x0000001051107825 */ /* 0x000fc800078e0210 */
[----:B------:R-:W-:Y:S01]  /*9a90*/  FMUL R0, R51, R0 ;  /* 0x0000000033007220 */ /* 0x000fe20000400000 */
[----:B------:R-:W-:Y:S01]  /*9aa0*/  F2FP.F16.F32.PACK_AB R8, R2, R3 ;  /* 0x000000030208723e */ /* 0x000fe200000000ff */
[----:B------:R-:W-:Y:S01]  /*9ab0*/  BSSY B1, `(.L_x_463) ;  /* 0x0000021000017945 */ /* 0x000fe20003800000 */
[----:B------:R-:W-:Y:S02]  /*9ac0*/  F2FP.F16.F32.PACK_AB R9, R6, R7 ;  /* 0x000000070609723e */ /* 0x000fe400000000ff */
[----:B------:R-:W-:Y:S02]  /*9ad0*/  IADD3 R2, P2, R16, R4, RZ ;  /* 0x0000000410027210 */ /* 0x000fe40007f5e0ff */
[----:B------:R-:W-:Y:S01]  /*9ae0*/  F2FP.F16.F32.PACK_AB R6, R10, R11 ;  /* 0x0000000b0a06723e */ /* 0x000fe200000000ff */
[----:B------:R-:W-:Y:S01]  /*9af0*/  IMAD.WIDE R10, R81, 0x10, R4 ;  /* 0x00000010510a7825 */ /* 0x000fe200078e0204 */
[----:B------:R-:W-:Y:S02]  /*9b00*/  IADD3.X R3, R17, R5, RZ, P2, !PT ;  /* 0x0000000511037210 */ /* 0x000fe400017fe4ff */
[----:B------:R-:W-:-:S02]  /*9b10*/  F2FP.F16.F32.PACK_AB R7, R0, R15 ;  /* 0x0000000f0007723e */ /* 0x000fc400000000ff */
        /* <DEDUP_REMOVED lines=22> */
.L_x_464:
[----:B------:R-:W1:Y:S02]  /*9c80*/  MUFU.RCP R2, R0 ;  /* 0x0000000000027308 */ /* 0x000e640000001000 */
[----:B-1----:R-:W-:-:S04]  /*9c90*/  FFMA R0, R0, R2, -1 ;  /* 0xbf80000000007423 */ /* 0x002fc80000000002 */
[----:B------:R-:W-:-:S04]  /*9ca0*/  FADD.FTZ R0, -R0, -RZ ;  /* 0x800000ff00007221 */ /* 0x000fc80000010100 */
[----:B------:R-:W-:-:S07]  /*9cb0*/  FFMA R0, R2, R0, R2 ;  /* 0x0000000002007223 */ /* 0x000fce0000000002 */
.L_x_465:
[----:B------:R-:W-:Y:S05]  /*9cc0*/  BSYNC B1 ;  /* 0x0000000000017941 */ /* 0x000fea0003800000 */
.L_x_463:
[----:B------:R-:W1:Y:S01]  /*9cd0*/  LDS R2, [R21+0xe0] ;  /* 0x0000e00015027984 */ /* 0x000e620000000800 */
[-C--:B------:R-:W-:Y:S01]  /*9ce0*/  FMUL R6, R24, R0.reuse ;  /* 0x0000000018067220 */ /* 0x080fe20000400000 */
[-C--:B------:R-:W-:Y:S01]  /*9cf0*/  FMUL R3, R25, R0.reuse ;  /* 0x0000000019037220 */ /* 0x080fe20000400000 */
[-C--:B------:R-:W-:Y:S01]  /*9d00*/  FMUL R4, R26, R0.reuse ;  /* 0x000000001a047220 */ /* 0x080fe20000400000 */
[----:B------:R-:W-:Y:S01]  /*9d10*/  FMUL R7, R27, R0 ;  /* 0x000000001b077220 */ /* 0x000fe20000400000 */
[----:B------:R2:W3:Y:S01]  /*9d20*/  LDS.128 R32, [R66+0xb800] ;  /* 0x00b8000042207984 */ /* 0x0004e20000000c00 */
[----:B------:R-:W-:Y:S01]  /*9d30*/  ISETP.LT.AND P4, PT, R18, R64, P1 ;  /* 0x000000401200720c */ /* 0x000fe20000f81270 */
[----:B------:R-:W-:Y:S01]  /*9d40*/  FMUL R15, R28, R0 ;  /* 0x000000001c0f7220 */ /* 0x000fe20000400000 */
[----:B------:R-:W-:Y:S01]  /*9d50*/  ISETP.LT.AND P3, PT, R18, R64, P0 ;  /* 0x000000401200720c */ /* 0x000fe20000761270 */
[----:B------:R2:W4:Y:S01]  /*9d60*/  LDS.128 R24, [R66+0xb700] ;  /* 0x00b7000042187984 */ /* 0x0005220000000c00 */
[-C--:B------:R-:W-:Y:S01]  /*9d70*/  FMUL R5, R29, R0.reuse ;  /* 0x000000001d057220 */ /* 0x080fe20000400000 */
[----:B------:R-:W-:Y:S01]  /*9d80*/  FMUL R18, R30, R0 ;  /* 0x000000001e127220 */ /* 0x000fe20000400000 */
[----:B------:R-:W-:Y:S01]  /*9d90*/  IADD3 R8, P2, R10, R16, RZ ;  /* 0x000000100a087210 */ /* 0x000fe20007f5e0ff */
[----:B------:R-:W-:Y:S01]  /*9da0*/  FMUL R0, R31, R0 ;  /* 0x000000001f007220 */ /* 0x000fe20000400000 */
[----:B------:R-:W-:Y:S01]  /*9db0*/  F2FP.F16.F32.PACK_AB R7, R7, R4 ;  /* 0x000000040707723e */ /* 0x000fe200000000ff */
[----:B------:R-:W-:Y:S01]  /*9dc0*/  BSSY B1, `(.L_x_466) ;  /* 0x0000014000017945 */ /* 0x000fe20003800000 */
[----:B------:R-:W-:Y:S01]  /*9dd0*/  IADD3.X R9, R11, R17, RZ, P2, !PT ;  /* 0x000000110b097210 */ /* 0x000fe200017fe4ff */
[----:B------:R-:W-:Y:S01]  /*9de0*/  IMAD.WIDE R10, R81, 0x10, R10 ;  /* 0x00000010510a7825 */ /* 0x000fe200078e020a */
        /* <DEDUP_REMOVED lines=13> */
.L_x_467:
[----:B------:R-:W1:Y:S02]  /*9ec0*/  MUFU.RCP R0, R2 ;  /* 0x0000000200007308 */ /* 0x000e640000001000 */
[----:B-1----:R-:W-:-:S04]  /*9ed0*/  FFMA R2, R2, R0, -1 ;  /* 0xbf80000002027423 */ /* 0x002fc80000000000 */
[----:B------:R-:W-:-:S04]  /*9ee0*/  FADD.FTZ R2, -R2, -RZ ;  /* 0x800000ff02027221 */ /* 0x000fc80000010100 */
[----:B------:R-:W-:-:S07]  /*9ef0*/  FFMA R0, R0, R2, R0 ;  /* 0x0000000200007223 */ /* 0x000fce0000000000 */
.L_x_468:
[----:B------:R-:W-:Y:S05]  /*9f00*/  BSYNC B1 ;  /* 0x0000000000017941 */ /* 0x000fea0003800000 */
.L_x_466:
[----:B------:R-:W-:Y:S01]  /*9f10*/  ISETP.LT.AND P1, PT, R19, R64, P1 ;  /* 0x000000401300720c */ /* 0x000fe20000f21270 */
[-C--:B------:R-:W-:Y:S01]  /*9f20*/  FMUL R3, R24, R0.reuse ;  /* 0x0000000018037220 */ /* 0x080fe20000400000 */
[-C--:B------:R-:W-:Y:S01]  /*9f30*/  FMUL R2, R25, R0.reuse ;  /* 0x0000000019027220 */ /* 0x080fe20000400000 */
[-C--:B------:R-:W-:Y:S01]  /*9f40*/  FMUL R5, R26, R0.reuse ;  /* 0x000000001a057220 */ /* 0x080fe20000400000 */
[-C--:B------:R-:W-:Y:S01]  /*9f50*/  FMUL R4, R27, R0.reuse ;  /* 0x000000001b047220 */ /* 0x080fe20000400000 */
[-C--:B------:R-:W-:Y:S01]  /*9f60*/  FMUL R6, R32, R0.reuse ;  /* 0x0000000020067220 */ /* 0x080fe20000400000 */
[----:B------:R-:W-:Y:S01]  /*9f70*/  FMUL R7, R34, R0 ;  /* 0x0000000022077220 */ /* 0x000fe20000400000 */
[----:B------:R-:W-:Y:S02]  /*9f80*/  F2FP.F16.F32.PACK_AB R2, R2, R3 ;  /* 0x000000030202723e */ /* 0x000fe400000000ff */
[----:B------:R-:W-:Y:S01]  /*9f90*/  F2FP.F16.F32.PACK_AB R3, R4, R5 ;  /* 0x000000050403723e */ /* 0x000fe200000000ff */
[----:B------:R-:W-:-:S05]  /*9fa0*/  IMAD.WIDE R4, R81, 0x10, R10 ;  /* 0x0000001051047825 */ /* 0x000fca00078e020a */
[----:B------:R1:W-:Y:S01]  /*9fb0*/  @P1 STG.E.64 desc[UR48][R4.64], R2 ;  /* 0x0000000204001986 */ /* 0x0003e2000c101b30 */
[----:B------:R-:W-:Y:S01]  /*9fc0*/  ISETP.LT.AND P1, PT, R19, R64, P0 ;  /* 0x000000401300720c */ /* 0x000fe20000721270 */
[-C--:B-1----:R-:W-:Y:S01]  /*9fd0*/  FMUL R2, R33, R0.reuse ;  /* 0x0000000021027220 */ /* 0x082fe20000400000 */
[----:B------:R-:W-:Y:S01]  /*9fe0*/  FMUL R3, R35, R0 ;  /* 0x0000000023037220 */ /* 0x000fe20000400000 */
[----:B------:R-:W-:-:S03]  /*9ff0*/  IADD3 R4, P0, R16, R10, RZ ;  /* 0x0000000a10047210 */ /* 0x000fc60007f1e0ff */
[----:B------:R-:W-:Y:S02]  /*a000*/  F2FP.F16.F32.PACK_AB R2, R2, R6 ;  /* 0x000000060202723e */ /* 0x000fe400000000ff */
[----:B------:R-:W-:Y:S02]  /*a010*/  IADD3.X R5, R17, R11, RZ, P0, !PT ;  /* 0x0000000b11057210 */ /* 0x000fe400007fe4ff */
[----:B------:R-:W-:-:S03]  /*a020*/  F2FP.F16.F32.PACK_AB R3, R3, R7 ;  /* 0x000000070303723e */ /* 0x000fc600000000ff */
[----:B------:R-:W-:Y:S05]  /*a030*/  @!P1 BRA `(.L_x_455) ;  /* 0x0000000400389947 */ /* 0x000fea0003800000 */
[----:B------:R3:W-:Y:S01]  /*a040*/  STG.E.64 desc[UR48][R4.64], R2 ;  /* 0x0000000204007986 */ /* 0x0007e2000c101b30 */
[----:B------:R-:W-:Y:S05]  /*a050*/  BRA `(.L_x_455) ;  /* 0x0000000400307947 */ /* 0x000fea0003800000 */
.L_x_456:
[----:B------:R-:W-:Y:S01]  /*a060*/  BAR.SYNC.DEFER_BLOCKING 0x0 ;  /* 0x0000000000007b1d */ /* 0x000fe20000010000 */
[----:B------:R-:W-:Y:S01]  /*a070*/  IMAD.U32 R0, RZ, RZ, UR11 ;  /* 0x0000000bff007e24 */ /* 0x000fe2000f8e00ff */
[----:B------:R-:W-:-:S03]  /*a080*/  ISETP.NE.U32.AND P0, PT, R85, RZ, PT ;  /* 0x000000ff5500720c */ /* 0x000fc60003f05070 */
[----:B------:R-:W-:Y:S01]  /*a090*/  IMAD R0, R0, 0x80, R90 ;  /* 0x0000008000007824 */ /* 0x000fe200078e025a */
[----:B------:R-:W-:Y:S01]  /*a0a0*/  ULDC UR4, c[0x0][0x270] ;  /* 0x00009c0000047ab9 */ /* 0x000fe20000000800 */
[----:B------:R-:W-:Y:S02]  /*a0b0*/  ISETP.NE.AND.EX P0, PT, R86, RZ, PT, P0 ;  /* 0x000000ff5600720c */ /* 0x000fe40003f05300 */
[C---:B-1----:R-:W-:Y:S02]  /*a0c0*/  IMAD.WIDE R2, R0.reuse, 0x4, RZ ;  /* 0x0000000400027825 */ /* 0x042fe400078e02ff */
[----:B------:R-:W-:-:S03]  /*a0d0*/  ISETP.LT.AND P1, PT, R0, UR4, P0 ;  /* 0x0000000400007c0c */ /* 0x000fc60008721270 */
[----:B------:R-:W-:Y:S02]  /*a0e0*/  LOP3.LUT R3, R3, 0x3fffffff, RZ, 0xc0, !PT ;  /* 0x3fffffff03037812 */ /* 0x000fe400078ec0ff */
[----:B------:R-:W-:Y:S01]  /*a0f0*/  ISETP.LT.AND P6, PT, R65, R64, P1 ;  /* 0x000000404100720c */ /* 0x000fe20000fc1270 */
[----:B------:R-:W-:Y:S04]  /*a100*/  STS.64 [R14+0xa600], R4 ;  /* 0x00a600040e007388 */ /* 0x000fe80000000a00 */
[----:B------:R1:W-:Y:S04]  /*a110*/  STS.64 [R14+0xa620], R8 ;  /* 0x00a620080e007388 */ /* 0x0003e80000000a00 */
[----:B------:R-:W-:Y:S04]  /*a120*/  STS.64 [R14+0xa640], R16 ;  /* 0x00a640100e007388 */ /* 0x000fe80000000a00 */
[----:B------:R-:W-:Y:S04]  /*a130*/  STS.64 [R14+0xa660], R20 ;  /* 0x00a660140e007388 */ /* 0x000fe80000000a00 */
[----:B------:R4:W-:Y:S04]  /*a140*/  STS.64 [R14+0xb700], R6 ;  /* 0x00b700060e007388 */ /* 0x0009e80000000a00 */
[----:B------:R5:W-:Y:S04]  /*a150*/  STS.64 [R14+0xb720], R10 ;  /* 0x00b7200a0e007388 */ /* 0x000be80000000a00 */
[----:B------:R-:W-:Y:S04]  /*a160*/  STS.64 [R14+0xb740], R18 ;  /* 0x00b740120e007388 */ /* 0x000fe80000000a00 */
[----:B------:R-:W-:Y:S01]  /*a170*/  STS.64 [R14+0xb760], R22 ;  /* 0x00b760160e007388 */ /* 0x000fe20000000a00 */
[----:B-1----:R-:W-:Y:S01]  /*a180*/  IMAD.MOV.U32 R8, RZ, RZ, 0x100 ;  /* 0x00000100ff087424 */ /* 0x002fe200078e00ff */
[----:B------:R-:W-:Y:S01]  /*a190*/  BAR.SYNC.DEFER_BLOCKING 0x0 ;  /* 0x0000000000007b1d */ /* 0x000fe20000010000 */
[----:B------:R-:W-:Y:S01]  /*a1a0*/  IMAD.MOV.U32 R9, RZ, RZ, 0x0 ;  /* 0x00000000ff097424 */ /* 0x000fe200078e00ff */
[----:B----4-:R-:W-:Y:S01]  /*a1b0*/  LOP3.LUT R6, R2, 0xfffffff0, RZ, 0xc0, !PT ;  /* 0xfffffff002067812 */ /* 0x010fe200078ec0ff */
[----:B------:R-:W-:-:S02]  /*a1c0*/  VIADD R2, R0, 0x40 ;  /* 0x0000004000027836 */ /* 0x000fc40000000000 */
[----:B------:R-:W-:Y:S02]  /*a1d0*/  VIADD R0, R65, 0x8 ;  /* 0x0000000841007836 */ /* 0x000fe40000000000 */
[----:B-----5:R-:W-:Y:S01]  /*a1e0*/  IMAD R10, R91, UR4, RZ ;  /* 0x000000045b0a7c24 */ /* 0x020fe2000f8e02ff */
[----:B------:R-:W-:Y:S02]  /*a1f0*/  ISETP.LT.AND P0, PT, R2, UR4, P0 ;  /* 0x0000000402007c0c */ /* 0x000fe40008701270 */
[-C--:B------:R-:W-:Y:S01]  /*a200*/  ISETP.LT.AND P4, PT, R0, R64.reuse, P1 ;  /* 0x000000400000720c */ /* 0x080fe20000f81270 */
[----:B------:R-:W-:Y:S01]  /*a210*/  IMAD.WIDE R4, R10, R65, RZ ;  /* 0x000000410a047225 */ /* 0x000fe200078e02ff */
[-C--:B------:R-:W-:Y:S02]  /*a220*/  ISETP.LT.AND P5, PT, R65, R64.reuse, P0 ;  /* 0x000000404100720c */ /* 0x080fe400007a1270 */
[----:B------:R-:W-:Y:S01]  /*a230*/  ISETP.LT.AND P3, PT, R0, R64, P0 ;  /* 0x000000400000720c */ /* 0x000fe20000761270 */
[----:B---3--:R-:W1:Y:S01]  /*a240*/  LDS.128 R44, [R66+0xa600] ;  /* 0x00a60000422c7984 */ /* 0x008e620000000c00 */
[----:B------:R-:W-:Y:S01]  /*a250*/  LEA R6, P2, R4, R6, 0x2 ;  /* 0x0000000604067211 */ /* 0x000fe200078410ff */
[----:B------:R-:W-:-:S02]  /*a260*/  IMAD.WIDE R8, R10, 0x20, R8 ;  /* 0x000000200a087825 */ /* 0x000fc400078e0208 */
[----:B--2---:R-:W2:Y:S01]  /*a270*/  LDS.128 R40, [R66+0xa700] ;  /* 0x00a7000042287984 */ /* 0x004ea20000000c00 */
[----:B------:R-:W-:Y:S01]  /*a280*/  LEA.HI.X R3, R4, R3, R5, 0x2, P2 ;  /* 0x0000000304037211 */ /* 0x000fe200010f1405 */
[----:B------:R-:W-:Y:S01]  /*a290*/  VIADD R0, R65, 0x10 ;  /* 0x0000001041007836 */ /* 0x000fe20000000000 */
[----:B------:R-:W-:Y:S01]  /*a2a0*/  IADD3 R2, P2, R85, R6, RZ ;  /* 0x0000000655027210 */ /* 0x000fe20007f5e0ff */
[----:B------:R-:W3:Y:S04]  /*a2b0*/  LDS.128 R20, [R66+0xb700] ;  /* 0x00b7000042147984 */ /* 0x000ee80000000c00 */
[----:B------:R-:W4:Y:S01]  /*a2c0*/  LDS.128 R16, [R66+0xb800] ;  /* 0x00b8000042107984 */ /* 0x000f220000000c00 */
[----:B------:R-:W-:Y:S01]  /*a2d0*/  IMAD.X R3, R86, 0x1, R3, P2 ;  /* 0x0000000156037824 */ /* 0x000fe200010e0603 */
[----:B------:R-:W-:Y:S01]  /*a2e0*/  IADD3 R4, P2, R8, R2, RZ ;  /* 0x0000000208047210 */ /* 0x000fe20007f5e0ff */
[----:B------:R-:W-:-:S04]  /*a2f0*/  IMAD.WIDE R6, R10, 0x20, R2 ;  /* 0x000000200a067825 */ /* 0x000fc800078e0202 */
[----:B------:R-:W-:Y:S01]  /*a300*/  IMAD.X R5, R9, 0x1, R3, P2 ;  /* 0x0000000109057824 */ /* 0x000fe200010e0603 */
[CC--:B------:R-:W-:Y:S01]  /*a310*/  ISETP.LT.AND P2, PT, R0.reuse, R64.reuse, P0 ;  /* 0x000000400000720c */ /* 0x0c0fe20000741270 */
[----:B-1----:R-:W-:Y:S04]  /*a320*/  @P6 STG.E.128 desc[UR48][R2.64], R44 ;  /* 0x0000002c02006986 */ /* 0x002fe8000c101d30 */
[----:B--2---:R1:W-:Y:S04]  /*a330*/  @P5 STG.E.128 desc[UR48][R2.64+0x100], R40 ;  /* 0x0001002802005986 */ /* 0x0043e8000c101d30 */
[----:B---3--:R2:W-:Y:S04]  /*a340*/  @P4 STG.E.128 desc[UR48][R6.64], R20 ;  /* 0x0000001406004986 */ /* 0x0085e8000c101d30 */
[----:B----4-:R3:W-:Y:S01]  /*a350*/  @P3 STG.E.128 desc[UR48][R4.64], R16 ;  /* 0x0000001004003986 */ /* 0x0107e2000c101d30 */
[----:B------:R-:W-:Y:S01]  /*a360*/  BAR.SYNC.DEFER_BLOCKING 0x0 ;  /* 0x0000000000007b1d */ /* 0x000fe20000010000 */
[----:B------:R-:W-:Y:S01]  /*a370*/  ISETP.LT.AND P3, PT, R0, R64, P1 ;  /* 0x000000400000720c */ /* 0x000fe20000f61270 */
[----:B-1----:R-:W-:-:S04]  /*a380*/  IMAD.WIDE R2, R10, 0x20, R6 ;  /* 0x000000200a027825 */ /* 0x002fc800078e0206 */
[----:B------:R-:W-:Y:S01]  /*a390*/  STS.64 [R14+0xa600], R36 ;  /* 0x00a600240e007388 */ /* 0x000fe20000000a00 */
[----:B--2---:R-:W-:-:S03]  /*a3a0*/  IADD3 R6, P4, R6, R8, RZ ;  /* 0x0000000806067210 */ /* 0x004fc60007f9e0ff */
[----:B------:R-:W-:Y:S01]  /*a3b0*/  STS.64 [R14+0xa620], R32 ;  /* 0x00a620200e007388 */ /* 0x000fe20000000a00 */
[----:B---3--:R-:W-:Y:S02]  /*a3c0*/  VIADD R4, R65, 0x18 ;  /* 0x0000001841047836 */ /* 0x008fe40000000000 */
[----:B------:R-:W-:Y:S01]  /*a3d0*/  IMAD.X R7, R7, 0x1, R9, P4 ;  /* 0x0000000107077824 */ /* 0x000fe200020e0609 */
[----:B------:R-:W-:Y:S02]  /*a3e0*/  STS.64 [R14+0xa640], R28 ;  /* 0x00a6401c0e007388 */ /* 0x000fe40000000a00 */
[CC--:B------:R-:W-:Y:S02]  /*a3f0*/  ISETP.LT.AND P5, PT, R4.reuse, R64.reuse, P1 ;  /* 0x000000400400720c */ /* 0x0c0fe40000fa1270 */
[----:B------:R-:W-:Y:S01]  /*a400*/  STS.64 [R14+0xa660], R24 ;  /* 0x00a660180e007388 */ /* 0x000fe20000000a00 */
[----:B------:R-:W-:Y:S02]  /*a410*/  ISETP.LT.AND P0, PT, R4, R64, P0 ;  /* 0x000000400400720c */ /* 0x000fe40000701270 */
[----:B------:R-:W-:Y:S01]  /*a420*/  IADD3 R4, P1, R8, R2, RZ ;  /* 0x0000000208047210 */ /* 0x000fe20007f3e0ff */
[----:B------:R-:W-:Y:S04]  /*a430*/  STS.64 [R14+0xb700], R38 ;  /* 0x00b700260e007388 */ /* 0x000fe80000000a00 */
[----:B------:R-:W-:Y:S01]  /*a440*/  STS.64 [R14+0xb720], R34 ;  /* 0x00b720220e007388 */ /* 0x000fe20000000a00 */
[----:B------:R-:W-:-:S02]  /*a450*/  IMAD.X R5, R9, 0x1, R3, P1 ;  /* 0x0000000109057824 */ /* 0x000fc400008e0603 */
[----:B------:R-:W-:Y:S01]  /*a460*/  IMAD.WIDE R8, R10, 0x20, R2 ;  /* 0x000000200a087825 */ /* 0x000fe200078e0202 */
[----:B------:R-:W-:Y:S04]  /*a470*/  STS.64 [R14+0xb740], R30 ;  /* 0x00b7401e0e007388 */ /* 0x000fe80000000a00 */
[----:B------:R-:W-:Y:S01]  /*a480*/  STS.64 [R14+0xb760], R26 ;  /* 0x00b7601a0e007388 */ /* 0x000fe20000000a00 */
[----:B------:R-:W-:Y:S06]  /*a490*/  BAR.SYNC.DEFER_BLOCKING 0x0 ;  /* 0x0000000000007b1d */ /* 0x000fec0000010000 */
[----:B------:R-:W1:Y:S04]  /*a4a0*/  LDS.128 R28, [R66+0xa600] ;  /* 0x00a60000421c7984 */ /* 0x000e680000000c00 */
[----:B------:R-:W2:Y:S04]  /*a4b0*/  LDS.128 R24, [R66+0xa700] ;  /* 0x00a7000042187984 */ /* 0x000ea80000000c00 */
[----:B------:R-:W3:Y:S04]  /*a4c0*/  LDS.128 R20, [R66+0xb700] ;  /* 0x00b7000042147984 */ /* 0x000ee80000000c00 */
[----:B------:R-:W4:Y:S04]  /*a4d0*/  LDS.128 R16, [R66+0xb800] ;  /* 0x00b8000042107984 */ /* 0x000f280000000c00 */
[----:B-1----:R1:W-:Y:S04]  /*a4e0*/  @P3 STG.E.128 desc[UR48][R2.64], R28 ;  /* 0x0000001c02003986 */ /* 0x0023e8000c101d30 */
[----:B--2---:R1:W-:Y:S04]  /*a4f0*/  @P2 STG.E.128 desc[UR48][R6.64], R24 ;  /* 0x0000001806002986 */ /* 0x0043e8000c101d30 */
[----:B---3--:R1:W-:Y:S04]  /*a500*/  @P5 STG.E.128 desc[UR48][R8.64], R20 ;  /* 0x0000001408005986 */ /* 0x0083e8000c101d30 */
[----:B----4-:R1:W-:Y:S02]  /*a510*/  @P0 STG.E.128 desc[UR48][R4.64], R16 ;  /* 0x0000001004000986 */ /* 0x0103e4000c101d30 */
.L_x_455:
[----:B------:R-:W-:Y:S05]  /*a520*/  BSYNC B2 ;  /* 0x0000000000027941 */ /* 0x000fea0003800000 */
.L_x_440:
[----:B------:R-:W-:Y:S01]  /*a530*/  UIADD3 UR11, UR11, 0x1, URZ ;  /* 0x000000010b0b7890 */ /* 0x000fe2000fffe03f */
[----:B------:R-:W-:Y:S03]  /*a540*/  BAR.SYNC.DEFER_BLOCKING 0x0 ;  /* 0x0000000000007b1d */ /* 0x000fe60000010000 */
[----:B------:R-:W-:-:S04]  /*a550*/  UISETP.GT.U32.AND UP0, UPT, UR10, UR11, UPT ;  /* 0x0000000b0a00728c */ /* 0x000fc8000bf04070 */
[----:B------:R-:W-:-:S06]  /*a560*/  UISETP.GT.AND.EX UP0, UPT, UR9, URZ, UPT, UP0 ;  /* 0x0000003f0900728c */ /* 0x000fcc000bf04300 */
[----:B------:R-:W-:-:S13]  /*a570*/  PLOP3.LUT P0, PT, PT, PT, UP0, 0x80, 0x0 ;  /* 0x000000000000781c */ /* 0x000fda0003f0f008 */
[----:B------:R-:W-:Y:S05]  /*a580*/  @!P0 BRA `(.L_x_436) ;  /* 0x0000000000048947 */ /* 0x000fea0003800000 */
[----:B------:R-:W-:Y:S05]  /*a590*/  BRA `(.L_x_469) ;  /* 0xffffffc400487947 */ /* 0x000fea000383ffff */
.L_x_436:
[----:B------:R-:W-:Y:S01]  /*a5a0*/  IADD3 R84, R84, 0x80, RZ ;  /* 0x0000008054547810 */ /* 0x000fe20007ffe0ff */
[----:B------:R-:W-:Y:S03]  /*a5b0*/  BAR.SYNC.DEFER_BLOCKING 0x0 ;  /* 0x0000000000007b1d */ /* 0x000fe60000010000 */
[----:B------:R-:W-:-:S13]  /*a5c0*/  ISETP.GE.AND P0, PT, R84, R89, PT ;  /* 0x000000595400720c */ /* 0x000fda0003f06270 */
[----:B------:R-:W-:Y:S05]  /*a5d0*/  @P0 BRA `(.L_x_416) ;  /* 0x0000000000040947 */ /* 0x000fea0003800000 */
[----:B------:R-:W-:Y:S05]  /*a5e0*/  BRA `(.L_x_470) ;  /* 0xffffff7400c07947 */ /* 0x000fea000383ffff */
.L_x_416:
[----:B-123--:R-:W2:Y:S04]  /*a5f0*/  LDL R3, [R1+0x20] ;  /* 0x0000200001037983 */ /* 0x00eea80000100800 */
[----:B------:R-:W3:Y:S01]  /*a600*/  LDL.LU R2, [R1+0x1c] ;  /* 0x00001c0001027983 */ /* 0x000ee20000300800 */
[----:B------:R-:W-:Y:S01]  /*a610*/  ULDC UR4, c[0x0][0x0] ;  /* 0x0000000000047ab9 */ /* 0x000fe20000000800 */
[----:B------:R-:W1:Y:S02]  /*a620*/  S2R R0, SR_TID.Y ;  /* 0x0000000000007919 */ /* 0x000e640000002200 */
[----:B-1----:R-:W-:-:S05]  /*a630*/  IMAD R0, R0, UR4, R121 ;  /* 0x0000000400007c24 */ /* 0x002fca000f8e0279 */
[----:B------:R-:W-:-:S04]  /*a640*/  PRMT R0, R0, 0x9910, RZ ;  /* 0x0000991000007816 */ /* 0x000fc800000000ff */
[----:B------:R-:W-:Y:S02]  /*a650*/  ISETP.GT.AND P1, PT, R0, 0x1f, PT ;  /* 0x0000001f0000780c */ /* 0x000fe40003f24270 */
[----:B--2---:R-:W-:-:S04]  /*a660*/  ISETP.EQ.U32.AND P0, PT, R3, RZ, PT ;  /* 0x000000ff0300720c */ /* 0x004fc80003f02070 */
[----:B---3--:R-:W-:-:S13]  /*a670*/  ISETP.EQ.OR.EX P0, PT, R2, RZ, P1, P0 ;  /* 0x000000ff0200720c */ /* 0x008fda0000f02700 */
[----:B------:R-:W-:Y:S05]  /*a680*/  @P0 EXIT ;  /* 0x000000000000094d */ /* 0x000fea0003800000 */
[----:B------:R-:W2:Y:S02]  /*a690*/  LDL R4, [R1+0x18] ;  /* 0x0000180001047983 */ /* 0x000ea40000100800 */
[----:B--2---:R-:W-:-:S05]  /*a6a0*/  PRMT R0, R4, 0x9910, RZ ;  /* 0x0000991004007816 */ /* 0x004fca00000000ff */
[----:B------:R-:W-:-:S05]  /*a6b0*/  IMAD.MOV.U32 R9, RZ, RZ, R0 ;  /* 0x000000ffff097224 */ /* 0x000fca00078e0000 */
[----:B------:R-:W-:-:S13]  /*a6c0*/  ISETP.GT.AND P0, PT, R64, R9, PT ;  /* 0x000000094000720c */ /* 0x000fda0003f04270 */
[----:B------:R-:W-:Y:S05]  /*a6d0*/  @P0 BRA `(.L_x_471) ;  /* 0x00000000002c0947 */ /* 0x000fea0003800000 */
[----:B------:R-:W-:-:S05]  /*a6e0*/  VIADD R64, R64, 0x1f ;  /* 0x0000001f40407836 */ /* 0x000fca0000000000 */
[----:B------:R-:W-:-:S04]  /*a6f0*/  SHF.R.S32.HI R0, RZ, 0x1f, R64 ;  /* 0x0000001fff007819 */ /* 0x000fc80000011440 */
[----:B------:R-:W-:-:S04]  /*a700*/  LEA.HI R0, R0, R64, RZ, 0x5 ;  /* 0x0000004000007211 */ /* 0x000fc800078f28ff */
[----:B------:R-:W-:-:S04]  /*a710*/  LOP3.LUT R0, R0, 0xffffffe0, RZ, 0xc0, !PT ;  /* 0xffffffe000007812 */ /* 0x000fc800078ec0ff */
[----:B------:R-:W-:-:S13]  /*a720*/  ISETP.GT.AND P0, PT, R0, R9, PT ;  /* 0x000000090000720c */ /* 0x000fda0003f04270 */
[----:B------:R-:W-:Y:S05]  /*a730*/  @!P0 EXIT ;  /* 0x000000000000894d */ /* 0x000fea0003800000 */
[----:B------:R-:W2:Y:S01]  /*a740*/  LDL.LU.64 R2, [R1+0x20] ;  /* 0x0000200001027983 */ /* 0x000ea20000300a00 */
[----:B------:R-:W-:Y:S01]  /*a750*/  MOV R0, 0x7f800000 ;  /* 0x7f80000000007802 */ /* 0x000fe20000000f00 */
[----:B--2---:R-:W-:-:S05]  /*a760*/  IMAD.WIDE R2, R9, 0x4, R2 ;  /* 0x0000000409027825 */ /* 0x004fca00078e0202 */
[----:B------:R-:W-:Y:S01]  /*a770*/  ST.E desc[UR48][R2.64], R0 ;  /* 0x0000000002007985 */ /* 0x000fe2000c101930 */
[----:B------:R-:W-:Y:S05]  /*a780*/  EXIT ;  /* 0x000000000000794d */ /* 0x000fea0003800000 */
.L_x_471:
[----:B------:R-:W1:Y:S01]  /*a790*/  S2UR UR4, SR_CgaCtaId ;  /* 0x00000000000479c3 */ /* 0x000e620000008800 */
[----:B------:R-:W-:Y:S01]  /*a7a0*/  UMOV UR5, 0x400 ;  /* 0x0000040000057882 */ /* 0x000fe20000000000 */
[----:B------:R-:W-:Y:S01]  /*a7b0*/  SHF.L.U32 R0, R4, 0x10, RZ ;  /* 0x0000001004007819 */ /* 0x000fe200000006ff */
[----:B------:R-:W-:Y:S01]  /*a7c0*/  BSSY B2, `(.L_x_472) ;  /* 0x000002a000027945 */ /* 0x000fe20003800000 */
[----:B------:R-:W-:Y:S02]  /*a7d0*/  MOV R4, 0x3e055027 ;  /* 0x3e05502700047802 */ /* 0x000fe40000000f00 */
[----:B------:R-:W-:Y:S02]  /*a7e0*/  MOV R8, 0x3f317218 ;  /* 0x3f31721800087802 */ /* 0x000fe40000000f00 */
[----:B------:R-:W-:Y:S01]  /*a7f0*/  MOV R10, 0x3fb8aa3b ;  /* 0x3fb8aa3b000a7802 */ /* 0x000fe20000000f00 */
[----:B-1----:R-:W-:-:S06]  /*a800*/  ULEA UR4, UR4, UR5, 0x18 ;  /* 0x0000000504047291 */ /* 0x002fcc000f8ec03f */
[----:B------:R-:W-:-:S05]  /*a810*/  LEA.HI.SX32 R2, R0, UR4, 0x12 ;  /* 0x0000000400027c11 */ /* 0x000fca000f8f92ff */
        /* <DEDUP_REMOVED lines=10> */
[----:B------:R-:W-:-:S05]  /*a8c0*/  IADD3 R0, R3, -R7, RZ ;  /* 0x8000000703007210 */ /* 0x000fca0007ffe0ff */
[----:B------:R-:W-:-:S04]  /*a8d0*/  FADD R0, R0, -1 ;  /* 0xbf80000000007421 */ /* 0x000fc80000000000 */
[----:B------:R-:W-:-:S04]  /*a8e0*/  FFMA R4, R0, -R4, 0.14084610342979431152 ;  /* 0x3e1039f600047423 */ /* 0x000fc80000000804 */
[----:B------:R-:W-:Y:S01]  /*a8f0*/  FFMA R2, R0, R4, -0.12148627638816833496 ;  /* 0xbdf8cdcc00027423 */ /* 0x000fe20000000004 */
[----:B------:R-:W-:Y:S01]  /*a900*/  I2FP.F32.S32 R4, R7 ;  /* 0x0000000700047245 */ /* 0x000fe20000201400 */
[----:B------:R-:W-:Y:S02]  /*a910*/  FFMA R7, R8, -R10, 1 ;  /* 0x3f80000008077423 */ /* 0x000fe4000000080a */
[----:B------:R-:W-:Y:S02]  /*a920*/  FFMA R2, R0, R2, 0.13980610668659210205 ;  /* 0x3e0f295500027423 */ /* 0x000fe40000000002 */
[----:B------:R-:W-:Y:S01]  /*a930*/  FFMA R4, R4, 1.1920928955078125e-07, R6 ;  /* 0x3400000004047823 */ /* 0x000fe20000000006 */
[----:B------:R-:W-:Y:S01]  /*a940*/  @P1 MOV R6, 0x7f800000 ;  /* 0x7f80000000061802 */ /* 0x000fe20000000f00 */
        /* <DEDUP_REMOVED lines=16> */
[----:B------:R-:W-:Y:S05]  /*aa50*/  CALL.REL.NOINC `($__internal_4_$__cuda_sm3x_div_rn_noftz_f32_slowpath) ;  /* 0x00000008005c7944 */ /* 0x000fea0003c00000 */
.L_x_473:
[----:B------:R-:W-:Y:S05]  /*aa60*/  BSYNC B2 ;  /* 0x0000000000027941 */ /* 0x000fea0003800000 */
.L_x_472:
[----:B------:R-:W2:Y:S01]  /*aa70*/  LDL.LU.64 R2, [R1+0x20] ;  /* 0x0000200001027983 */ /* 0x000ea20000300a00 */
[----:B------:R-:W-:Y:S01]  /*aa80*/  FADD R0, R10, R0 ;  /* 0x000000000a007221 */ /* 0x000fe20000000000 */
[----:B--2---:R-:W-:-:S05]  /*aa90*/  IMAD.WIDE R2, R9, 0x4, R2 ;  /* 0x0000000409027825 */ /* 0x004fca00078e0202 */
[----:B------:R-:W-:Y:S01]  /*aaa0*/  ST.E desc[UR48][R2.64], R0 ;  /* 0x0000000002007985 */ /* 0x000fe2000c101930 */
[----:B------:R-:W-:Y:S05]  /*aab0*/  EXIT ;  /* 0x000000000000794d */ /* 0x000fea0003800000 */
.L_x_413:
[----:B------:R-:W-:Y:S01]  /*aac0*/  MOV R13, R20 ;  /* 0x00000014000d7202 */ /* 0x000fe20000000f00 */
[----:B------:R-:W-:Y:S01]  /*aad0*/  IMAD.MOV.U32 R11, RZ, RZ, 0x1f ;  /* 0x0000001fff0b7424 */ /* 0x000fe200078e00ff */
[----:B------:R-:W-:Y:S02]  /*aae0*/  MOV R12, RZ ;  /* 0x000000ff000c7202 */ /* 0x000fe40000000f00 */
[----:B------:R-:W-:-:S07]  /*aaf0*/  MOV R15, 0xffffffff ;  /* 0xffffffff000f7802 */ /* 0x000fce0000000f00 */
[----:B-12---:R-:W-:Y:S05]  /*ab00*/  WARPSYNC.COLLECTIVE R15, `(.L_x_474) ;  /* 0x000000000f087348 */ /* 0x006fea0003c00000 */
[----:B------:R3:W4:Y:S02]  /*ab10*/  SHFL.IDX P6, R14, R13, R12, R11 ;  /* 0x0000000c0d0e7389 */ /* 0x00072400000c000b */
[----:B-1234-:R-:W-:Y:S01]  /*ab20*/  ENDCOLLECTIVE ;  /* 0x000000000000791b */ /* 0x01efe20003800000 */
.L_x_474:
[----:B------:R-:W-:Y:S01]  /*ab30*/  MOV R13, R18 ;  /* 0x00000012000d7202 */ /* 0x000fe20000000f00 */
[----:B------:R-:W-:-:S07]  /*ab40*/  IMAD.MOV.U32 R23, RZ, RZ, R14 ;  /* 0x000000ffff177224 */ /* 0x000fce00078e000e */
[----:B------:R-:W-:Y:S05]  /*ab50*/  WARPSYNC.COLLECTIVE R15, `(.L_x_475) ;  /* 0x000000000f087348 */ /* 0x000fea0003c00000 */
[----:B------:R1:W2:Y:S02]  /*ab60*/  SHFL.IDX P6, R14, R13, R12, R11 ;  /* 0x0000000c0d0e7389 */ /* 0x0002a400000c000b */
[----:B-12---:R-:W-:Y:S01]  /*ab70*/  ENDCOLLECTIVE ;  /* 0x000000000000791b */ /* 0x006fe20003800000 */
.L_x_475:
[----:B------:R-:W-:Y:S01]  /*ab80*/  MOV R13, R21 ;  /* 0x00000015000d7202 */ /* 0x000fe20000000f00 */
[----:B------:R-:W-:-:S07]  /*ab90*/  IMAD.MOV.U32 R24, RZ, RZ, R14 ;  /* 0x000000ffff187224 */ /* 0x000fce00078e000e */
[----:B------:R-:W-:Y:S05]  /*aba0*/  WARPSYNC.COLLECTIVE R15, `(.L_x_476) ;  /* 0x000000000f087348 */ /* 0x000fea0003c00000 */
[----:B------:R1:W2:Y:S02]  /*abb0*/  SHFL.IDX P6, R14, R13, R12, R11 ;  /* 0x0000000c0d0e7389 */ /* 0x0002a400000c000b */
[----:B-12---:R-:W-:Y:S01]  /*abc0*/  ENDCOLLECTIVE ;  /* 0x000000000000791b */ /* 0x006fe20003800000 */
.L_x_476:
[----:B------:R-:W-:Y:S01]  /*abd0*/  IMAD.MOV.U32 R13, RZ, RZ, R7 ;  /* 0x000000ffff0d7224 */ /* 0x000fe200078e0007 */
[----:B------:R1:W-:Y:S06]  /*abe0*/  STL [R1+0x10], R14 ;  /* 0x0000100e01007387 */ /* 0x0003ec0000100800 */
[----:B-1----:R-:W-:Y:S05]  /*abf0*/  WARPSYNC.COLLECTIVE R15, `(.L_x_477) ;  /* 0x000000000f087348 */ /* 0x002fea0003c00000 */
[----:B-1----:R1:W2:Y:S02]  /*ac00*/  SHFL.IDX P6, R14, R13, R12, R11 ;  /* 0x0000000c0d0e7389 */ /* 0x0022a400000c000b */
[----:B-12---:R-:W-:Y:S01]  /*ac10*/  ENDCOLLECTIVE ;  /* 0x000000000000791b */ /* 0x006fe20003800000 */
.L_x_477:
[----:B------:R-:W-:Y:S01]  /*ac20*/  MOV R13, R106 ;  /* 0x0000006a000d7202 */ /* 0x000fe20000000f00 */
[----:B------:R1:W-:Y:S06]  /*ac30*/  STL [R1+0xc], R14 ;  /* 0x00000c0e01007387 */ /* 0x0003ec0000100800 */
[----:B-1----:R-:W-:Y:S05]  /*ac40*/  WARPSYNC.COLLECTIVE R15, `(.L_x_478) ;  /* 0x000000000f087348 */ /* 0x002fea0003c00000 */
[----:B-1----:R1:W2:Y:S02]  /*ac50*/  SHFL.IDX P6, R14, R13, R12, R11 ;  /* 0x0000000c0d0e7389 */ /* 0x0022a400000c000b */
[----:B-12---:R-:W-:Y:S01]  /*ac60*/  ENDCOLLECTIVE ;  /* 0x000000000000791b */ /* 0x006fe20003800000 */
.L_x_478:
[----:B------:R-:W-:Y:S01]  /*ac70*/  MOV R13, R10 ;  /* 0x0000000a000d7202 */ /* 0x000fe20000000f00 */
[----:B------:R-:W-:-:S07]  /*ac80*/  IMAD.MOV.U32 R106, RZ, RZ, R14 ;  /* 0x000000ffff6a7224 */ /* 0x000fce00078e000e */
[----:B------:R-:W-:Y:S05]  /*ac90*/  WARPSYNC.COLLECTIVE R15, `(.L_x_479) ;  /* 0x000000000f087348 */ /* 0x000fea0003c00000 */
[----:B------:R1:W2:Y:S02]  /*aca0*/  SHFL.IDX P6, R14, R13, R12, R11 ;  /* 0x0000000c0d0e7389 */ /* 0x0002a400000c000b */
[----:B-12---:R-:W-:Y:S01]  /*acb0*/  ENDCOLLECTIVE ;  /* 0x000000000000791b */ /* 0x006fe20003800000 */
.L_x_479:
[----:B------:R-:W-:Y:S01]  /*acc0*/  MOV R13, R17 ;  /* 0x00000011000d7202 */ /* 0x000fe20000000f00 */
[----:B------:R-:W-:-:S07]  /*acd0*/  IMAD.MOV.U32 R105, RZ, RZ, R14 ;  /* 0x000000ffff697224 */ /* 0x000fce00078e000e */
[----:B------:R-:W-:Y:S05]  /*ace0*/  WARPSYNC.COLLECTIVE R15, `(.L_x_480) ;  /* 0x000000000f087348 */ /* 0x000fea0003c00000 */
[----:B------:R1:W2:Y:S02]  /*acf0*/  SHFL.IDX P6, R14, R13, R12, R11 ;  /* 0x0000000c0d0e7389 */ /* 0x0002a400000c000b */
[----:B-12---:R-:W-:Y:S01]  /*ad00*/  ENDCOLLECTIVE ;  /* 0x000000000000791b */ /* 0x006fe20003800000 */
.L_x_480:
[----:B------:R-:W-:Y:S01]  /*ad10*/  MOV R13, R6 ;  /* 0x00000006000d7202 */ /* 0x000fe20000000f00 */
[----:B------:R-:W-:-:S07]  /*ad20*/  IMAD.MOV.U32 R87, RZ, RZ, R14 ;  /* 0x000000ffff577224 */ /* 0x000fce00078e000e */
[----:B------:R-:W-:Y:S05]  /*ad30*/  WARPSYNC.COLLECTIVE R15, `(.L_x_481) ;  /* 0x000000000f087348 */ /* 0x000fea0003c00000 */
[----:B------:R1:W2:Y:S02]  /*ad40*/  SHFL.IDX P6, R14, R13, R12, R11 ;  /* 0x0000000c0d0e7389 */ /* 0x0002a400000c000b */
[----:B-12---:R-:W-:Y:S01]  /*ad50*/  ENDCOLLECTIVE ;  /* 0x000000000000791b */ /* 0x006fe20003800000 */
.L_x_481:
[----:B------:R-:W-:Y:S01]  /*ad60*/  MOV R13, R85 ;  /* 0x00000055000d7202 */ /* 0x000fe20000000f00 */
[----:B------:R-:W-:-:S07]  /*ad70*/  IMAD.MOV.U32 R88, RZ, RZ, R14 ;  /* 0x000000ffff587224 */ /* 0x000fce00078e000e */
[----:B------:R-:W-:Y:S05]  /*ad80*/  WARPSYNC.COLLECTIVE R15, `(.L_x_482) ;  /* 0x000000000f087348 */ /* 0x000fea0003c00000 */
[----:B------:R1:W2:Y:S02]  /*ad90*/  SHFL.IDX P6, R14, R13, R12, R11 ;  /* 0x0000000c0d0e7389 */ /* 0x0002a400000c000b */
[----:B-12---:R-:W-:Y:S01]  /*ada0*/  ENDCOLLECTIVE ;  /* 0x000000000000791b */ /* 0x006fe20003800000 */
.L_x_482:
[----:B------:R-:W-:Y:S01]  /*adb0*/  MOV R13, R86 ;  /* 0x00000056000d7202 */ /* 0x000fe20000000f00 */
[----:B------:R-:W-:-:S07]  /*adc0*/  IMAD.MOV.U32 R85, RZ, RZ, R14 ;  /* 0x000000ffff557224 */ /* 0x000fce00078e000e */
[----:B------:R-:W-:Y:S05]  /*add0*/  WARPSYNC.COLLECTIVE R15, `(.L_x_483) ;  /* 0x000000000f087348 */ /* 0x000fea0003c00000 */
[----:B------:R1:W2:Y:S02]  /*ade0*/  SHFL.IDX P6, R14, R13, R12, R11 ;  /* 0x0000000c0d0e7389 */ /* 0x0002a400000c000b */
[----:B-12---:R-:W-:Y:S01]  /*adf0*/  ENDCOLLECTIVE ;  /* 0x000000000000791b */ /* 0x006fe20003800000 */
.L_x_483:
[----:B------:R-:W-:Y:S01]  /*ae00*/  MOV R13, R4 ;  /* 0x00000004000d7202 */ /* 0x000fe20000000f00 */
[----:B------:R-:W-:-:S07]  /*ae10*/  IMAD.MOV.U32 R86, RZ, RZ, R14 ;  /* 0x000000ffff567224 */ /* 0x000fce00078e000e */
[----:B------:R-:W-:Y:S05]  /*ae20*/  WARPSYNC.COLLECTIVE R15, `(.L_x_484) ;  /* 0x000000000f087348 */ /* 0x000fea0003c00000 */
[----:B------:R1:W2:Y:S02]  /*ae30*/  SHFL.IDX P6, R14, R13, R12, R11 ;  /* 0x0000000c0d0e7389 */ /* 0x0002a400000c000b */
[----:B-12---:R-:W-:Y:S01]  /*ae40*/  ENDCOLLECTIVE ;  /* 0x000000000000791b */ /* 0x006fe20003800000 */
.L_x_484:
[----:B------:R-:W-:Y:S01]  /*ae50*/  MOV R13, R3 ;  /* 0x00000003000d7202 */ /* 0x000fe20000000f00 */
[----:B------:R-:W-:-:S07]  /*ae60*/  IMAD.MOV.U32 R2, RZ, RZ, R14 ;  /* 0x000000ffff027224 */ /* 0x000fce00078e000e */
[----:B------:R-:W-:Y:S05]  /*ae70*/  WARPSYNC.COLLECTIVE R15, `(.L_x_485) ;  /* 0x000000000f087348 */ /* 0x000fea0003c00000 */
[----:B------:R1:W2:Y:S02]  /*ae80*/  SHFL.IDX P6, R14, R13, R12, R11 ;  /* 0x0000000c0d0e7389 */ /* 0x0002a400000c000b */
[----:B-12---:R-:W-:Y:S01]  /*ae90*/  ENDCOLLECTIVE ;  /* 0x000000000000791b */ /* 0x006fe20003800000 */
.L_x_485:
[----:B------:R1:W-:Y:S01]  /*aea0*/  STL [R1+0x20], R2 ;  /* 0x0000200201007387 */ /* 0x0003e20000100800 */
[----:B------:R-:W-:Y:S01]  /*aeb0*/  MOV R13, R64 ;  /* 0x00000040000d7202 */ /* 0x000fe20000000f00 */
[----:B------:R-:W-:-:S07]  /*aec0*/  IMAD.MOV.U32 R5, RZ, RZ, R14 ;  /* 0x000000ffff057224 */ /* 0x000fce00078e000e */
[----:B-1----:R-:W-:Y:S05]  /*aed0*/  WARPSYNC.COLLECTIVE R15, `(.L_x_486) ;  /* 0x000000000f087348 */ /* 0x002fea0003c00000 */
[----:B------:R2:W3:Y:S02]  /*aee0*/  SHFL.IDX P6, R14, R13, R12, R11 ;  /* 0x0000000c0d0e7389 */ /* 0x0004e400000c000b */
[----:B-123--:R-:W-:Y:S01]  /*aef0*/  ENDCOLLECTIVE ;  /* 0x000000000000791b */ /* 0x00efe20003800000 */
.L_x_486:
[----:B------:R-:W-:Y:S01]  /*af00*/  IMAD.MOV.U32 R3, RZ, RZ, R5 ;  /* 0x000000ffff037224 */ /* 0x000fe200078e0005 */
[----:B------:R1:W-:Y:S01]  /*af10*/  STL [R1+0x1c], R5 ;  /* 0x00001c0501007387 */ /* 0x0003e20000100800 */
[----:B------:R-:W-:Y:S01]  /*af20*/  MOV R13, R89 ;  /* 0x00000059000d7202 */ /* 0x000fe20000000f00 */
[----:B------:R-:W-:-:S07]  /*af30*/  IMAD.MOV.U32 R64, RZ, RZ, R14 ;  /* 0x000000ffff407224 */ /* 0x000fce00078e000e */
[----:B-1----:R-:W-:Y:S05]  /*af40*/  WARPSYNC.COLLECTIVE R15, `(.L_x_487) ;  /* 0x000000000f087348 */ /* 0x002fea0003c00000 */
[----:B------:R2:W3:Y:S02]  /*af50*/  SHFL.IDX P6, R14, R13, R12, R11 ;  /* 0x0000000c0d0e7389 */ /* 0x0004e400000c000b */
[----:B-123--:R-:W-:Y:S01]  /*af60*/  ENDCOLLECTIVE ;  /* 0x000000000000791b */ /* 0x00efe20003800000 */
.L_x_487:
[----:B------:R-:W-:Y:S01]  /*af70*/  MOV R13, R91 ;  /* 0x0000005b000d7202 */ /* 0x000fe20000000f00 */
[----:B------:R-:W-:-:S07]  /*af80*/  IMAD.MOV.U32 R89, RZ, RZ, R14 ;  /* 0x000000ffff597224 */ /* 0x000fce00078e000e */
[----:B------:R-:W-:Y:S05]  /*af90*/  WARPSYNC.COLLECTIVE R15, `(.L_x_488) ;  /* 0x000000000f087348 */ /* 0x000fea0003c00000 */
[----:B------:R1:W2:Y:S02]  /*afa0*/  SHFL.IDX P6, R14, R13, R12, R11 ;  /* 0x0000000c0d0e7389 */ /* 0x0002a400000c000b */
[----:B-12---:R-:W-:Y:S01]  /*afb0*/  ENDCOLLECTIVE ;  /* 0x000000000000791b */ /* 0x006fe20003800000 */
.L_x_488:
[----:B------:R-:W-:Y:S01]  /*afc0*/  MOV R13, R81 ;  /* 0x00000051000d7202 */ /* 0x000fe20000000f00 */
[----:B------:R-:W-:-:S07]  /*afd0*/  IMAD.MOV.U32 R91, RZ, RZ, R14 ;  /* 0x000000ffff5b7224 */ /* 0x000fce00078e000e */
[----:B------:R-:W-:Y:S05]  /*afe0*/  WARPSYNC.COLLECTIVE R15, `(.L_x_489) ;  /* 0x000000000f087348 */ /* 0x000fea0003c00000 */
[----:B------:R1:W2:Y:S02]  /*aff0*/  SHFL.IDX P6, R14, R13, R12, R11 ;  /* 0x0000000c0d0e7389 */ /* 0x0002a400000c000b */
[----:B-12---:R-:W-:Y:S01]  /*b000*/  ENDCOLLECTIVE ;  /* 0x000000000000791b */ /* 0x006fe20003800000 */
.L_x_489:
[----:B------:R-:W-:Y:S01]  /*b010*/  MOV R13, R0 ;  /* 0x00000000000d7202 */ /* 0x000fe20000000f00 */
[----:B------:R-:W-:-:S07]  /*b020*/  IMAD.MOV.U32 R81, RZ, RZ, R14 ;  /* 0x000000ffff517224 */ /* 0x000fce00078e000e */
[----:B------:R-:W-:Y:S05]  /*b030*/  WARPSYNC.COLLECTIVE R15, `(.L_x_490) ;  /* 0x000000000f087348 */ /* 0x000fea0003c00000 */
[----:B------:R1:W2:Y:S02]  /*b040*/  SHFL.IDX P6, R14, R13, R12, R11 ;  /* 0x0000000c0d0e7389 */ /* 0x0002a400000c000b */
[----:B-12---:R-:W-:Y:S01]  /*b050*/  ENDCOLLECTIVE ;  /* 0x000000000000791b */ /* 0x006fe20003800000 */
.L_x_490:
[----:B------:R1:W-:Y:S04]  /*b060*/  STL [R1+0x8], R14 ;  /* 0x0000080e01007387 */ /* 0x0003e80000100800 */
[----:B------:R1:W-:Y:S01]  /*b070*/  STL.64 [R1+0x20], R2 ;  /* 0x0000200201007387 */ /* 0x0003e20000100a00 */
[----:B------:R-:W-:Y:S05]  /*b080*/  BRA `(.L_x_491) ;  /* 0xffffff5c00e47947 */ /* 0x000fea000383ffff */
        .weak           $__internal_3_$__cuda_sm20_rcp_rn_f32_slowpath
        .type           $__internal_3_$__cuda_sm20_rcp_rn_f32_slowpath,@function
        .size           $__internal_3_$__cuda_sm20_rcp_rn_f32_slowpath,($__internal_4_$__cuda_sm3x_div_rn_noftz_f32_slowpath - $__internal_3_$__cuda_sm20_rcp_rn_f32_slowpath)
$__internal_3_$__cuda_sm20_rcp_rn_f32_slowpath:
        /* <DEDUP_REMOVED lines=15> */
.L_x_493:
        /* <DEDUP_REMOVED lines=12> */
[----:B------:R-:W-:-:S05]  /*b240*/  FFMA.RP R20, R20, R76, R20 ;  /* 0x0000004c14147223 */ /* 0x000fca0000008014 */
[C---:B------:R-:W-:Y:S02]  /*b250*/  FSETP.NEU.FTZ.AND P4, PT, R67.reuse, R20, PT ;  /* 0x000000144300720b */ /* 0x040fe40003f9d000 */
[----:B------:R-:W-:Y:S02]  /*b260*/  LOP3.LUT R20, R67, 0x7fffff, RZ, 0xc0, !PT ;  /* 0x007fffff43147812 */ /* 0x000fe400078ec0ff */
[----:B------:R-:W-:Y:S02]  /*b270*/  SEL R67, RZ, 0xffffffff, !P4 ;  /* 0xffffffffff437807 */ /* 0x000fe40006000000 */
[----:B------:R-:W-:-:S03]  /*b280*/  LOP3.LUT R20, R20, 0x800000, RZ, 0xfc, !PT ;  /* 0x0080000014147812 */ /* 0x000fc600078efcff */
[----:B------:R-:W-:Y:S01]  /*b290*/  IMAD.MOV R76, RZ, RZ, -R67 ;  /* 0x000000ffff4c7224 */ /* 0x000fe200078e0a43 */
[----:B------:R-:W-:Y:S02]  /*b2a0*/  LOP3.LUT R78, R78, R20, RZ, 0xc0, !PT ;  /* 0x000000144e4e7212 */ /* 0x000fe400078ec0ff */
[----:B------:R-:W-:Y:S02]  /*b2b0*/  SHF.R.U32.HI R3, RZ, R3, R20 ;  /* 0x00000003ff037219 */ /* 0x000fe40000011614 */
[-C--:B------:R-:W-:Y:S02]  /*b2c0*/  SHF.R.U32.HI R67, RZ, R77.reuse, R78 ;  /* 0x0000004dff437219 */ /* 0x080fe4000001164e */
        /* <DEDUP_REMOVED lines=12> */
.L_x_495:
[----:B------:R-:W1:Y:S02]  /*b390*/  MUFU.RCP R0, R0 ;  /* 0x0000000000007308 */ /* 0x000e640000001000 */
.L_x_494:
[----:B------:R-:W-:Y:S05]  /*b3a0*/  BSYNC B0 ;  /* 0x0000000000007941 */ /* 0x000fea0003800000 */
.L_x_492:
[----:B------:R-:W-:-:S04]  /*b3b0*/  MOV R3, 0x0 ;  /* 0x0000000000037802 */ /* 0x000fc80000000f00 */
[----:B-1----:R-:W-:Y:S05]  /*b3c0*/  RET.REL.NODEC R2 `(_Z29attention_kernel_batched_implI15AttentionKernelIN7cutlass6half_tENS1_4arch4Sm80ELb1ELi32ELi128ELi65536ELb0ELb0E18DefaultToBatchHookEEvNT_6ParamsE) ;  /* 0xffffff4c020c7950 */ /* 0x002fea0003c3ffff */
        .weak           $__internal_4_$__cuda_sm3x_div_rn_noftz_f32_slowpath
        .type           $__internal_4_$__cuda_sm3x_div_rn_noftz_f32_slowpath,@function
        .size           $__internal_4_$__cuda_sm3x_div_rn_noftz_f32_slowpath,(.L_x_613 - $__internal_4_$__cuda_sm3x_div_rn_noftz_f32_slowpath)
$__internal_4_$__cuda_sm3x_div_rn_noftz_f32_slowpath:
        /* <DEDUP_REMOVED lines=29> */
.L_x_498:
[----:B------:R-:W-:Y:S05]  /*b5a0*/  BSYNC B0 ;  /* 0x0000000000007941 */ /* 0x000fea0003800000 */
.L_x_497:
        /* <DEDUP_REMOVED lines=49> */
.L_x_505:
[----:B------:R-:W-:-:S04]  /*b8c0*/  LOP3.LUT R0, R0, 0x80000000, RZ, 0xc0, !PT ;  /* 0x8000000000007812 */ /* 0x000fc800078ec0ff */
[----:B------:R-:W-:Y:S01]  /*b8d0*/  LOP3.LUT R0, R0, 0x7f800000, RZ, 0xfc, !PT ;  /* 0x7f80000000007812 */ /* 0x000fe200078efcff */
[----:B------:R-:W-:Y:S05]  /*b8e0*/  BRA `(.L_x_506) ;  /* 0x0000000000047947 */ /* 0x000fea0003800000 */
.L_x_504:
[----:B------:R-:W-:Y:S02]  /*b8f0*/  LEA R0, R6, R0, 0x17 ;  /* 0x0000000006007211 */ /* 0x000fe400078eb8ff */
.L_x_506:
[----:B------:R-:W-:Y:S05]  /*b900*/  BSYNC B0 ;  /* 0x0000000000007941 */ /* 0x000fea0003800000 */
.L_x_503:
[----:B------:R-:W-:Y:S05]  /*b910*/  BRA `(.L_x_507) ;  /* 0x0000000000207947 */ /* 0x000fea0003800000 */
.L_x_502:
[----:B------:R-:W-:-:S04]  /*b920*/  LOP3.LUT R0, R5, 0x80000000, R0, 0x48, !PT ;  /* 0x8000000005007812 */ /* 0x000fc800078e4800 */
[----:B------:R-:W-:Y:S01]  /*b930*/  LOP3.LUT R0, R0, 0x7f800000, RZ, 0xfc, !PT ;  /* 0x7f80000000007812 */ /* 0x000fe200078efcff */
[----:B------:R-:W-:Y:S05]  /*b940*/  BRA `(.L_x_507) ;  /* 0x0000000000147947 */ /* 0x000fea0003800000 */
.L_x_501:
[----:B------:R-:W-:Y:S01]  /*b950*/  LOP3.LUT R0, R5, 0x80000000, R0, 0x48, !PT ;  /* 0x8000000005007812 */ /* 0x000fe200078e4800 */
[----:B------:R-:W-:Y:S05]  /*b960*/  BRA `(.L_x_507) ;  /* 0x00000000000c7947 */ /* 0x000fea0003800000 */
.L_x_500:
[----:B------:R-:W1:Y:S01]  /*b970*/  MUFU.RSQ R0, -QNAN ;  /* 0xffc0000000007908 */ /* 0x000e620000001400 */
[----:B------:R-:W-:Y:S05]  /*b980*/  BRA `(.L_x_507) ;  /* 0x0000000000047947 */ /* 0x000fea0003800000 */
.L_x_499:
[----:B------:R-:W-:-:S07]  /*b990*/  FADD.FTZ R0, R2, 1.4426950216293334961 ;  /* 0x3fb8aa3b02007421 */ /* 0x000fce0000010000 */
.L_x_507:
[----:B------:R-:W-:Y:S05]  /*b9a0*/  BSYNC B1 ;  /* 0x0000000000017941 */ /* 0x000fea0003800000 */
.L_x_496:
[----:B------:R-:W-:Y:S02]  /*b9b0*/  MOV R2, R11 ;  /* 0x0000000b00027202 */ /* 0x000fe40000000f00 */
[----:B------:R-:W-:-:S04]  /*b9c0*/  MOV R3, 0x0 ;  /* 0x0000000000037802 */ /* 0x000fc80000000f00 */
[----:B-1----:R-:W-:Y:S05]  /*b9d0*/  RET.REL.NODEC R2 `(_Z29attention_kernel_batched_implI15AttentionKernelIN7cutlass6half_tENS1_4arch4Sm80ELb1ELi32ELi128ELi65536ELb0ELb0E18DefaultToBatchHookEEvNT_6ParamsE) ;  /* 0xffffff4402887950 */ /* 0x002fea0003c3ffff */
.L_x_508:
        /* <DEDUP_REMOVED lines=10> */
.L_x_613:


//--------------------- .text._Z29attention_kernel_batched_implI15AttentionKernelIN7cutlass6half_tENS1_4arch4Sm80ELb1ELi32ELi128ELi128ELb0ELb0E18DefaultToBatchHookEEvNT_6ParamsE --------------------------
	.section	.text._Z29attention_kernel_batched_implI15AttentionKernelIN7cutlass6half_tENS1_4arch4Sm80ELb1ELi32ELi128ELi128ELb0ELb0E18DefaultToBatchHookEEvNT_6ParamsE,"ax",@progbits
	.align	128
        .global         _Z29attention_kernel_batched_implI15AttentionKernelIN7cutlass6half_tENS1_4arch4Sm80ELb1ELi32ELi128ELi128ELb0ELb0E18DefaultToBatchHookEEvNT_6ParamsE
        .type           _Z29attention_kernel_batched_implI15AttentionKernelIN7cutlass6half_tENS1_4arch4Sm80ELb1ELi32ELi128ELi128ELb0ELb0E18DefaultToBatchHookEEvNT_6ParamsE,@function
        .size           _Z29attention_kernel_batched_implI15AttentionKernelIN7cutlass6half_tENS1_4arch4Sm80ELb1ELi32ELi128ELi128ELb0ELb0E18DefaultToBatchHookEEvNT_6ParamsE,(.L_x_615 - _Z29attention_kernel_batched_implI15AttentionKernelIN7cutlass6half_tENS1_4arch4Sm80ELb1ELi32ELi128ELi128ELb0ELb0E18DefaultToBatchHookEEvNT_6ParamsE)
        .other          _Z29attention_kernel_batched_implI15AttentionKernelIN7cutlass6half_tENS1_4arch4Sm80ELb1ELi32ELi128ELi128ELb0ELb0E18DefaultToBatchHookEEvNT_6ParamsE,@"STO_CUDA_ENTRY STV_DEFAULT"
_Z29attention_kernel_batched_implI15AttentionKernelIN7cutlass6half_tENS1_4arch4Sm80ELb1ELi32ELi128ELi128ELb0ELb0E18DefaultToBatchHookEEvNT_6ParamsE:
.text._Z29attention_kernel_batched_implI15AttentionKernelIN7cutlass6half_tENS1_4arch4Sm80ELb1ELi32ELi128ELi128ELb0ELb0E18DefaultToBatchHookEEvNT_6ParamsE:
[----:B------:R-:W1:Y:S01]  /*0000*/  LDC R1, c[0x0][0x28] ;  /* 0x00000a00ff017b82 */ /* 0x000e620000000800 */
[----:B------:R-:W2:Y:S01]  /*0010*/  S2R R0, SR_CTAID.X ;  /* 0x0000000000007919 */ /* 0x000ea20000002500 */
[----:B------:R-:W-:Y:S01]  /*0020*/  ULDC.64 UR4, c[0x0][0x230] ;  /* 0x00008c0000047ab9 */ /* 0x000fe20000000a00 */
[----:B------:R-:W-:Y:S01]  /*0030*/  ULDC UR7, c[0x0][0x2d4] ;  /* 0x0000b50000077ab9 */ /* 0x000fe20000000800 */
[----:B------:R-:W-:Y:S01]  /*0040*/  ISETP.NE.U32.AND P0, PT, RZ, UR4, PT ;  /* 0x00000004ff007c0c */ /* 0x000fe2000bf05070 */
[----:B------:R-:W3:Y:S01]  /*0050*/  S2R R35, SR_CTAID.Z ;  /* 0x0000000000237919 */ /* 0x000ee20000002700 */
[----:B------:R-:W-:Y:S01]  /*0060*/  ULDC UR6, c[0x0][0x298] ;  /* 0x0000a60000067ab9 */ /* 0x000fe20000000800 */
[----:B------:R-:W-:Y:S01]  /*0070*/  ULDC UR4, c[0x0][0x248] ;  /* 0x0000920000047ab9 */ /* 0x000fe20000000800 */
[----:B------:R-:W-:Y:S01]  /*0080*/  ISETP.NE.AND.EX P0, PT, RZ, UR5, PT, P0 ;  /* 0x00000005ff007c0c */ /* 0x000fe2000bf05300 */
[----:B------:R-:W4:Y:S01]  /*0090*/  S2R R38, SR_CTAID.Y ;  /* 0x0000000000267919 */ /* 0x000f220000002600 */
[----:B------:R-:W-:Y:S01]  /*00a0*/  ULDC UR5, c[0x0][0x294] ;  /* 0x0000a50000057ab9 */ /* 0x000fe20000000800 */
[----:B------:R-:W-:Y:S01]  /*00b0*/  MOV R31, UR7 ;  /* 0x00000007001f7c02 */ /* 0x000fe20008000f00 */
[----:B------:R-:W-:Y:S01]  /*00c0*/  IMAD.U32 R34, RZ, RZ, UR6 ;  /* 0x00000006ff227e24 */ /* 0x000fe2000f8e00ff */
[----:B------:R-:W-:Y:S01]  /*00d0*/  MOV R33, UR5 ;  /* 0x0000000500217c02 */ /* 0x000fe20008000f00 */
[----:B------:R-:W-:Y:S01]  /*00e0*/  IMAD.U32 R114, RZ, RZ, UR4 ;  /* 0x00000004ff727e24 */ /* 0x000fe2000f8e00ff */
[----:B------:R-:W-:Y:S01]  /*00f0*/  ULDC.64 UR36, c[0x0][0x208] ;  /* 0x0000820000247ab9 */ /* 0x000fe20000000a00 */
[----:B-1----:R-:W-:-:S02]  /*0100*/  VIADD R1, R1, 0xffffffc8 ;  /* 0xffffffc801017836 */ /* 0x002fc40000000000 */
[----:B--2---:R-:W-:-:S03]  /*0110*/  IMAD.SHL.U32 R40, R0, 0x20, RZ ;  /* 0x0000002000287824 */ /* 0x004fc600078e00ff */
[----:B---34-:R-:W-:Y:S05]  /*0120*/  @!P0 BRA `(.L_x_509) ;  /* 0x0000000000f08947 */ /* 0x018fea0003800000 */
        /* <DEDUP_REMOVED lines=22> */
[----:B------:R-:W1:Y:S01]  /*0290*/  LDC.64 R2, c[0x4][R2] ;  /* 0x0100000002027b82 */ /* 0x000e620000000a00 */
        /* <DEDUP_REMOVED lines=8> */
[----:B-1----:R-:W-:Y:S05]  /*0320*/  CALL.ABS.NOINC R2 ;  /* 0x0000000002007343 */ /* 0x002fea0003c00000 */
.L_x_510:
[----:B------:R-:W1:Y:S08]  /*0330*/  LDC.64 R2, c[0x0][0x240] ;  /* 0x00009000ff027b82 */ /* 0x000e700000000a00 */
[----:B------:R-:W2:Y:S01]  /*0340*/  LDC.64 R10, c[0x0][0x238] ;  /* 0x00008e00ff0a7b82 */ /* 0x000ea20000000a00 */
[----:B-1----:R-:W-:-:S04]  /*0350*/  ISETP.NE.U32.AND P0, PT, R2, RZ, PT ;  /* 0x000000ff0200720c */ /* 0x002fc80003f05070 */
[----:B------:R-:W-:Y:S01]  /*0360*/  ISETP.NE.AND.EX P0, PT, R3, RZ, PT, P0 ;  /* 0x000000ff0300720c */ /* 0x000fe20003f05300 */
[----:B--2---:R-:W-:-:S05]  /*0370*/  IMAD.WIDE.U32 R10, R35, 0x4, R10 ;  /* 0x00000004230a7825 */ /* 0x004fca00078e000a */
        /* <DEDUP_REMOVED lines=8> */
[--C-:B--2---:R-:W-:Y:S01]  /*0400*/  IMAD.MOV.U32 R2, RZ, RZ, R4.reuse ;  /* 0x000000ffff027224 */ /* 0x104fe200078e0004 */
[----:B------:R-:W-:-:S03]  /*0410*/  SHF.R.S32.HI R3, RZ, 0x1f, R4 ;  /* 0x0000001fff037819 */ /* 0x000fc60000011404 */
[----:B---3--:R-:W-:-:S06]  /*0420*/  @P0 IMAD.IADD R6, R2, 0x1, R0 ;  /* 0x0000000102060824 */ /* 0x008fcc00078e0200 */
[----:B------:R1:W5:Y:S01]  /*0430*/  @!P0 LDG.E R6, desc[UR36][R10.64+0x4] ;  /* 0x000004240a068981 */ /* 0x000362000c1e1900 */
        /* <DEDUP_REMOVED lines=11> */
.L_x_509:
[----:B------:R-:W1:Y:S01]  /*04f0*/  LDC.64 R4, c[0x0][0x2b0] ;  /* 0x0000ac00ff047b82 */ /* 0x000e620000000a00 */
[----:B------:R-:W-:Y:S01]  /*0500*/  ULDC.64 UR4, c[0x0][0x258] ;  /* 0x0000960000047ab9 */ /* 0x000fe20000000a00 */
[----:B------:R-:W-:Y:S01]  /*0510*/  ULDC UR7, c[0x0][0x278] ;  /* 0x00009e0000077ab9 */ /* 0x000fe20000000800 */
[----:B------:R-:W-:-:S05]  /*0520*/  ULDC UR6, c[0x0][0x274] ;  /* 0x00009d0000067ab9 */ /* 0x000fca0000000800 */
[----:B------:R-:W2:Y:S08]  /*0530*/  LDC.64 R10, c[0x0][0x210] ;  /* 0x00008400ff0a7b82 */ /* 0x000eb00000000a00 */
[----:B------:R-:W3:Y:S08]  /*0540*/  LDC.64 R8, c[0x0][0x2b8] ;  /* 0x0000ae00ff087b82 */ /* 0x000ef00000000a00 */
[----:B------:R-:W4:Y:S01]  /*0550*/  LDC.64 R14, c[0x0][0x218] ;  /* 0x00008600ff0e7b82 */ /* 0x000f220000000a00 */
[----:B-1----:R-:W-:-:S04]  /*0560*/  IMAD.WIDE.U32 R2, R35, R4, RZ ;  /* 0x0000000423027225 */ /* 0x002fc800078e00ff */
[----:B------:R-:W-:-:S03]  /*0570*/  IMAD R5, R35, R5, R3 ;  /* 0x0000000523057224 */ /* 0x000fc600078e0203 */
[----:B------:R-:W1:Y:S01]  /*0580*/  LDC.64 R12, c[0x0][0x2c0] ;  /* 0x0000b000ff0c7b82 */ /* 0x000e620000000a00 */
[----:B--2---:R-:W-:-:S04]  /*0590*/  LEA R24, P0, R2, R10, 0x1 ;  /* 0x0000000a02187211 */ /* 0x004fc800078008ff */
[----:B------:R-:W-:-:S03]  /*05a0*/  LEA.HI.X R32, R2, R11, R5, 0x1, P0 ;  /* 0x0000000b02207211 */ /* 0x000fc600000f0c05 */
[----:B------:R-:W2:Y:S01]  /*05b0*/  LDC.64 R16, c[0x0][0x220] ;  /* 0x00008800ff107b82 */ /* 0x000ea20000000a00 */
[----:B---3--:R-:W-:-:S04]  /*05c0*/  IMAD.WIDE.U32 R6, R35, R8, RZ ;  /* 0x0000000823067225 */ /* 0x008fc800078e00ff */
[----:B------:R-:W-:-:S03]  /*05d0*/  IMAD R0, R35, R9, R7 ;  /* 0x0000000923007224 */ /* 0x000fc600078e0207 */
[----:B------:R-:W3:Y:S01]  /*05e0*/  LDC R21, c[0x0][0x274] ;  /* 0x00009d00ff157b82 */ /* 0x000ee20000000800 */
        /* <DEDUP_REMOVED lines=13> */
[----:B---3--:R-:W-:Y:S01]  /*06c0*/  IMAD R8, R35, R21, RZ ;  /* 0x0000001523087224 */ /* 0x008fe200078e02ff */
        /* <DEDUP_REMOVED lines=19> */
.L_x_511:
[----:B------:R-:W1:Y:S01]  /*0800*/  LDC.64 R22, c[0x0][0x288] ;  /* 0x0000a200ff167b82 */ /* 0x000e620000000a00 */
[----:B------:R-:W-:Y:S01]  /*0810*/  IADD3 R12, P0, R40, R4, RZ ;  /* 0x00000004280c7210 */ /* 0x000fe20007f1e0ff */
[----:B------:R-:W-:Y:S01]  /*0820*/  ULDC.64 UR6, c[0x0][0x298] ;  /* 0x0000a60000067ab9 */ /* 0x000fe20000000a00 */
[----:B------:R-:W-:Y:S01]  /*0830*/  MOV R7, RZ ;  /* 0x000000ff00077202 */ /* 0x000fe20000000f00 */
[----:B------:R-:W-:Y:S01]  /*0840*/  IMAD R6, R38, UR7, RZ ;  /* 0x0000000726067c24 */ /* 0x000fe2000f8e02ff */
        /* <DEDUP_REMOVED lines=51> */
.L_x_512:
[----:B------:R-:W-:Y:S02]  /*0b80*/  MOV R7, R19 ;  /* 0x0000001300077202 */ /* 0x000fe40000000f00 */
[----:B------:R-:W-:Y:S02]  /*0b90*/  MOV R6, R9 ;  /* 0x0000000900067202 */ /* 0x000fe40000000f00 */
.L_x_513:
        /* <DEDUP_REMOVED lines=18> */
.L_x_514:
[----:B------:R-:W-:Y:S01]  /*0cc0*/  IMAD.IADD R0, R17, 0x1, -R40 ;  /* 0x0000000111007824 */ /* 0x000fe200078e0a28 */
[----:B------:R-:W-:Y:S01]  /*0cd0*/  LOP3.LUT P0, RZ, R39, UR7, RZ, 0xfc, !PT ;  /* 0x0000000727ff7c12 */ /* 0x000fe2000f80fcff */
[C---:B-1----:R-:W-:Y:S01]  /*0ce0*/  VIADD R5, R11.reuse, 0xffffffff ;  /* 0xffffffff0b057836 */ /* 0x042fe20000000000 */
[----:B------:R-:W-:Y:S02]  /*0cf0*/  PRMT R2, R11, 0x9910, RZ ;  /* 0x000099100b027816 */ /* 0x000fe400000000ff */
[----:B------:R-:W-:Y:S02]  /*0d00*/  ISETP.EQ.AND P0, PT, R0, 0x1, !P0 ;  /* 0x000000010000780c */ /* 0x000fe40004702270 */
[----:B------:R-:W-:Y:S02]  /*0d10*/  LOP3.LUT R5, R5, 0xff, RZ, 0xc0, !PT ;  /* 0x000000ff05057812 */ /* 0x000fe400078ec0ff */
[----:B------:R-:W-:Y:S02]  /*0d20*/  ISETP.NE.AND P2, PT, R2, 0x2, PT ;  /* 0x000000020200780c */ /* 0x000fe40003f45270 */
[----:B------:R-:W-:-:S07]  /*0d30*/  ISETP.GT.U32.AND P1, PT, R5, 0x1, PT ;  /* 0x000000010500780c */ /* 0x000fce0003f24070 */
[----:B------:R-:W1:Y:S01]  /*0d40*/  @!P0 LDC R34, c[0x0][0x284] ;  /* 0x0000a100ff228b82 */ /* 0x000e620000000800 */
[----:B------:R-:W-:Y:S02]  /*0d50*/  @!P0 IMAD.MOV.U32 R31, RZ, RZ, R0 ;  /* 0x000000ffff1f8224 */ /* 0x000fe400078e0000 */
[----:B------:R-:W-:Y:S02]  /*0d60*/  @!P0 IMAD.MOV.U32 R0, RZ, RZ, R11 ;  /* 0x000000ffff008224 */ /* 0x000fe400078e000b */
[----:B------:R-:W-:-:S03]  /*0d70*/  @!P2 IMAD.IADD R114, R16, 0x1, -R17 ;  /* 0x000000011072a824 */ /* 0x000fc600078e0a11 */
[----:B------:R-:W2:Y:S02]  /*0d80*/  @!P0 LDC R5, c[0x0][0x2d4] ;  /* 0x0000b500ff058b82 */ /* 0x000ea40000000800 */
[----:B------:R-:W-:-:S04]  /*0d90*/  @!P1 IADD3 R2, R40, 0x20, R114 ;  /* 0x0000002028029810 */ /* 0x000fc80007ffe072 */
[----:B------:R-:W-:Y:S01]  /*0da0*/  @!P1 VIMNMX R16, R16, R2, PT ;  /* 0x0000000210109248 */ /* 0x000fe20003fe0100 */
[----:B------:R-:W-:Y:S06]  /*0db0*/  @!P0 BRA `(.L_x_515) ;  /* 0x0000000000188947 */ /* 0x000fec0003800000 */
[----:B------:R-:W-:Y:S01]  /*0dc0*/  LOP3.LUT P0, RZ, R38, 0x1f, RZ, 0xc0, !PT ;  /* 0x0000001f26ff7812 */ /* 0x000fe2000780c0ff */
[----:B------:R-:W-:Y:S01]  /*0dd0*/  ULDC UR4, c[0x0][0x270] ;  /* 0x00009c0000047ab9 */ /* 0x000fe20000000800 */
[----:B--2---:R-:W-:Y:S01]  /*0de0*/  IMAD.MOV.U32 R5, RZ, RZ, 0x1 ;  /* 0x00000001ff057424 */ /* 0x004fe200078e00ff */
[----:B------:R-:W-:Y:S01]  /*0df0*/  MOV R0, RZ ;  /* 0x000000ff00007202 */ /* 0x000fe20000000f00 */
[----:B------:R-:W-:-:S09]  /*0e00*/  IMAD.U32 R33, RZ, RZ, UR4 ;  /* 0x00000004ff217e24 */ /* 0x000fd2000f8e00ff */
[----:B------:R-:W-:Y:S05]  /*0e10*/  @P0 EXIT ;  /* 0x000000000000094d */ /* 0x000fea0003800000 */
.L_x_515:
[----:B------:R-:W-:-:S03]  /*0e20*/  UMOV UR4, 0xffffffff ;  /* 0xffffffff00047882 */ /* 0x000fc60000000000 */
[----:B------:R-:W-:Y:S05]  /*0e30*/  BRA.DIV UR4, `(.L_x_516) ;  /* 0x00000072048c7947 */ /* 0x000fea000b800000 */
[----:B------:R-:W3:Y:S04]  /*0e40*/  SHFL.IDX PT, R12, R26, RZ, 0x1f ;  /* 0x00001fff1a0c7589 */ /* 0x000ee800000e0000 */
[----:B------:R-:W4:Y:S04]  /*0e50*/  SHFL.IDX PT, R11, R10, RZ, 0x1f ;  /* 0x00001fff0a0b7589 */ /* 0x000f2800000e0000 */
[----:B------:R-:W5:Y:S04]  /*0e60*/  SHFL.IDX PT, R2, R25, RZ, 0x1f ;  /* 0x00001fff19027589 */ /* 0x000f6800000e0000 */
[----:B------:R-:W1:Y:S04]  /*0e70*/  SHFL.IDX PT, R10, R8, RZ, 0x1f ;  /* 0x00001fff080a7589 */ /* 0x000e6800000e0000 */
[----:B------:R-:W-:Y:S04]  /*0e80*/  SHFL.IDX PT, R8, R19, RZ, 0x1f ;  /* 0x00001fff13087589 */ /* 0x000fe800000e0000 */
[----:B------:R-:W-:Y:S04]  /*0e90*/  SHFL.IDX PT, R116, R24, RZ, 0x1f ;  /* 0x00001fff18747589 */ /* 0x000fe800000e0000 */
[----:B---3--:R-:W-:Y:S04]  /*0ea0*/  STL [R1+0x1c], R12 ;  /* 0x00001c0c01007387 */ /* 0x008fe80000100800 */
[----:B----4-:R-:W-:Y:S04]  /*0eb0*/  STL [R1+0x18], R11 ;  /* 0x0000180b01007387 */ /* 0x010fe80000100800 */
[----:B-----5:R-:W-:Y:S04]  /*0ec0*/  STL [R1+0x14], R2 ;  /* 0x0000140201007387 */ /* 0x020fe80000100800 */
[----:B------:R-:W3:Y:S04]  /*0ed0*/  SHFL.IDX PT, R2, R9, RZ, 0x1f ;  /* 0x00001fff09027589 */ /* 0x000ee800000e0000 */
[----:B-1----:R1:W-:Y:S04]  /*0ee0*/  STL [R1+0x10], R10 ;  /* 0x0000100a01007387 */ /* 0x0023e80000100800 */
[----:B------:R1:W4:Y:S04]  /*0ef0*/  SHFL.IDX PT, R21, R20, RZ, 0x1f ;  /* 0x00001fff14157589 */ /* 0x00032800000e0000 */
[----:B---3--:R1:W-:Y:S04]  /*0f00*/  STL [R1+0x30], R2 ;  /* 0x0000300201007387 */ /* 0x0083e80000100800 */
[----:B------:R1:W-:Y:S02]  /*0f10*/  STL [R1+0x2c], R8 ;  /* 0x00002c0801007387 */ /* 0x0003e40000100800 */
.L_x_572:
[----:B------:R-:W-:-:S03]  /*0f20*/  UMOV UR4, 0xffffffff ;  /* 0xffffffff00047882 */ /* 0x000fc60000000000 */
[----:B------:R-:W-:Y:S05]  /*0f30*/  BRA.DIV UR4, `(.L_x_517) ;  /* 0x0000007204fc7947 */ /* 0x000fea000b800000 */
.L_x_575:
[----:B------:R-:W-:-:S03]  /*0f40*/  UMOV UR4, 0xffffffff ;  /* 0xffffffff00047882 */ /* 0x000fc60000000000 */
[----:B------:R-:W-:Y:S05]  /*0f50*/  BRA.DIV UR4, `(.L_x_518) ;  /* 0x00000076041c7947 */ /* 0x000fea000b800000 */
.L_x_578:
[----:B------:R-:W-:-:S03]  /*0f60*/  UMOV UR4, 0xffffffff ;  /* 0xffffffff00047882 */ /* 0x000fc60000000000 */
[----:B------:R-:W-:Y:S05]  /*0f70*/  BRA.DIV UR4, `(.L_x_519) ;  /* 0x00000076043c7947 */ /* 0x000fea000b800000 */
[----:B------:R-:W5:Y:S04]  /*0f80*/  SHFL.IDX PT, R4, R4, RZ, 0x1f ;  /* 0x00001fff04047589 */ /* 0x000f6800000e0000 */
[----:B-1----:R-:W1:Y:S04]  /*0f90*/  SHFL.IDX PT, R2, R3, RZ, 0x1f ;  /* 0x00001fff03027589 */ /* 0x002e6800000e0000 */
[----:B------:R2:W2:Y:S04]  /*0fa0*/  SHFL.IDX PT, R115, R31, RZ, 0x1f ;  /* 0x00001fff1f737589 */ /* 0x0004a800000e0000 */
[----:B------:R2:W2:Y:S04]  /*0fb0*/  SHFL.IDX PT, R100, R16, RZ, 0x1f ;  /* 0x00001fff10647589 */ /* 0x0004a800000e0000 */
[----:B-----5:R2:W-:Y:S04]  /*0fc0*/  STL [R1+0x24], R4 ;  /* 0x0000240401007387 */ /* 0x0205e80000100800 */
[----:B-1----:R1:W-:Y:S02]  /*0fd0*/  STL [R1+0x28], R2 ;  /* 0x0000280201007387 */ /* 0x0023e40000100800 */
.L_x_584:
[----:B------:R-:W-:-:S03]  /*0fe0*/  UMOV UR4, 0xffffffff ;  /* 0xffffffff00047882 */ /* 0x000fc60000000000 */
[----:B------:R-:W-:Y:S05]  /*0ff0*/  BRA.DIV UR4, `(.L_x_520) ;  /* 0x0000007604907947 */ /* 0x000fea000b800000 */
.L_x_587:
[----:B------:R-:W-:-:S03]  /*1000*/  UMOV UR4, 0xffffffff ;  /* 0xffffffff00047882 */ /* 0x000fc60000000000 */
[----:B------:R-:W-:Y:S05]  /*1010*/  BRA.DIV UR4, `(.L_x_521) ;  /* 0x0000007604b07947 */ /* 0x000fea000b800000 */
[----:B------:R-:W5:Y:S04]  /*1020*/  SHFL.IDX PT, R0, R0, RZ, 0x1f ;  /* 0x00001fff00007589 */ /* 0x000f6800000e0000 */
[----:B-1----:R-:W1:Y:S04]  /*1030*/  SHFL.IDX PT, R2, R33, RZ, 0x1f ;  /* 0x00001fff21027589 */ /* 0x002e6800000e0000 */
[----:B-----5:R2:W-:Y:S04]  /*1040*/  STL [R1+0x8], R0 ;  /* 0x0000080001007387 */ /* 0x0205e80000100800 */
[----:B-1----:R1:W-:Y:S02]  /*1050*/  STL [R1+0x20], R2 ;  /* 0x0000200201007387 */ /* 0x0023e40000100800 */
.L_x_591:
[----:B--2---:R-:W2:Y:S01]  /*1060*/  S2R R0, SR_TID.Y ;  /* 0x0000000000007919 */ /* 0x004ea20000002200 */
[----:B------:R-:W-:Y:S01]  /*1070*/  ULDC UR4, c[0x0][0x0] ;  /* 0x0000000000047ab9 */ /* 0x000fe20000000800 */
[----:B------:R-:W-:Y:S01]  /*1080*/  BSSY B0, `(.L_x_522) ;  /* 0x0000011000007945 */ /* 0x000fe20003800000 */
[----:B------:R-:W2:Y:S02]  /*1090*/  S2R R30, SR_TID.X ;  /* 0x00000000001e7919 */ /* 0x000ea40000002100 */
[----:B--2---:R-:W-:-:S05]  /*10a0*/  IMAD R0, R0, UR4, R30 ;  /* 0x0000000400007c24 */ /* 0x004fca000f8e021e */
[----:B-1----:R-:W-:-:S04]  /*10b0*/  PRMT R2, R0, 0x9910, RZ ;  /* 0x0000991000027816 */ /* 0x002fc800000000ff */
[----:B------:R-:W-:-:S13]  /*10c0*/  ISETP.GT.AND P0, PT, R2, 0x1f, PT ;  /* 0x0000001f0200780c */ /* 0x000fda0003f04270 */
[----:B------:R-:W-:Y:S05]  /*10d0*/  @P0 BRA `(.L_x_523) ;  /* 0x00000000002c0947 */ /* 0x000fea0003800000 */
[----:B------:R-:W1:Y:S01]  /*10e0*/  S2UR UR4, SR_CgaCtaId ;  /* 0x00000000000479c3 */ /* 0x000e620000008800 */
[----:B------:R-:W-:Y:S01]  /*10f0*/  UMOV UR5, 0x400 ;  /* 0x0000040000057882 */ /* 0x000fe20000000000 */
[----:B------:R-:W-:Y:S01]  /*1100*/  IMAD.U32 R0, R0, 0x10000, RZ ;  /* 0x0001000000007824 */ /* 0x000fe200078e00ff */
[----:B------:R-:W-:Y:S01]  /*1110*/  MOV R4, 0x3f800000 ;  /* 0x3f80000000047802 */ /* 0x000fe20000000f00 */
[----:B------:R-:W-:Y:S01]  /*1120*/  IMAD.MOV.U32 R3, RZ, RZ, -0x800000 ;  /* 0xff800000ff037424 */ /* 0x000fe200078e00ff */
[----:B-1----:R-:W-:-:S06]  /*1130*/  ULEA UR4, UR4, UR5, 0x18 ;  /* 0x0000000504047291 */ /* 0x002fcc000f8ec03f */
[----:B------:R-:W-:-:S05]  /*1140*/  LEA.HI.SX32 R0, R0, UR4, 0x12 ;  /* 0x0000000400007c11 */ /* 0x000fca000f8f92ff */
[----:B------:R1:W-:Y:S04]  /*1150*/  STS [R0+0x180], R4 ;  /* 0x0001800400007388 */ /* 0x0003e80000000800 */
[----:B------:R1:W-:Y:S04]  /*1160*/  STS [R0], R3 ;  /* 0x0000000300007388 */ /* 0x0003e80000000800 */
[----:B------:R1:W-:Y:S04]  /*1170*/  STS [R0+0x100], R3 ;  /* 0x0001000300007388 */ /* 0x0003e80000000800 */
[----:B------:R1:W-:Y:S02]  /*1180*/  STS [R0+0x80], RZ ;  /* 0x000080ff00007388 */ /* 0x0003e40000000800 */
.L_x_523:
[----:B------:R-:W-:Y:S05]  /*1190*/  BSYNC B0 ;  /* 0x0000000000007941 */ /* 0x000fea0003800000 */
.L_x_522:
[----:B------:R-:W-:-:S13]  /*11a0*/  ISETP.GT.AND P0, PT, R100, RZ, PT ;  /* 0x000000ff6400720c */ /* 0x000fda0003f04270 */
        /* <DEDUP_REMOVED lines=18> */
.L_x_524:
[----:B-1----:R-:W1:Y:S01]  /*12d0*/  S2R R4, SR_CgaCtaId ;  /* 0x0000000000047919 */ /* 0x002e620000008800 */
[C---:B------:R-:W-:Y:S01]  /*12e0*/  IMAD.SHL.U32 R3, R30.reuse, 0x1000000, RZ ;  /* 0x010000001e037824 */ /* 0x040fe200078e00ff */
[----:B------:R-:W-:Y:S01]  /*12f0*/  SHF.R.S32.HI R5, RZ, 0x1f, R2 ;  /* 0x0000001fff057819 */ /* 0x000fe20000011402 */
[----:B------:R-:W-:Y:S01]  /*1300*/  IMAD.MOV.U32 R97, RZ, RZ, RZ ;  /* 0x000000ffff617224 */ /* 0x000fe200078e00ff */
[----:B------:R-:W-:Y:S02]  /*1310*/  PRMT R27, R30, 0x8880, RZ ;  /* 0x000088801e1b7816 */ /* 0x000fe400000000ff */
[----:B------:R-:W-:Y:S02]  /*1320*/  CS2R R58, SRZ ;  /* 0x00000000003a7805 */ /* 0x000fe4000001ff00 */
[----:B------:R-:W-:Y:S02]  /*1330*/  SHF.R.U32.HI R0, RZ, 0x1f, R3 ;  /* 0x0000001fff007819 */ /* 0x000fe40000011603 */
[----:B------:R-:W-:-:S02]  /*1340*/  CS2R R56, SRZ ;  /* 0x0000000000387805 */ /* 0x000fc4000001ff00 */
[----:B------:R-:W-:Y:S02]  /*1350*/  LEA.HI R5, R5, R2, RZ, 0x5 ;  /* 0x0000000205057211 */ /* 0x000fe400078f28ff */
[----:B------:R-:W-:Y:S02]  /*1360*/  CS2R R54, SRZ ;  /* 0x0000000000367805 */ /* 0x000fe4000001ff00 */
[C---:B------:R-:W-:Y:S02]  /*1370*/  LEA.HI.SX32 R0, R3.reuse, R0, 0x5 ;  /* 0x0000000003007211 */ /* 0x040fe400078f2aff */
[----:B------:R-:W-:Y:S02]  /*1380*/  CS2R R52, SRZ ;  /* 0x0000000000347805 */ /* 0x000fe4000001ff00 */
[----:B------:R-:W-:Y:S02]  /*1390*/  LEA.HI R9, R3, R27, RZ, 0x1 ;  /* 0x0000001b03097211 */ /* 0x000fe400078f08ff */
[----:B------:R-:W-:-:S02]  /*13a0*/  CS2R R62, SRZ ;  /* 0x00000000003e7805 */ /* 0x000fc4000001ff00 */
[C---:B------:R-:W-:Y:S01]  /*13b0*/  LOP3.LUT R7, R0.reuse, 0x1ffffffe, RZ, 0xc0, !PT ;  /* 0x1ffffffe00077812 */ /* 0x040fe200078ec0ff */
[----:B------:R-:W-:Y:S01]  /*13c0*/  IMAD.SHL.U32 R0, R0, 0x8, RZ ;  /* 0x0000000800007824 */ /* 0x000fe200078e00ff */
[----:B------:R-:W-:Y:S02]  /*13d0*/  MOV R13, 0x400 ;  /* 0x00000400000d7802 */ /* 0x000fe40000000f00 */
[----:B------:R-:W-:Y:S02]  /*13e0*/  CS2R R60, SRZ ;  /* 0x00000000003c7805 */ /* 0x000fe4000001ff00 */
[----:B------:R-:W-:Y:S02]  /*13f0*/  LEA.HI.SX32 R7, R3, -R7, 0x5 ;  /* 0x8000000703077211 */ /* 0x000fe400078f2aff */
[----:B------:R-:W-:Y:S02]  /*1400*/  CS2R R50, SRZ ;  /* 0x0000000000327805 */ /* 0x000fe4000001ff00 */
[----:B------:R-:W-:-:S02]  /*1410*/  LOP3.LUT R3, R5, 0xffffffe0, RZ, 0xc0, !PT ;  /* 0xffffffe005037812 */ /* 0x000fc400078ec0ff */
[----:B------:R-:W-:Y:S02]  /*1420*/  CS2R R48, SRZ ;  /* 0x0000000000307805 */ /* 0x000fe4000001ff00 */
[----:B------:R-:W-:Y:S02]  /*1430*/  LOP3.LUT R6, R9, 0xfffffffe, RZ, 0xc0, !PT ;  /* 0xfffffffe09067812 */ /* 0x000fe400078ec0ff */
[----:B------:R-:W-:Y:S02]  /*1440*/  CS2R R66, SRZ ;  /* 0x0000000000427805 */ /* 0x000fe4000001ff00 */
[----:B------:R-:W-:Y:S02]  /*1450*/  SHF.R.S32.HI R8, RZ, 0x1f, R27 ;  /* 0x0000001fff087819 */ /* 0x000fe4000001141b */
[----:B------:R-:W-:Y:S02]  /*1460*/  CS2R R64, SRZ ;  /* 0x0000000000407805 */ /* 0x000fe4000001ff00 */
[----:B------:R-:W-:-:S02]  /*1470*/  PRMT R118, R30, 0x8880, RZ ;  /* 0x000088801e767816 */ /* 0x000fc400000000ff */
[----:B------:R-:W-:Y:S02]  /*1480*/  CS2R R46, SRZ ;  /* 0x00000000002e7805 */ /* 0x000fe4000001ff00 */
[----:B------:R-:W-:Y:S02]  /*1490*/  LOP3.LUT R15, R15, 0xfffffbff, RZ, 0xc0, !PT ;  /* 0xfffffbff0f0f7812 */ /* 0x000fe400078ec0ff */
[----:B------:R-:W-:Y:S02]  /*14a0*/  CS2R R44, SRZ ;  /* 0x00000000002c7805 */ /* 0x000fe4000001ff00 */
[----:B------:R-:W-:Y:S02]  /*14b0*/  CS2R R70, SRZ ;  /* 0x0000000000467805 */ /* 0x000fe4000001ff00 */
[----:B------:R-:W-:Y:S02]  /*14c0*/  CS2R R68, SRZ ;  /* 0x0000000000447805 */ /* 0x000fe4000001ff00 */
[----:B-1----:R-:W-:-:S02]  /*14d0*/  LEA R13, R4, R13, 0x18 ;  /* 0x0000000d040d7211 */ /* 0x002fc400078ec0ff */
[----:B------:R-:W-:Y:S02]  /*14e0*/  CS2R R42, SRZ ;  /* 0x00000000002a7805 */ /* 0x000fe4000001ff00 */
[----:B------:R-:W-:Y:S01]  /*14f0*/  LOP3.LUT R4, R0, 0xfffffff0, RZ, 0xc0, !PT ;  /* 0xfffffff000047812 */ /* 0x000fe200078ec0ff */
[----:B------:R-:W-:Y:S01]  /*1500*/  IMAD.IADD R0, R2, 0x1, -R3 ;  /* 0x0000000102007824 */ /* 0x000fe200078e0a03 */
[----:B------:R-:W-:Y:S01]  /*1510*/  LEA.HI R2, R8, R27, RZ, 0x3 ;  /* 0x0000001b08027211 */ /* 0x000fe200078f18ff */
[----:B------:R-:W-:Y:S01]  /*1520*/  IMAD.IADD R3, R27, 0x1, -R6 ;  /* 0x000000011b037824 */ /* 0x000fe200078e0a06 */
[----:B------:R-:W-:Y:S01]  /*1530*/  SHF.R.U32.HI R8, RZ, 0x1, R27 ;  /* 0x00000001ff087819 */ /* 0x000fe2000001161b */
[----:B------:R-:W-:Y:S01]  /*1540*/  IMAD R7, R7, 0x8, R4 ;  /* 0x0000000807077824 */ /* 0x000fe200078e0204 */
[----:B------:R-:W-:Y:S01]  /*1550*/  SHF.R.S32.HI R6, RZ, 0x5, R5 ;  /* 0x00000005ff067819 */ /* 0x000fe20000011405 */
[----:B------:R-:W-:Y:S01]  /*1560*/  IMAD.SHL.U32 R4, R3, 0x4, RZ ;  /* 0x0000000403047824 */ /* 0x000fe200078e00ff */
[----:B------:R-:W-:-:S02]  /*1570*/  LOP3.LUT R3, R2, 0xfffffff8, RZ, 0xc0, !PT ;  /* 0xfffffff802037812 */ /* 0x000fc400078ec0ff */
[----:B------:R-:W-:Y:S02]  /*1580*/  CS2R R40, SRZ ;  /* 0x0000000000287805 */ /* 0x000fe4000001ff00 */
[----:B------:R-:W-:Y:S02]  /*1590*/  SHF.R.S32.HI R2, RZ, 0x1f, R0 ;  /* 0x0000001fff027819 */ /* 0x000fe40000011400 */
[----:B------:R-:W-:Y:S02]  /*15a0*/  LOP3.LUT R8, R4, 0xfffffffc, R8, 0xe2, !PT ;  /* 0xfffffffc04087812 */ /* 0x000fe400078ee208 */
[----:B------:R-:W-:Y:S01]  /*15b0*/  IADD3 R5, R7, R27, -R3 ;  /* 0x0000001b07057210 */ /* 0x000fe20007ffe803 */
[----:B------:R-:W-:Y:S01]  /*15c0*/  IMAD.SHL.U32 R3, R6, 0x8, RZ ;  /* 0x0000000806037824 */ /* 0x000fe200078e00ff */
[CC--:B------:R-:W-:Y:S02]  /*15d0*/  LEA.HI R4, R2.reuse, R0.reuse, RZ, 0x2 ;  /* 0x0000000002047211 */ /* 0x0c0fe400078f10ff */
[----:B------:R-:W-:Y:S01]  /*15e0*/  LEA.HI R2, R2, R0, RZ, 0x3 ;  /* 0x0000000002027211 */ /* 0x000fe200078f18ff */
[----:B------:R1:W-:Y:S01]  /*15f0*/  STL [R1+0xc], R5 ;  /* 0x00000c0501007387 */ /* 0x0003e20000100800 */
[----:B------:R-:W-:-:S02]  /*1600*/  LOP3.LUT R7, R4, 0xfffffffc, RZ, 0xc0, !PT ;  /* 0xfffffffc04077812 */ /* 0x000fc400078ec0ff */
[CC--:B------:R-:W-:Y:S02]  /*1610*/  LEA.HI.SX32 R110, R2.reuse, R3.reuse, 0x1d ;  /* 0x00000003026e7211 */ /* 0x0c0fe400078feaff */
[----:B------:R-:W-:Y:S01]  /*1620*/  LOP3.LUT R2, R2, 0xfffffff8, RZ, 0xc0, !PT ;  /* 0xfffffff802027812 */ /* 0x000fe200078ec0ff */
[----:B------:R-:W-:Y:S01]  /*1630*/  IMAD.IADD R11, R0, 0x1, -R7 ;  /* 0x00000001000b7824 */ /* 0x000fe200078e0a07 */
[----:B------:R-:W-:Y:S01]  /*1640*/  LEA.HI.SX32 R111, R4, R3, 0x1e ;  /* 0x00000003046f7211 */ /* 0x000fe200078ff2ff */
[----:B------:R-:W-:Y:S01]  /*1650*/  VIADD R20, R110, 0x4 ;  /* 0x000000046e147836 */ /* 0x000fe20000000000 */
[----:B------:R-:W-:Y:S01]  /*1660*/  VIMNMX R4, R115, 0x20, PT ;  /* 0x0000002073047848 */ /* 0x000fe20003fe0100 */
[----:B------:R-:W-:Y:S01]  /*1670*/  IMAD.IADD R0, R0, 0x1, -R2 ;  /* 0x0000000100007824 */ /* 0x000fe200078e0a02 */
[----:B------:R-:W-:Y:S01]  /*1680*/  PRMT R118, R118, 0x7710, RZ ;  /* 0x0000771076767816 */ /* 0x000fe200000000ff */
[----:B------:R-:W-:Y:S01]  /*1690*/  IMAD R101, R6, 0x18, R111 ;  /* 0x0000001806657824 */ /* 0x000fe200078e026f */
[----:B------:R-:W-:Y:S01]  /*16a0*/  ISETP.GE.AND P1, PT, R111, R4, PT ;  /* 0x000000046f00720c */ /* 0x000fe20003f26270 */
[----:B------:R-:W-:Y:S01]  /*16b0*/  IMAD R2, R36, R110, RZ ;  /* 0x0000006e24027224 */ /* 0x000fe200078e02ff */
[----:B------:R-:W-:Y:S01]  /*16c0*/  SHF.R.S32.HI R6, RZ, 0x1f, R0 ;  /* 0x0000001fff067819 */ /* 0x000fe20000011400 */
[----:B------:R-:W-:Y:S01]  /*16d0*/  IMAD.SHL.U32 R104, R11, 0x8, RZ ;  /* 0x000000080b687824 */ /* 0x000fe200078e00ff */
[----:B------:R-:W-:Y:S01]  /*16e0*/  SHF.R.S32.HI R4, RZ, 0x1f, R110 ;  /* 0x0000001fff047819 */ /* 0x000fe2000001146e */
[----:B------:R-:W-:Y:S01]  /*16f0*/  IMAD.SHL.U32 R102, R0, 0x8, RZ ;  /* 0x0000000800667824 */ /* 0x000fe200078e00ff */
[----:B------:R-:W-:-:S02]  /*1700*/  LEA.HI R25, R6, R0, RZ, 0x2 ;  /* 0x0000000006197211 */ /* 0x000fc400078f10ff */
[----:B------:R-:W-:Y:S01]  /*1710*/  SHF.R.S32.HI R105, RZ, 0x1f, R104 ;  /* 0x0000001fff697819 */ /* 0x000fe20000011468 */
[----:B------:R-:W-:Y:S01]  /*1720*/  IMAD R124, R4, R23, R2 ;  /* 0x00000017047c7224 */ /* 0x000fe200078e0202 */
[----:B------:R-:W-:Y:S01]  /*1730*/  LOP3.LUT R2, R25, 0xfffffffc, RZ, 0xc0, !PT ;  /* 0xfffffffc19027812 */ /* 0x000fe200078ec0ff */
[----:B------:R-:W-:Y:S01]  /*1740*/  VIADD R4, R101, 0x8 ;  /* 0x0000000865047836 */ /* 0x000fe20000000000 */
[----:B------:R-:W-:Y:S01]  /*1750*/  SHF.R.S32.HI R103, RZ, 0x1f, R102 ;  /* 0x0000001fff677819 */ /* 0x000fe20000011466 */
[----:B-1----:R-:W-:Y:S02]  /*1760*/  IMAD.SHL.U32 R5, R9, 0x10, RZ ;  /* 0x0000001009057824 */ /* 0x002fe400078e00ff */
[----:B------:R-:W-:Y:S01]  /*1770*/  IMAD.IADD R24, R0, 0x1, -R2 ;  /* 0x0000000100187824 */ /* 0x000fe200078e0a02 */
[----:B------:R-:W-:Y:S01]  /*1780*/  LEA.HI R19, R4, R4, RZ, 0x1 ;  /* 0x0000000404137211 */ /* 0x000fe200078f08ff */
[--C-:B------:R-:W-:Y:S01]  /*1790*/  IMAD.MOV.U32 R2, RZ, RZ, R104.reuse ;  /* 0x000000ffff027224 */ /* 0x100fe200078e0068 */
[----:B------:R-:W-:Y:S01]  /*17a0*/  LOP3.LUT R3, R5, 0xffffffe0, RZ, 0xc0, !PT ;  /* 0xffffffe005037812 */ /* 0x000fe200078ec0ff */
[----:B------:R-:W-:Y:S01]  /*17b0*/  IMAD.WIDE R16, R111, R34, R104 ;  /* 0x000000226f107225 */ /* 0x000fe200078e0268 */
[----:B------:R-:W-:-:S02]  /*17c0*/  SHF.R.S32.HI R5, RZ, 0x1f, R101 ;  /* 0x0000001fff057819 */ /* 0x000fc40000011465 */
[----:B------:R-:W-:Y:S01]  /*17d0*/  SHF.R.S32.HI R0, RZ, 0x1f, R110 ;  /* 0x0000001fff007819 */ /* 0x000fe2000001146e */
[----:B------:R-:W-:Y:S01]  /*17e0*/  IMAD.IADD R26, R8, 0x1, R3 ;  /* 0x00000001081a7824 */ /* 0x000fe200078e0203 */
[----:B------:R-:W-:Y:S01]  /*17f0*/  LEA R116, P0, R16, R116, 0x1 ;  /* 0x0000007410747211 */ /* 0x000fe200078008ff */
[----:B------:R-:W-:Y:S02]  /*1800*/  IMAD R3, R37, R101, RZ ;  /* 0x0000006525037224 */ /* 0x000fe400078e02ff */
[----:B------:R-:W-:Y:S01]  /*1810*/  IMAD.WIDE.U32 R122, R110, R23, R102 ;  /* 0x000000176e7a7225 */ /* 0x000fe200078e0066 */
[----:B----4-:R-:W-:-:S03]  /*1820*/  LEA.HI.X R117, R16, R21, R17, 0x1, P0 ;  /* 0x0000001510757211 */ /* 0x010fc600000f0c11 */
[-C--:B------:R-:W-:Y:S01]  /*1830*/  IMAD R121, R5, R22.reuse, R3 ;  /* 0x0000001605797224 */ /* 0x080fe200078e0203 */
[----:B------:R-:W-:Y:S01]  /*1840*/  LOP3.LUT R5, R19, 0x3ffffffe, RZ, 0xc0, !PT ;  /* 0x3ffffffe13057812 */ /* 0x000fe200078ec0ff */
[----:B------:R-:W-:Y:S02]  /*1850*/  IMAD.MOV.U32 R3, RZ, RZ, R105 ;  /* 0x000000ffff037224 */ /* 0x000fe400078e0069 */
[----:B------:R-:W-:Y:S02]  /*1860*/  IMAD.IADD R124, R123, 0x1, R124 ;  /* 0x000000017b7c7824 */ /* 0x000fe400078e027c */
[----:B------:R-:W-:Y:S01]  /*1870*/  IMAD.WIDE.U32 R28, R101, R22, R2 ;  /* 0x00000016651c7225 */ /* 0x000fe200078e0002 */
[----:B------:R-:W-:Y:S01]  /*1880*/  LEA.HI R2, R0, R110, RZ, 0x3 ;  /* 0x0000006e00027211 */ /* 0x000fe200078f18ff */
[----:B------:R-:W1:Y:S01]  /*1890*/  LDC R22, c[0x0][0x26c] ;  /* 0x00009b00ff167b82 */ /* 0x000e620000000800 */
[----:B------:R-:W-:Y:S01]  /*18a0*/  SHF.R.S32.HI R0, RZ, 0x1f, R20 ;  /* 0x0000001fff007819 */ /* 0x000fe20000011414 */
[----:B------:R-:W-:Y:S01]  /*18b0*/  IMAD.IADD R18, R4, 0x1, -R5 ;  /* 0x0000000104127824 */ /* 0x000fe200078e0a05 */
[----:B------:R-:W-:Y:S01]  /*18c0*/  LEA.HI R5, R111, R111, RZ, 0x1 ;  /* 0x0000006f6f057211 */ /* 0x000fe200078f08ff */
[----:B------:R2:W-:Y:S01]  /*18d0*/  STL.64 [R1], R28 ;  /* 0x0000001c01007387 */ /* 0x0005e20000100a00 */
[----:B------:R-:W-:Y:S01]  /*18e0*/  LEA.HI R0, R0, R20, RZ, 0x3 ;  /* 0x0000001400007211 */ /* 0x000fe200078f18ff */
[----:B------:R-:W-:Y:S01]  /*18f0*/  IMAD R18, R18, 0x4, R11 ;  /* 0x0000000412127824 */ /* 0x000fe200078e020b */
[----:B------:R-:W-:Y:S01]  /*1900*/  LEA.HI R4, R101, R101, RZ, 0x1 ;  /* 0x0000006565047211 */ /* 0x000fe200078f08ff */
[----:B------:R-:W-:Y:S01]  /*1910*/  IMAD.IADD R121, R29, 0x1, R121 ;  /* 0x000000011d797824 */ /* 0x000fe200078e0279 */
[----:B------:R-:W-:-:S02]  /*1920*/  LOP3.LUT R6, R5, 0x3ffffffe, RZ, 0xc0, !PT ;  /* 0x3ffffffe05067812 */ /* 0x000fc400078ec0ff */
[----:B------:R-:W-:Y:S02]  /*1930*/  LOP3.LUT R0, R0, 0xfffffff8, RZ, 0xc0, !PT ;  /* 0xfffffff800007812 */ /* 0x000fe400078ec0ff */
[----:B------:R-:W-:Y:S01]  /*1940*/  LOP3.LUT R7, R4, 0x3ffffffe, RZ, 0xc0, !PT ;  /* 0x3ffffffe04077812 */ /* 0x000fe200078ec0ff */
[----:B------:R-:W-:Y:S01]  /*1950*/  IMAD.IADD R6, R111, 0x1, -R6 ;  /* 0x000000016f067824 */ /* 0x000fe200078e0a06 */
[----:B------:R-:W-:Y:S01]  /*1960*/  LOP3.LUT R2, R2, 0xfffffff8, RZ, 0xc0, !PT ;  /* 0xfffffff802027812 */ /* 0x000fe200078ec0ff */
[----:B------:R-:W-:Y:S01]  /*1970*/  IMAD.IADD R0, R20, 0x1, -R0 ;  /* 0x0000000114007824 */ /* 0x000fe200078e0a00 */
[----:B------:R-:W-:Y:S01]  /*1980*/  SHF.R.S32.HI R12, RZ, 0x1, R5 ;  /* 0x00000001ff0c7819 */ /* 0x000fe20000011405 */
[----:B------:R-:W-:Y:S01]  /*1990*/  IMAD.IADD R8, R101, 0x1, -R7 ;  /* 0x0000000165087824 */ /* 0x000fe200078e0a07 */
[----:B------:R-:W-:Y:S01]  /*19a0*/  SHF.R.S32.HI R5, RZ, 0x1f, R5 ;  /* 0x0000001fff057819 */ /* 0x000fe20000011405 */
[--C-:B------:R-:W-:Y:S01]  /*19b0*/  IMAD R7, R6, 0x4, R11.reuse ;  /* 0x0000000406077824 */ /* 0x100fe200078e020b */
[----:B------:R-:W-:Y:S01]  /*19c0*/  SHF.R.S32.HI R6, RZ, 0x1f, R0 ;  /* 0x0000001fff067819 */ /* 0x000fe20000011400 */
[----:B------:R-:W-:Y:S01]  /*19d0*/  IMAD.IADD R3, R110, 0x1, -R2 ;  /* 0x000000016e037824 */ /* 0x000fe200078e0a02 */
[----:B---3--:R-:W-:Y:S01]  /*19e0*/  SHF.R.S32.HI R14, RZ, 0x1, R4 ;  /* 0x00000001ff0e7819 */ /* 0x008fe20000011404 */
[----:B------:R-:W-:Y:S01]  /*19f0*/  IMAD R10, R8, 0x4, R11 ;  /* 0x00000004080a7824 */ /* 0x000fe200078e020b */
[----:B------:R-:W-:-:S02]  /*1a00*/  LEA.HI R9, R6, R0, RZ, 0x2 ;  /* 0x0000000006097211 */ /* 0x000fc400078f10ff */
[----:B------:R-:W-:Y:S02]  /*1a10*/  SHF.R.S32.HI R2, RZ, 0x1f, R3 ;  /* 0x0000001fff027819 */ /* 0x000fe40000011403 */
[----:B------:R-:W-:Y:S02]  /*1a20*/  LOP3.LUT R8, R9, 0x1ffffffc, RZ, 0xc0, !PT ;  /* 0x1ffffffc09087812 */ /* 0x000fe400078ec0ff */
[----:B------:R-:W-:Y:S02]  /*1a30*/  LEA.HI R2, R2, R3, RZ, 0x2 ;  /* 0x0000000302027211 */ /* 0x000fe400078f10ff */
[----:B------:R-:W-:Y:S01]  /*1a40*/  SHF.R.S32.HI R4, RZ, 0x1f, R4 ;  /* 0x0000001fff047819 */ /* 0x000fe20000011404 */
[----:B------:R-:W-:Y:S01]  /*1a50*/  IMAD.IADD R16, R0, 0x1, -R8 ;  /* 0x0000000100107824 */ /* 0x000fe200078e0a08 */
[----:B------:R-:W-:Y:S02]  /*1a60*/  LOP3.LUT R6, R2, 0x1ffffffc, RZ, 0xc0, !PT ;  /* 0x1ffffffc02067812 */ /* 0x000fe400078ec0ff */
[----:B------:R-:W-:-:S02]  /*1a70*/  SHF.R.S32.HI R0, RZ, 0x1f, R7 ;  /* 0x0000001fff007819 */ /* 0x000fc40000011407 */
[----:B------:R-:W-:Y:S01]  /*1a80*/  LEA.HI R11, R4, R14, RZ, 0x2 ;  /* 0x0000000e040b7211 */ /* 0x000fe200078f10ff */
[----:B------:R-:W-:Y:S01]  /*1a90*/  IMAD.IADD R21, R3, 0x1, -R6 ;  /* 0x0000000103157824 */ /* 0x000fe200078e0a06 */
[----:B------:R-:W-:Y:S02]  /*1aa0*/  LEA.HI R0, R0, R7, RZ, 0x2 ;  /* 0x0000000700007211 */ /* 0x000fe400078f10ff */
[----:B------:R-:W-:Y:S02]  /*1ab0*/  LEA.HI R3, R5, R12, RZ, 0x2 ;  /* 0x0000000c05037211 */ /* 0x000fe400078f10ff */
[----:B------:R-:W-:Y:S02]  /*1ac0*/  SHF.R.S32.HI R6, RZ, 0x2, R2 ;  /* 0x00000002ff067819 */ /* 0x000fe40000011402 */
[----:B------:R-:W-:Y:S02]  /*1ad0*/  LOP3.LUT R8, R0, 0xfffffffc, RZ, 0xc0, !PT ;  /* 0xfffffffc00087812 */ /* 0x000fe400078ec0ff */
[----:B------:R-:W-:-:S02]  /*1ae0*/  LOP3.LUT R3, R3, 0x1ffffffc, RZ, 0xc0, !PT ;  /* 0x1ffffffc03037812 */ /* 0x000fc400078ec0ff */
[----:B------:R-:W-:Y:S01]  /*1af0*/  SHF.R.S32.HI R0, RZ, 0x1f, R10 ;  /* 0x0000001fff007819 */ /* 0x000fe2000001140a */
[----:B------:R-:W-:Y:S01]  /*1b00*/  IMAD.IADD R4, R7, 0x1, -R8 ;  /* 0x0000000107047824 */ /* 0x000fe200078e0a08 */
[----:B------:R-:W-:Y:S01]  /*1b10*/  LEA.HI R2, R2, R6, RZ, 0x1 ;  /* 0x0000000602027211 */ /* 0x000fe200078f08ff */
[----:B------:R-:W-:Y:S01]  /*1b20*/  IMAD.IADD R5, R12, 0x1, -R3 ;  /* 0x000000010c057824 */ /* 0x000fe200078e0a03 */
[----:B------:R-:W-:Y:S02]  /*1b30*/  LEA.HI R0, R0, R10, RZ, 0x2 ;  /* 0x0000000a00007211 */ /* 0x000fe400078f10ff */
[----:B------:R-:W-:Y:S02]  /*1b40*/  LOP3.LUT R3, R2, 0x7fffffe, RZ, 0xc0, !PT ;  /* 0x07fffffe02037812 */ /* 0x000fe400078ec0ff */
[----:B------:R-:W-:Y:S02]  /*1b50*/  LOP3.LUT R2, R11, 0x1ffffffc, RZ, 0xc0, !PT ;  /* 0x1ffffffc0b027812 */ /* 0x000fe400078ec0ff */
[----:B------:R-:W-:Y:S01]  /*1b60*/  LOP3.LUT R11, R0, 0xfffffffc, RZ, 0xc0, !PT ;  /* 0xfffffffc000b7812 */ /* 0x000fe200078ec0ff */
[----:B------:R-:W-:Y:S01]  /*1b70*/  IMAD.IADD R17, R6, 0x1, -R3 ;  /* 0x0000000106117824 */ /* 0x000fe200078e0a03 */
[----:B------:R-:W-:-:S02]  /*1b80*/  SHF.R.S32.HI R0, RZ, 0x2, R9 ;  /* 0x00000002ff007819 */ /* 0x000fc40000011409 */
[----:B------:R-:W-:Y:S01]  /*1b90*/  LOP3.LUT R5, R4, R5, RZ, 0x3c, !PT ;  /* 0x0000000504057212 */ /* 0x000fe200078e3cff */
[----:B------:R-:W-:Y:S01]  /*1ba0*/  IMAD.IADD R4, R14, 0x1, -R2 ;  /* 0x000000010e047824 */ /* 0x000fe200078e0a02 */
[----:B------:R-:W-:Y:S01]  /*1bb0*/  LEA.HI R2, R9, R0, RZ, 0x1 ;  /* 0x0000000009027211 */ /* 0x000fe200078f08ff */
[----:B------:R-:W-:Y:S01]  /*1bc0*/  IMAD.IADD R3, R10, 0x1, -R11 ;  /* 0x000000010a037824 */ /* 0x000fe200078e0a0b */
[----:B-1----:R-:W-:Y:S01]  /*1bd0*/  SHF.R.S32.HI R6, RZ, 0x1f, R22 ;  /* 0x0000001fff067819 */ /* 0x002fe20000011416 */
[----:B------:R-:W-:Y:S01]  /*1be0*/  IMAD.IADD R5, R8, 0x1, R5 ;  /* 0x0000000108057824 */ /* 0x000fe200078e0205 */
[----:B------:R-:W-:Y:S02]  /*1bf0*/  LOP3.LUT R2, R2, 0x7fffffe, RZ, 0xc0, !PT ;  /* 0x07fffffe02027812 */ /* 0x000fe400078ec0ff */
[----:B------:R-:W-:Y:S01]  /*1c00*/  LOP3.LUT R8, R3, R4, RZ, 0x3c, !PT ;  /* 0x0000000403087212 */ /* 0x000fe200078e3cff */
[----:B------:R-:W-:Y:S01]  /*1c10*/  IMAD R107, R12, 0x20, R5 ;  /* 0x000000200c6b7824 */ /* 0x000fe200078e0205 */
[--C-:B------:R-:W-:Y:S01]  /*1c20*/  SHF.R.S32.HI R7, RZ, 0x1, R19.reuse ;  /* 0x00000001ff077819 */ /* 0x100fe20000011413 */
[----:B------:R-:W-:Y:S01]  /*1c30*/  IMAD.IADD R9, R0, 0x1, -R2 ;  /* 0x0000000100097824 */ /* 0x000fe200078e0a02 */
[----:B------:R-:W-:Y:S01]  /*1c40*/  SHF.R.S32.HI R3, RZ, 0x1f, R19 ;  /* 0x0000001fff037819 */ /* 0x000fe20000011413 */
[----:B------:R-:W-:Y:S01]  /*1c50*/  IMAD.IADD R8, R11, 0x1, R8 ;  /* 0x000000010b087824 */ /* 0x000fe200078e0208 */
[----:B------:R-:W-:Y:S01]  /*1c60*/  SHF.R.S32.HI R4, RZ, 0x1f, R18 ;  /* 0x0000001fff047819 */ /* 0x000fe20000011412 */
[----:B------:R-:W-:Y:S01]  /*1c70*/  IMAD.SHL.U32 R107, R107, 0x8, RZ ;  /* 0x000000086b6b7824 */ /* 0x000fe200078e00ff */
[----:B------:R-:W-:Y:S01]  /*1c80*/  LEA.HI R6, R6, R22, RZ, 0x5 ;  /* 0x0000001606067211 */ /* 0x000fe200078f28ff */
[----:B------:R-:W-:Y:S01]  /*1c90*/  IMAD R8, R14, 0x20, R8 ;  /* 0x000000200e087824 */ /* 0x000fe200078e0208 */
[----:B------:R-:W-:Y:S01]  /*1ca0*/  LEA.HI R2, R3, R7, RZ, 0x2 ;  /* 0x0000000703027211 */ /* 0x000fe200078f10ff */
[----:B------:R-:W-:Y:S01]  /*1cb0*/  IMAD.SHL.U32 R12, R26, 0x10, RZ ;  /* 0x000000101a0c7824 */ /* 0x000fe200078e00ff */
[----:B------:R-:W-:Y:S01]  /*1cc0*/  LEA.HI R0, R4, R18, RZ, 0x2 ;  /* 0x0000001204007211 */ /* 0x000fe200078f10ff */
[----:B------:R-:W-:Y:S01]  /*1cd0*/  IMAD.SHL.U32 R99, R8, 0x8, RZ ;  /* 0x0000000808637824 */ /* 0x000fe200078e00ff */
[----:B------:R-:W-:Y:S01]  /*1ce0*/  LOP3.LUT R4, R6, 0xffffffe0, RZ, 0xc0, !PT ;  /* 0xffffffe006047812 */ /* 0x000fe200078ec0ff */
[--C-:B------:R-:W-:Y:S01]  /*1cf0*/  IMAD R107, R107, 0x2, R13.reuse ;  /* 0x000000026b6b7824 */ /* 0x100fe200078e020d */
[----:B------:R-:W-:Y:S01]  /*1d00*/  LOP3.LUT R5, R2, 0x1ffffffc, RZ, 0xc0, !PT ;  /* 0x1ffffffc02057812 */ /* 0x000fe200078ec0ff */
[----:B------:R-:W-:Y:S01]  /*1d10*/  IMAD R99, R99, 0x2, R13 ;  /* 0x0000000263637824 */ /* 0x000fe200078e020d */
[----:B------:R-:W-:Y:S01]  /*1d20*/  LOP3.LUT R3, R0, 0xfffffffc, RZ, 0xc0, !PT ;  /* 0xfffffffc00037812 */ /* 0x000fe200078ec0ff */
[----:B------:R-:W-:Y:S01]  /*1d30*/  IMAD.IADD R0, R22, 0x1, -R4 ;  /* 0x0000000116007824 */ /* 0x000fe200078e0a04 */
[----:B------:R-:W-:Y:S01]  /*1d40*/  SHF.R.S32.HI R2, RZ, 0x2, R25 ;  /* 0x00000002ff027819 */ /* 0x000fe20000011419 */
[----:B------:R-:W-:Y:S01]  /*1d50*/  IMAD.IADD R5, R7, 0x1, -R5 ;  /* 0x0000000107057824 */ /* 0x000fe200078e0a05 */
[----:B------:R-:W-:Y:S01]  /*1d60*/  LOP3.LUT R16, R24, R16, RZ, 0x3c, !PT ;  /* 0x0000001018107212 */ /* 0x000fe200078e3cff */
[----:B------:R-:W-:Y:S01]  /*1d70*/  IMAD.IADD R4, R18, 0x1, -R3 ;  /* 0x0000000112047824 */ /* 0x000fe200078e0a03 */
[----:B------:R-:W-:-:S02]  /*1d80*/  ISETP.NE.AND P0, PT, R0, RZ, PT ;  /* 0x000000ff0000720c */ /* 0x000fc40003f05270 */
[-C--:B------:R-:W-:Y:S02]  /*1d90*/  LOP3.LUT R6, R17, R2.reuse, RZ, 0x3c, !PT ;  /* 0x0000000211067212 */ /* 0x080fe400078e3cff */
[----:B------:R-:W-:Y:S02]  /*1da0*/  LOP3.LUT R4, R4, R5, RZ, 0x3c, !PT ;  /* 0x0000000504047212 */ /* 0x000fe400078e3cff */
[----:B------:R-:W-:Y:S02]  /*1db0*/  LOP3.LUT R2, R9, R2, RZ, 0x3c, !PT ;  /* 0x0000000209027212 */ /* 0x000fe400078e3cff */
[----:B------:R-:W-:Y:S01]  /*1dc0*/  SEL R5, R0, 0x20, P0 ;  /* 0x0000002000057807 */ /* 0x000fe20000000000 */
[----:B------:R-:W-:Y:S01]  /*1dd0*/  IMAD.IADD R3, R3, 0x1, R4 ;  /* 0x0000000103037824 */ /* 0x000fe200078e0204 */
[----:B------:R-:W-:Y:S01]  /*1de0*/  LOP3.LUT R21, R24, R21, RZ, 0x3c, !PT ;  /* 0x0000001518157212 */ /* 0x000fe200078e3cff */
[----:B------:R-:W-:Y:S01]  /*1df0*/  IMAD R0, R2, 0x4, R16 ;  /* 0x0000000402007824 */ /* 0x000fe200078e0210 */
[----:B------:R-:W-:Y:S01]  /*1e00*/  VIMNMX R106, R5, R22, PT ;  /* 0x00000016056a7248 */ /* 0x000fe20003fe0100 */
[C---:B------:R-:W-:Y:S01]  /*1e10*/  VIADD R4, R22.reuse, 0x1f ;  /* 0x0000001f16047836 */ /* 0x040fe20000000000 */
[----:B------:R-:W-:Y:S01]  /*1e20*/  SHF.R.S32.HI R112, RZ, 0x1f, R5 ;  /* 0x0000001fff707819 */ /* 0x000fe20000011405 */
[----:B------:R-:W-:Y:S01]  /*1e30*/  VIADD R22, R22, 0x3e ;  /* 0x0000003e16167836 */ /* 0x000fe20000000000 */
[----:B------:R-:W-:Y:S01]  /*1e40*/  ISETP.LT.AND P0, PT, R104, R106, !P1 ;  /* 0x0000006a6800720c */ /* 0x000fe20004f01270 */
[----:B------:R-:W-:Y:S01]  /*1e50*/  IMAD R20, R20, 0x10, R0 ;  /* 0x0000001014147824 */ /* 0x000fe200078e0200 */
[----:B------:R-:W-:Y:S01]  /*1e60*/  SHF.R.S32.HI R0, RZ, 0x2, R27 ;  /* 0x00000002ff007819 */ /* 0x000fe2000001141b */
[----:B------:R-:W-:Y:S01]  /*1e70*/  IMAD R6, R6, 0x4, R21 ;  /* 0x0000000406067824 */ /* 0x000fe200078e0215 */
[----:B------:R-:W-:Y:S01]  /*1e80*/  ISETP.GT.U32.AND P0, PT, R22, 0x3e, P0 ;  /* 0x0000003e1600780c */ /* 0x000fe20000704070 */
[----:B------:R-:W-:Y:S01]  /*1e90*/  IMAD R3, R7, 0x20, R3 ;  /* 0x0000002007037824 */ /* 0x000fe200078e0203 */
[----:B------:R-:W-:Y:S01]  /*1ea0*/  PRMT R0, R0, 0x9910, RZ ;  /* 0x0000991000007816 */ /* 0x000fe200000000ff */
[----:B------:R-:W-:Y:S01]  /*1eb0*/  IMAD R98, R110, 0x10, R6 ;  /* 0x000000106e627824 */ /* 0x000fe200078e0206 */
[----:B------:R-:W-:Y:S01]  /*1ec0*/  SHF.R.S32.HI R2, RZ, 0x1f, R4 ;  /* 0x0000001fff027819 */ /* 0x000fe20000011404 */
[C---:B------:R-:W-:Y:S01]  /*1ed0*/  IMAD.SHL.U32 R113, R5.reuse, 0x2, RZ ;  /* 0x0000000205717824 */ /* 0x040fe200078e00ff */
[----:B------:R-:W-:Y:S01]  /*1ee0*/  SHF.L.U64.HI R112, R5, 0x1, R112 ;  /* 0x0000000105707819 */ /* 0x000fe20000010270 */
[----:B------:R-:W-:Y:S01]  /*1ef0*/  IMAD R96, R0, 0x4, R13 ;  /* 0x0000000400607824 */ /* 0x000fe200078e020d */
[----:B------:R-:W-:Y:S01]  /*1f00*/  LEA.HI R2, R2, R4, RZ, 0x5 ;  /* 0x0000000402027211 */ /* 0x000fe200078f28ff */
[----:B------:R-:W-:-:S02]  /*1f10*/  IMAD.SHL.U32 R0, R3, 0x8, RZ ;  /* 0x0000000803007824 */ /* 0x000fc400078e00ff */
[----:B------:R-:W-:Y:S01]  /*1f20*/  IMAD.SHL.U32 R98, R98, 0x8, RZ ;  /* 0x0000000862627824 */ /* 0x000fe200078e00ff */
[----:B------:R-:W-:Y:S01]  /*1f30*/  LEA.HI.SX32 R125, R2, 0xfffffffc, 0x1b ;  /* 0xfffffffc027d7811 */ /* 0x000fe200078fdaff */
[----:B------:R-:W-:Y:S01]  /*1f40*/  IMAD.WIDE R108, R5, 0x2, R116 ;  /* 0x00000002056c7825 */ /* 0x000fe200078e0274 */
[----:B------:R-:W-:Y:S02]  /*1f50*/  @P0 LOP3.LUT R15, R15, 0x400, RZ, 0xfc, !PT ;  /* 0x000004000f0f0812 */ /* 0x000fe400078efcff */
[----:B------:R-:W-:Y:S01]  /*1f60*/  SHF.R.S32.HI R119, RZ, 0x3, R0 ;  /* 0x00000003ff777819 */ /* 0x000fe20000011400 */
[----:B------:R-:W-:Y:S02]  /*1f70*/  IMAD.SHL.U32 R120, R20, 0x8, RZ ;  /* 0x0000000814787824 */ /* 0x000fe400078e00ff */
[----:B--2---:R-:W-:-:S07]  /*1f80*/  IMAD R98, R98, 0x2, R13 ;  /* 0x0000000262627824 */ /* 0x004fce00078e020d */
.L_x_548:
[----:B-1----:R-:W1:Y:S01]  /*1f90*/  LDC R80, c[0x0][0x26c] ;  /* 0x00009b00ff507b82 */ /* 0x002e620000000800 */
[----:B----4-:R-:W-:Y:S01]  /*1fa0*/  VIMNMX R7, R115, 0x20, PT ;  /* 0x0000002073077848 */ /* 0x010fe20003fe0100 */
[----:B------:R-:W-:Y:S05]  /*1fb0*/  YIELD ;  /* 0x0000000000007946 */ /* 0x000fea0003800000 */
[----:B------:R-:W-:Y:S01]  /*1fc0*/  ISETP.GE.AND P2, PT, R111, R7, PT ;  /* 0x000000076f00720c */ /* 0x000fe20003f46270 */
[----:B------:R-:W-:Y:S05]  /*1fd0*/  WARPSYNC.ALL ;  /* 0x0000000000007948 */ /* 0x000fea0003800000 */
[----:B------:R-:W-:Y:S01]  /*1fe0*/  LOP3.LUT R15, R15, 0xfffffff7, RZ, 0xc0, !PT ;  /* 0xfffffff70f0f7812 */ /* 0x000fe200078ec0ff */
[----:B---3--:R-:W-:-:S02]  /*1ff0*/  VIADD R2, R101, 0x8 ;  /* 0x0000000865027836 */ /* 0x008fc40000000000 */
[----:B------:R-:W-:-:S04]  /*2000*/  IMAD.MOV.U32 R27, RZ, RZ, RZ ;  /* 0x000000ffff1b7224 */ /* 0x000fc800078e00ff */
[----:B------:R-:W-:Y:S02]  /*2010*/  @P2 LOP3.LUT R15, R15, 0x8, RZ, 0xfc, !PT ;  /* 0x000000080f0f2812 */ /* 0x000fe400078efcff */
[C---:B-1----:R-:W-:Y:S01]  /*2020*/  ISETP.GE.AND P1, PT, R80.reuse, 0x1, PT ;  /* 0x000000015000780c */ /* 0x042fe20003f26270 */
[C---:B------:R-:W-:Y:S01]  /*2030*/  VIADD R6, R80.reuse, 0x3e ;  /* 0x0000003e50067836 */ /* 0x040fe20000000000 */
[----:B------:R-:W-:Y:S01]  /*2040*/  LOP3.LUT R15, R15, 0xffffffbf, RZ, 0xc0, !PT ;  /* 0xffffffbf0f0f7812 */ /* 0x000fe200078ec0ff */
[C---:B------:R-:W-:Y:S02]  /*2050*/  VIADD R17, R80.reuse, 0xffffffbf ;  /* 0xffffffbf50117836 */ /* 0x040fe40000000000 */
[----:B------:R-:W-:Y:S01]  /*2060*/  VIADD R11, R80, 0xffffffdf ;  /* 0xffffffdf500b7836 */ /* 0x000fe20000000000 */
[----:B------:R-:W-:Y:S01]  /*2070*/  ISETP.GE.U32.AND P0, PT, R6, 0x3f, PT ;  /* 0x0000003f0600780c */ /* 0x000fe20003f06070 */
[----:B------:R-:W-:Y:S01]  /*2080*/  VIADD R10, R80, 0xffffffff ;  /* 0xffffffff500a7836 */ /* 0x000fe20000000000 */
[----:B------:R-:W-:-:S05]  /*2090*/  ISETP.GE.U32.AND P2, PT, R17, 0x20, PT ;  /* 0x000000201100780c */ /* 0x000fca0003f46070 */
[----:B------:R-:W-:Y:S02]  /*20a0*/  @P1 LOP3.LUT R15, R15, 0x40, RZ, 0xfc, !PT ;  /* 0x000000400f0f1812 */ /* 0x000fe400078efcff */
[----:B------:R-:W-:Y:S02]  /*20b0*/  ISETP.GE.U32.AND P1, PT, R11, 0x20, PT ;  /* 0x000000200b00780c */ /* 0x000fe40003f26070 */
[----:B------:R-:W-:-:S04]  /*20c0*/  LOP3.LUT R15, R15, 0xfffffffd, RZ, 0xc0, !PT ;  /* 0xfffffffd0f0f7812 */ /* 0x000fc800078ec0ff */
[----:B------:R-:W-:Y:S02]  /*20d0*/  @P0 LOP3.LUT R15, R15, 0x2, RZ, 0xfc, !PT ;  /* 0x000000020f0f0812 */ /* 0x000fe400078efcff */
[----:B------:R-:W-:Y:S02]  /*20e0*/  ISETP.GE.U32.AND P0, PT, R10, 0x20, PT ;  /* 0x000000200a00780c */ /* 0x000fe40003f06070 */
[----:B------:R-:W-:-:S04]  /*20f0*/  LOP3.LUT R15, R15, 0xffffffdf, RZ, 0xc0, !PT ;  /* 0xffffffdf0f0f7812 */ /* 0x000fc800078ec0ff */
[----:B------:R-:W-:-:S04]  /*2100*/  @P2 LOP3.LUT R15, R15, 0x20, RZ, 0xfc, !PT ;  /* 0x000000200f0f2812 */ /* 0x000fc800078efcff */
[----:B------:R-:W-:-:S04]  /*2110*/  LOP3.LUT R15, R15, 0xffffffef, RZ, 0xc0, !PT ;  /* 0xffffffef0f0f7812 */ /* 0x000fc800078ec0ff */
[----:B------:R-:W-:-:S04]  /*2120*/  @P1 LOP3.LUT R15, R15, 0x10, RZ, 0xfc, !PT ;  /* 0x000000100f0f1812 */ /* 0x000fc800078efcff */
[----:B------:R-:W-:-:S04]  /*2130*/  LOP3.LUT R15, R15, 0xfffffffb, RZ, 0xc0, !PT ;  /* 0xfffffffb0f0f7812 */ /* 0x000fc800078ec0ff */
[----:B------:R-:W-:Y:S01]  /*2140*/  @P0 LOP3.LUT R15, R15, 0x4, RZ, 0xfc, !PT ;  /* 0x000000040f0f0812 */ /* 0x000fe200078efcff */
[----:B--2---:R-:W2:Y:S04]  /*2150*/  LDL.64 R18, [R1] ;  /* 0x0000000001127983 */ /* 0x004ea80000100a00 */
[----:B------:R-:W3:Y:S04]  /*2160*/  LDL R9, [R1+0x1c] ;  /* 0x00001c0001097983 */ /* 0x000ee80000100800 */
[----:B------:R-:W4:Y:S01]  /*2170*/  LDL R8, [R1+0x18] ;  /* 0x0000180001087983 */ /* 0x000f220000100800 */
[----:B------:R-:W-:Y:S01]  /*2180*/  VIADDMNMX R0, R100, -R97, 0x80, PT ;  /* 0x0000008064007446 */ /* 0x000fe20003800961 */
[C---:B------:R-:W-:Y:S01]  /*2190*/  VIADD R4, R101.reuse, 0x10 ;  /* 0x0000001065047836 */ /* 0x040fe20000000000 */
[----:B------:R-:W1:Y:S01]  /*21a0*/  LDC R16, c[0x0][0x288] ;  /* 0x0000a200ff107b82 */ /* 0x000e620000000800 */
[C---:B------:R-:W-:Y:S01]  /*21b0*/  VIADD R3, R101.reuse, 0x18 ;  /* 0x0000001865037836 */ /* 0x040fe20000000000 */
[-C--:B------:R-:W-:Y:S01]  /*21c0*/  ISETP.GE.AND P0, PT, R101, R0.reuse, PT ;  /* 0x000000006500720c */ /* 0x080fe20003f06270 */
[----:B------:R-:W5:Y:S01]  /*21d0*/  S2R R14, SR_TID.Y ;  /* 0x00000000000e7919 */ /* 0x000f620000002200 */
[----:B------:R-:W-:Y:S01]  /*21e0*/  ISETP.GE.AND P6, PT, R2, R0, PT ;  /* 0x000000000200720c */ /* 0x000fe20003fc6270 */
[----:B------:R-:W-:Y:S01]  /*21f0*/  IMAD.MOV.U32 R26, RZ, RZ, RZ ;  /* 0x000000ffff1a7224 */ /* 0x000fe200078e00ff */
[----:B------:R-:W-:-:S02]  /*2200*/  ISETP.LT.AND P0, PT, R104, R106, !P0 ;  /* 0x0000006a6800720c */ /* 0x000fc40004701270 */
[----:B------:R-:W-:Y:S02]  /*2210*/  CS2R R24, SRZ ;  /* 0x0000000000187805 */ /* 0x000fe4000001ff00 */
[-C--:B------:R-:W-:Y:S02]  /*2220*/  ISETP.GE.AND P5, PT, R4, R0.reuse, PT ;  /* 0x000000000400720c */ /* 0x080fe40003fa6270 */
[----:B------:R-:W-:Y:S02]  /*2230*/  CS2R R22, SRZ ;  /* 0x0000000000167805 */ /* 0x000fe4000001ff00 */
[----:B------:R-:W-:Y:S02]  /*2240*/  ISETP.GE.AND P4, PT, R3, R0, PT ;  /* 0x000000000300720c */ /* 0x000fe40003f86270 */
[----:B------:R-:W-:Y:S02]  /*2250*/  CS2R R20, SRZ ;  /* 0x0000000000147805 */ /* 0x000fe4000001ff00 */
[----:B------:R-:W-:-:S02]  /*2260*/  SEL R5, RZ, 0x1, !P0 ;  /* 0x00000001ff057807 */ /* 0x000fc40004000000 */
[----:B------:R-:W-:Y:S02]  /*2270*/  CS2R R30, SRZ ;  /* 0x00000000001e7805 */ /* 0x000fe4000001ff00 */
[CC--:B------:R-:W-:Y:S02]  /*2280*/  ISETP.LT.AND P1, PT, R104.reuse, R106.reuse, !P6 ;  /* 0x0000006a6800720c */ /* 0x0c0fe40007721270 */
[----:B------:R-:W-:Y:S02]  /*2290*/  CS2R R28, SRZ ;  /* 0x00000000001c7805 */ /* 0x000fe4000001ff00 */
[CC--:B------:R-:W-:Y:S02]  /*22a0*/  ISETP.LT.AND P2, PT, R104.reuse, R106.reuse, !P5 ;  /* 0x0000006a6800720c */ /* 0x0c0fe40006f41270 */
[----:B------:R-:W-:Y:S01]  /*22b0*/  CS2R R34, SRZ ;  /* 0x0000000000227805 */ /* 0x000fe2000001ff00 */
[----:B------:R-:W-:Y:S01]  /*22c0*/  BAR.SYNC.DEFER_BLOCKING 0x0 ;  /* 0x0000000000007b1d */ /* 0x000fe20000010000 */
[----:B------:R-:W-:-:S02]  /*22d0*/  ISETP.LT.AND P3, PT, R104, R106, !P4 ;  /* 0x0000006a6800720c */ /* 0x000fc40006761270 */
[----:B------:R-:W-:Y:S02]  /*22e0*/  CS2R R32, SRZ ;  /* 0x0000000000207805 */ /* 0x000fe4000001ff00 */
[----:B------:R-:W-:Y:S02]  /*22f0*/  R2UR UR4, R13 ;  /* 0x000000000d0472ca */ /* 0x000fe400000e0000 */
[----:B------:R-:W-:Y:S02]  /*2300*/  CS2R R38, SRZ ;  /* 0x0000000000267805 */ /* 0x000fe4000001ff00 */
[----:B------:R-:W-:Y:S02]  /*2310*/  P2R R2, PR, R5, 0xf ;  /* 0x0000000f05027803 */ /* 0x000fe40000000000 */
[----:B------:R-:W-:Y:S02]  /*2320*/  CS2R R36, SRZ ;  /* 0x0000000000247805 */ /* 0x000fe4000001ff00 */
[----:B------:R-:W-:-:S02]  /*2330*/  ISETP.GE.AND P3, PT, R101, R0, PT ;  /* 0x000000006500720c */ /* 0x000fc40003f66270 */
[----:B------:R-:W-:Y:S02]  /*2340*/  SEL R0, RZ, 0xffffffff, P6 ;  /* 0xffffffffff007807 */ /* 0x000fe40003000000 */
[----:B------:R-:W-:Y:S02]  /*2350*/  SEL R4, RZ, 0x1, P3 ;  /* 0x00000001ff047807 */ /* 0x000fe40001800000 */
[----:B------:R-:W-:Y:S01]  /*2360*/  ISETP.GE.U32.AND P3, PT, R6, 0x3f, PT ;  /* 0x0000003f0600780c */ /* 0x000fe20003f66070 */
[----:B------:R-:W-:Y:S01]  /*2370*/  IMAD.SHL.U32 R3, R0, 0x2, RZ ;  /* 0x0000000200037824 */ /* 0x000fe200078e00ff */
[----:B------:R-:W-:Y:S01]  /*2380*/  SEL R5, RZ, 0x4, P5 ;  /* 0x00000004ff057807 */ /* 0x000fe20002800000 */
[----:B-1----:R-:W-:Y:S01]  /*2390*/  IMAD R0, R97, R16, RZ ;  /* 0x0000001061007224 */ /* 0x002fe200078e02ff */
[----:B------:R-:W-:Y:S01]  /*23a0*/  SEL R2, R2, RZ, P3 ;  /* 0x000000ff02027207 */ /* 0x000fe20001800000 */
[----:B------:R-:W-:Y:S01]  /*23b0*/  UIADD3 UR8, UR4, 0x2400, URZ ;  /* 0x0000240004087890 */ /* 0x000fe2000fffe03f */
[----:B------:R-:W-:-:S02]  /*23c0*/  LOP3.LUT R4, R3, 0x2, R4, 0xe2, !PT ;  /* 0x0000000203047812 */ /* 0x000fc400078ee204 */
[----:B------:R-:W-:Y:S02]  /*23d0*/  SEL R6, RZ, 0x8, P4 ;  /* 0x00000008ff067807 */ /* 0x000fe40002000000 */
[----:B------:R-:W-:Y:S02]  /*23e0*/  LOP3.LUT P2, RZ, R15, 0x400, RZ, 0xc0, !PT ;  /* 0x000004000fff7812 */ /* 0x000fe4000784c0ff */
[----:B------:R-:W-:Y:S01]  /*23f0*/  LOP3.LUT R6, R6, R5, R4, 0xfe, !PT ;  /* 0x0000000506067212 */ /* 0x000fe200078efe04 */
[----:B------:R-:W-:Y:S01]  /*2400*/  IMAD.SHL.U32 R4, R2, 0x10, RZ ;  /* 0x0000001002047824 */ /* 0x000fe200078e00ff */
[----:B------:R-:W-:Y:S02]  /*2410*/  ISETP.GE.U32.AND P3, PT, R10, 0x20, PT ;  /* 0x000000200a00780c */ /* 0x000fe40003f66070 */
[----:B------:R-:W-:Y:S02]  /*2420*/  ISETP.GE.U32.AND P6, PT, R11, 0x20, PT ;  /* 0x000000200b00780c */ /* 0x000fe40003fc6070 */
[----:B------:R-:W-:-:S02]  /*2430*/  LOP3.LUT P1, RZ, R4, 0x10, RZ, 0xc0, !PT ;  /* 0x0000001004ff7812 */ /* 0x000fc4000782c0ff */
[----:B------:R-:W-:Y:S02]  /*2440*/  SEL R6, R6, RZ, P3 ;  /* 0x000000ff06067207 */ /* 0x000fe40001800000 */
[----:B------:R-:W-:Y:S01]  /*2450*/  ISETP.GE.AND P3, PT, R111, R7, PT ;  /* 0x000000076f00720c */ /* 0x000fe20003f66270 */
[----:B------:R-:W-:Y:S01]  /*2460*/  @!PT LDS RZ, [RZ] ;  /* 0x00000000fffff984 */ /* 0x000fe20000000800 */
[----:B------:R-:W-:Y:S01]  /*2470*/  @!PT LDS RZ, [RZ] ;  /* 0x00000000fffff984 */ /* 0x000fe20000000800 */
[----:B------:R-:W-:Y:S01]  /*2480*/  @!PT LDS RZ, [RZ] ;  /* 0x00000000fffff984 */ /* 0x000fe20000000800 */
[----:B------:R-:W-:Y:S01]  /*2490*/  LDGSTS.E.BYPASS.LTC128B.128 [R107+0x400], desc[UR36][R116.64], P2 ;  /* 0x00400000746b7fae */ /* 0x000fe20009101d64 */
[----:B-----5:R-:W-:Y:S01]  /*24a0*/  LOP3.LUT R14, R14, 0xff, RZ, 0xc0, !PT ;  /* 0x000000ff0e0e7812 */ /* 0x020fe200078ec0ff */
[----:B------:R-:W-:Y:S01]  /*24b0*/  IMAD.SHL.U32 R7, R6, 0x8, RZ ;  /* 0x0000000806077824 */ /* 0x000fe200078e00ff */
[----:B------:R-:W-:-:S04]  /*24c0*/  ISETP.GT.U32.AND P3, PT, R10, 0x1f, !P3 ;  /* 0x0000001f0a00780c */ /* 0x000fc80005f64070 */
[----:B------:R-:W1:Y:S02]  /*24d0*/  SHFL.IDX PT, R14, R14, RZ, 0x1f ;  /* 0x00001fff0e0e7589 */ /* 0x000e6400000e0000 */
[----:B-1----:R-:W-:-:S13]  /*24e0*/  R2UR UR7, R14 ;  /* 0x000000000e0772ca */ /* 0x002fda00000e0000 */
[----:B------:R-:W-:-:S04]  /*24f0*/  UPRMT UR5, UR7, 0x8880, URZ ;  /* 0x0000888007057896 */ /* 0x000fc8000800003f */
[----:B------:R-:W-:-:S04]  /*2500*/  USHF.R.S32.HI UR9, URZ, 0x1f, UR5 ;  /* 0x0000001f3f097899 */ /* 0x000fc80008011405 */
[----:B------:R-:W-:-:S04]  /*2510*/  ULEA.HI UR9, UR9, UR5, URZ, 0x2 ;  /* 0x0000000509097291 */ /* 0x000fc8000f8f103f */
[----:B------:R-:W-:Y:S02]  /*2520*/  ULOP3.LUT UR6, UR9, 0xfffffffc, URZ, 0xc0, !UPT ;  /* 0xfffffffc09067892 */ /* 0x000fe4000f8ec03f */
[----:B------:R-:W-:Y:S02]  /*2530*/  USHF.R.S32.HI UR9, URZ, 0x2, UR9 ;  /* 0x000000023f097899 */ /* 0x000fe40008011409 */
[----:B------:R-:W-:Y:S02]  /*2540*/  UIADD3 UR6, UR5, -UR6, URZ ;  /* 0x8000000605067290 */ /* 0x000fe4000fffe03f */
[----:B------:R-:W-:Y:S02]  /*2550*/  ULEA UR4, UR9, UR4, 0x7 ;  /* 0x0000000409047291 */ /* 0x000fe4000f8e383f */
[----:B------:R-:W-:-:S04]  /*2560*/  ULEA UR5, UR6, UR9, 0x6 ;  /* 0x0000000906057291 */ /* 0x000fc8000f8e303f */
[----:B------:R-:W-:-:S04]  /*2570*/  USHF.L.U32 UR5, UR5, 0x3, URZ ;  /* 0x0000000305057899 */ /* 0x000fc8000800063f */
[----:B------:R-:W-:Y:S01]  /*2580*/  ULEA UR8, UR5, UR8, 0x4 ;  /* 0x0000000805087291 */ /* 0x000fe2000f8e203f */
[C---:B--2---:R-:W-:Y:S02]  /*2590*/  IADD3 R3, P0, R0.reuse, R18, RZ ;  /* 0x0000001200037210 */ /* 0x044fe40007f1e0ff */
[----:B------:R-:W-:Y:S02]  /*25a0*/  CS2R R18, SRZ ;  /* 0x0000000000127805 */ /* 0x000fe4000001ff00 */
[----:B------:R-:W-:Y:S01]  /*25b0*/  LEA.HI.X.SX32 R5, R0, R121, 0x1, P0 ;  /* 0x0000007900057211 */ /* 0x000fe200000f0eff */
[----:B------:R-:W-:Y:S01]  /*25c0*/  IMAD.SHL.U32 R0, R2, 0x8, RZ ;  /* 0x0000000802007824 */ /* 0x000fe200078e00ff */
[----:B---3--:R-:W-:-:S04]  /*25d0*/  LEA R4, P0, R3, R9, 0x1 ;  /* 0x0000000903047211 */ /* 0x008fc800078008ff */
[----:B----4-:R-:W-:Y:S01]  /*25e0*/  LEA.HI.X R5, R3, R8, R5, 0x1, P0 ;  /* 0x0000000803057211 */ /* 0x010fe200000f0c05 */
[----:B------:R-:W-:Y:S01]  /*25f0*/  IMAD.SHL.U32 R3, R2, 0x4, RZ ;  /* 0x0000000402037824 */ /* 0x000fe200078e00ff */
[----:B------:R-:W-:Y:S01]  /*2600*/  LOP3.LUT P0, RZ, R0, 0x10, RZ, 0xc0, !PT ;  /* 0x0000001000ff7812 */ /* 0x000fe2000780c0ff */
[----:B------:R-:W-:Y:S02]  /*2610*/  IMAD.SHL.U32 R2, R2, 0x2, RZ ;  /* 0x0000000202027824 */ /* 0x000fe400078e00ff */
[----:B------:R-:W-:Y:S01]  /*2620*/  IMAD.WIDE R8, R16, 0x10, R4 ;  /* 0x0000001010087825 */ /* 0x000fe200078e0204 */
[----:B------:R-:W-:Y:S01]  /*2630*/  LOP3.LUT P2, RZ, R3, 0x10, RZ, 0xc0, !PT ;  /* 0x0000001003ff7812 */ /* 0x000fe2000784c0ff */
[----:B------:R-:W-:Y:S01]  /*2640*/  LDGSTS.E.BYPASS.LTC128B.128 [R99+0x2400], desc[UR36][R4.64], P1 ;  /* 0x0240000004637fae */ /* 0x000fe20008901d64 */
[----:B------:R-:W-:Y:S01]  /*2650*/  LOP3.LUT P1, RZ, R2, 0x10, RZ, 0xc0, !PT ;  /* 0x0000001002ff7812 */ /* 0x000fe2000782c0ff */
[----:B------:R-:W-:Y:S02]  /*2660*/  IMAD R0, R119, 0x10, R13 ;  /* 0x0000001077007824 */ /* 0x000fe400078e020d */
[----:B------:R-:W-:-:S04]  /*2670*/  IMAD.WIDE R2, R16, 0x10, R8 ;  /* 0x0000001010027825 */ /* 0x000fc800078e0208 */
[----:B------:R1:W-:Y:S04]  /*2680*/  LDGSTS.E.BYPASS.LTC128B.128 [R0+0x2400], desc[UR36][R8.64], P0 ;  /* 0x0240000008007fae */ /* 0x0003e80008101d64 */
[----:B------:R2:W-:Y:S01]  /*2690*/  LDGSTS.E.BYPASS.LTC128B.128 [R99+0x3400], desc[UR36][R2.64], P2 ;  /* 0x0340000002637fae */ /* 0x0005e20009101d64 */
[----:B-1----:R-:W-:-:S04]  /*26a0*/  IMAD.WIDE R8, R16, 0x10, R2 ;  /* 0x0000001010087825 */ /* 0x002fc800078e0202 */
[----:B--2---:R-:W-:Y:S01]  /*26b0*/  IMAD.SHL.U32 R3, R6, 0x10, RZ ;  /* 0x0000001006037824 */ /* 0x004fe200078e00ff */
[----:B------:R-:W-:Y:S01]  /*26c0*/  IADD3 R2, P0, R113, R4, RZ ;  /* 0x0000000471027210 */ /* 0x000fe20007f1e0ff */
[----:B------:R1:W-:Y:S03]  /*26d0*/  LDGSTS.E.BYPASS.LTC128B.128 [R0+0x3400], desc[UR36][R8.64], P1 ;  /* 0x0340000008007fae */ /* 0x0003e60008901d64 */
[----:B------:R-:W-:Y:S01]  /*26e0*/  LOP3.LUT P1, RZ, R3, 0x10, RZ, 0xc0, !PT ;  /* 0x0000001003ff7812 */ /* 0x000fe2000782c0ff */
[--C-:B------:R-:W-:Y:S01]  /*26f0*/  IMAD.X R3, R112, 0x1, R5.reuse, P0 ;  /* 0x0000000170037824 */ /* 0x100fe200000e0605 */
[----:B------:R-:W-:Y:S01]  /*2700*/  LOP3.LUT P0, RZ, R7, 0x10, RZ, 0xc0, !PT ;  /* 0x0000001007ff7812 */ /* 0x000fe2000780c0ff */
[----:B------:R-:W-:Y:S01]  /*2710*/  IMAD.SHL.U32 R7, R6, 0x4, RZ ;  /* 0x0000000406077824 */ /* 0x000fe200078e00ff */
[----:B------:R-:W0:Y:S01]  /*2720*/  LDGDEPBAR ;  /* 0x00000000000079af */ /* 0x000e220000000000 */
[----:B------:R-:W-:-:S03]  /*2730*/  IMAD.WIDE R4, R16, 0x20, R4 ;  /* 0x0000002010047825 */ /* 0x000fc600078e0204 */
[----:B------:R-:W-:Y:S05]  /*2740*/  LDGSTS.E.BYPASS.LTC128B.128 [R107+0x480], desc[UR36][R108.64], P3 ;  /* 0x004800006c6b7fae */ /* 0x000fea0009901d64 */
[----:B------:R-:W-:Y:S01]  /*2750*/  LDGSTS.E.BYPASS.LTC128B.128 [R99+0x2480], desc[UR36][R2.64], P1 ;  /* 0x0248000002637fae */ /* 0x000fe20008901d64 */
[----:B------:R-:W-:Y:S01]  /*2760*/  LOP3.LUT P1, RZ, R7, 0x10, RZ, 0xc0, !PT ;  /* 0x0000001007ff7812 */ /* 0x000fe2000782c0ff */
[----:B------:R-:W-:-:S05]  /*2770*/  IMAD.SHL.U32 R7, R6, 0x2, RZ ;  /* 0x0000000206077824 */ /* 0x000fca00078e00ff */
[----:B------:R-:W-:Y:S01]  /*2780*/  LOP3.LUT P2, RZ, R7, 0x10, RZ, 0xc0, !PT ;  /* 0x0000001007ff7812 */ /* 0x000fe2000784c0ff */
[----:B-1----:R-:W-:-:S05]  /*2790*/  IMAD.WIDE R8, R16, 0x10, R2 ;  /* 0x0000001010087825 */ /* 0x002fca00078e0202 */
[----:B------:R1:W-:Y:S02]  /*27a0*/  LDGSTS.E.BYPASS.LTC128B.128 [R0+0x2480], desc[UR36][R8.64], P0 ;  /* 0x0248000008007fae */ /* 0x0003e40008101d64 */
[----:B-1----:R-:W-:Y:S02]  /*27b0*/  IADD3 R8, P0, R4, R113, RZ ;  /* 0x0000007104087210 */ /* 0x002fe40007f1e0ff */
[----:B------:R-:W-:Y:S02]  /*27c0*/  SEL R4, R6, RZ, P6 ;  /* 0x000000ff06047207 */ /* 0x000fe40003000000 */
[----:B------:R-:W-:Y:S01]  /*27d0*/  ISETP.GE.U32.AND P6, PT, R17, 0x20, PT ;  /* 0x000000201100780c */ /* 0x000fe20003fc6070 */
[----:B------:R-:W-:Y:S01]  /*27e0*/  IMAD.X R9, R5, 0x1, R112, P0 ;  /* 0x0000000105097824 */ /* 0x000fe200000e0670 */
[----:B------:R-:W-:Y:S01]  /*27f0*/  ISETP.GT.U32.AND P0, PT, R11, 0x1f, P3 ;  /* 0x0000001f0b00780c */ /* 0x000fe20001f04070 */
[C---:B------:R-:W-:Y:S02]  /*2800*/  IMAD.SHL.U32 R7, R4.reuse, 0x10, RZ ;  /* 0x0000001004077824 */ /* 0x040fe400078e00ff */
[----:B------:R-:W-:Y:S01]  /*2810*/  IMAD.SHL.U32 R5, R4, 0x8, RZ ;  /* 0x0000000804057824 */ /* 0x000fe200078e00ff */
[----:B------:R1:W-:Y:S01]  /*2820*/  LDGSTS.E.BYPASS.LTC128B.128 [R99+0x3480], desc[UR36][R8.64], P1 ;  /* 0x0348000008637fae */ /* 0x0003e20008901d64 */
[----:B------:R-:W-:Y:S01]  /*2830*/  IMAD.WIDE R10, R16, 0x10, R8 ;  /* 0x00000010100a7825 */ /* 0x000fe200078e0208 */
[----:B------:R-:W-:-:S02]  /*2840*/  IADD3 R6, P1, R2, 0x40, RZ ;  /* 0x0000004002067810 */ /* 0x000fc40007f3e0ff */
[----:B------:R-:W-:Y:S02]  /*2850*/  LOP3.LUT P4, RZ, R7, 0x10, RZ, 0xc0, !PT ;  /* 0x0000001007ff7812 */ /* 0x000fe4000788c0ff */
[----:B------:R-:W-:Y:S01]  /*2860*/  LOP3.LUT P3, RZ, R5, 0x10, RZ, 0xc0, !PT ;  /* 0x0000001005ff7812 */ /* 0x000fe2000786c0ff */
[C---:B------:R-:W-:Y:S01]  /*2870*/  IMAD.SHL.U32 R5, R4.reuse, 0x4, RZ ;  /* 0x0000000404057824 */ /* 0x040fe200078e00ff */
[----:B------:R2:W-:Y:S01]  /*2880*/  LDGSTS.E.BYPASS.LTC128B.128 [R0+0x3480], desc[UR36][R10.64], P2 ;  /* 0x034800000a007fae */ /* 0x0005e20009101d64 */
[----:B------:R-:W-:Y:S01]  /*2890*/  IMAD.X R7, RZ, RZ, R3, P1 ;  /* 0x000000ffff077224 */ /* 0x000fe200008e0603 */
[----:B------:R-:W-:Y:S02]  /*28a0*/  ISETP.GT.U32.AND P5, PT, R17, 0x1f, P0 ;  /* 0x0000001f1100780c */ /* 0x000fe400007a4070 */
[----:B------:R-:W-:Y:S01]  /*28b0*/  LOP3.LUT P2, RZ, R5, 0x10, RZ, 0xc0, !PT ;  /* 0x0000001005ff7812 */ /* 0x000fe2000784c0ff */
[----:B------:R-:W0:Y:S04]  /*28c0*/  LDGDEPBAR ;  /* 0x00000000000079af */ /* 0x000e280000000000 */
[----:B------:R-:W-:Y:S04]  /*28d0*/  LDGSTS.E.BYPASS.LTC128B.128 [R107+0x500], desc[UR36][R108.64+0x40], P0 ;  /* 0x005000406c6b7fae */ /* 0x000fe80008101d64 */
[----:B------:R-:W-:Y:S01]  /*28e0*/  LDGSTS.E.BYPASS.LTC128B.128 [R99+0x2500], desc[UR36][R2.64+0x40], P4 ;  /* 0x0250004002637fae */ /* 0x000fe2000a101d64 */
[C---:B-1----:R-:W-:Y:S01]  /*28f0*/  IMAD.SHL.U32 R8, R4.reuse, 0x2, RZ ;  /* 0x0000000204087824 */ /* 0x042fe200078e00ff */
[----:B------:R-:W-:-:S02]  /*2900*/  SEL R4, R4, RZ, P6 ;  /* 0x000000ff04047207 */ /* 0x000fc40003000000 */
[----:B------:R-:W-:Y:S02]  /*2910*/  ISETP.GE.AND P6, PT, R80, 0x1, PT ;  /* 0x000000015000780c */ /* 0x000fe40003fc6270 */
[----:B------:R-:W-:Y:S01]  /*2920*/  LOP3.LUT P1, RZ, R8, 0x10, RZ, 0xc0, !PT ;  /* 0x0000001008ff7812 */ /* 0x000fe2000782c0ff */
[----:B------:R-:W-:-:S04]  /*2930*/  IMAD.WIDE R8, R16, 0x10, R6 ;  /* 0x0000001010087825 */ /* 0x000fc800078e0206 */
[----:B------:R-:W-:Y:S01]  /*2940*/  IMAD.SHL.U32 R5, R4, 0x10, RZ ;  /* 0x0000001004057824 */ /* 0x000fe200078e00ff */
[----:B------:R1:W-:Y:S01]  /*2950*/  LDGSTS.E.BYPASS.LTC128B.128 [R0+0x2500], desc[UR36][R8.64], P3 ;  /* 0x0250000008007fae */ /* 0x0003e20009901d64 */
[----:B--2---:R-:W-:-:S03]  /*2960*/  IMAD.WIDE R10, R16, 0x20, R6 ;  /* 0x00000020100a7825 */ /* 0x004fc600078e0206 */
[----:B------:R-:W-:Y:S01]  /*2970*/  LOP3.LUT P4, RZ, R5, 0x10, RZ, 0xc0, !PT ;  /* 0x0000001005ff7812 */ /* 0x000fe2000788c0ff */
[----:B------:R-:W-:Y:S01]  /*2980*/  IMAD.SHL.U32 R5, R4, 0x8, RZ ;  /* 0x0000000804057824 */ /* 0x000fe200078e00ff */
[----:B------:R-:W-:Y:S01]  /*2990*/  LDGSTS.E.BYPASS.LTC128B.128 [R99+0x3500], desc[UR36][R10.64], P2 ;  /* 0x035000000a637fae */ /* 0x000fe20009101d64 */
[----:B------:R-:W-:-:S03]  /*29a0*/  IMAD.WIDE R6, R16, 0x10, R10 ;  /* 0x0000001010067825 */ /* 0x000fc600078e020a */
[----:B------:R-:W-:Y:S01]  /*29b0*/  LOP3.LUT P2, RZ, R5, 0x10, RZ, 0xc0, !PT ;  /* 0x0000001005ff7812 */ /* 0x000fe2000784c0ff */
[C---:B------:R-:W-:Y:S01]  /*29c0*/  IMAD.SHL.U32 R5, R4.reuse, 0x4, RZ ;  /* 0x0000000404057824 */ /* 0x040fe200078e00ff */
[----:B------:R2:W-:Y:S01]  /*29d0*/  LDGSTS.E.BYPASS.LTC128B.128 [R0+0x3500], desc[UR36][R6.64], P1 ;  /* 0x0350000006007fae */ /* 0x0005e20008901d64 */
[----:B------:R-:W-:-:S03]  /*29e0*/  IMAD.SHL.U32 R4, R4, 0x2, RZ ;  /* 0x0000000204047824 */ /* 0x000fc600078e00ff */
[----:B------:R-:W-:Y:S01]  /*29f0*/  LOP3.LUT P1, RZ, R5, 0x10, RZ, 0xc0, !PT ;  /* 0x0000001005ff7812 */ /* 0x000fe2000782c0ff */
[----:B------:R-:W0:Y:S04]  /*2a00*/  LDGDEPBAR ;  /* 0x00000000000079af */ /* 0x000e280000000000 */
[----:B------:R-:W-:Y:S04]  /*2a10*/  LDGSTS.E.BYPASS.LTC128B.128 [R107+0x580], desc[UR36][R108.64+0x80], P5 ;  /* 0x005800806c6b7fae */ /* 0x000fe8000a901d64 */
[----:B------:R-:W-:Y:S01]  /*2a20*/  LDGSTS.E.BYPASS.LTC128B.128 [R99+0x2580], desc[UR36][R2.64+0x80], P4 ;  /* 0x0258008002637fae */ /* 0x000fe2000a101d64 */
[----:B-1----:R-:W-:-:S05]  /*2a30*/  IADD3 R8, P0, R2, 0x80, RZ ;  /* 0x0000008002087810 */ /* 0x002fca0007f1e0ff */
[----:B------:R-:W-:Y:S02]  /*2a40*/  IMAD.X R9, RZ, RZ, R3, P0 ;  /* 0x000000ffff097224 */ /* 0x000fe400000e0603 */
[----:B------:R-:W-:Y:S01]  /*2a50*/  IMAD.WIDE R8, R16, 0x10, R8 ;  /* 0x0000001010087825 */ /* 0x000fe200078e0208 */
[----:B--2---:R-:W-:-:S04]  /*2a60*/  IADD3 R6, P0, R10, 0x40, RZ ;  /* 0x000000400a067810 */ /* 0x004fc80007f1e0ff */
[----:B------:R1:W-:Y:S01]  /*2a70*/  LDGSTS.E.BYPASS.LTC128B.128 [R0+0x2580], desc[UR36][R8.64], P2 ;  /* 0x0258000008007fae */ /* 0x0003e20009101d64 */
[----:B------:R-:W-:Y:S01]  /*2a80*/  IMAD.X R7, RZ, RZ, R11, P0 ;  /* 0x000000ffff077224 */ /* 0x000fe200000e060b */
[----:B------:R-:W-:Y:S02]  /*2a90*/  LOP3.LUT P0, RZ, R4, 0x10, RZ, 0xc0, !PT ;  /* 0x0000001004ff7812 */ /* 0x000fe4000780c0ff */
[----:B------:R2:W-:Y:S01]  /*2aa0*/  LDGSTS.E.BYPASS.LTC128B.128 [R99+0x3580], desc[UR36][R10.64+0x40], P1 ;  /* 0x035800400a637fae */ /* 0x0005e20008901d64 */
[----:B------:R-:W-:Y:S01]  /*2ab0*/  CS2R R4, SRZ ;  /* 0x0000000000047805 */ /* 0x000fe2000001ff00 */
[----:B------:R-:W-:Y:S01]  /*2ac0*/  IMAD.WIDE R6, R16, 0x10, R6 ;  /* 0x0000001010067825 */ /* 0x000fe200078e0206 */
[----:B------:R-:W-:-:S08]  /*2ad0*/  CS2R R16, SRZ ;  /* 0x0000000000107805 */ /* 0x000fd0000001ff00 */
[----:B------:R3:W-:Y:S04]  /*2ae0*/  LDGSTS.E.BYPASS.LTC128B.128 [R0+0x3580], desc[UR36][R6.64], P0 ;  /* 0x0358000006007fae */ /* 0x0007e80008101d64 */
[----:B------:R-:W0:Y:S01]  /*2af0*/  LDGDEPBAR ;  /* 0x00000000000079af */ /* 0x000e220000000000 */
[----:B-1----:R-:W-:Y:S02]  /*2b00*/  CS2R R8, SRZ ;  /* 0x0000000000087805 */ /* 0x002fe4000001ff00 */
[----:B--2---:R-:W-:Y:S02]  /*2b10*/  CS2R R10, SRZ ;  /* 0x00000000000a7805 */ /* 0x004fe4000001ff00 */
[----:B---3--:R-:W-:Y:S01]  /*2b20*/  CS2R R6, SRZ ;  /* 0x0000000000067805 */ /* 0x008fe2000001ff00 */
[----:B------:R-:W-:-:S04]  /*2b30*/  DEPBAR.LE SB0, 0x3 ;  /* 0x000080c00000791a */ /* 0x000fc80000000000 */
[----:B------:R-:W-:Y:S06]  /*2b40*/  BAR.SYNC.DEFER_BLOCKING 0x0 ;  /* 0x0000000000007b1d */ /* 0x000fec0000010000 */
[----:B------:R1:W2:Y:S04]  /*2b50*/  LDSM.16.M88.4 R72, [R12+UR4+0x400] ;  /* 0x000400040c48783b */ /* 0x0002a80008000200 */
[----:B------:R1:W3:Y:S01]  /*2b60*/  LDSM.16.M88.4 R76, [R12+UR8] ;  /* 0x000000080c4c783b */ /* 0x0002e20008000200 */
[----:B------:R-:W-:Y:S05]  /*2b70*/  @!P6 BRA `(.L_x_526) ;  /* 0x000000040000e947 */ /* 0x000fea0003800000 */
[----:B------:R-:W-:Y:S01]  /*2b80*/  IMAD.MOV.U32 R14, RZ, RZ, R125 ;  /* 0x000000ffff0e7224 */ /* 0x000fe200078e007d */
[C---:B------:R-:W-:Y:S01]  /*2b90*/  LOP3.LUT R3, R12.reuse, 0x10, RZ, 0x3c, !PT ;  /* 0x000000100c037812 */ /* 0x040fe200078e3cff */
[----:B------:R-:W-:Y:S01]  /*2ba0*/  IMAD.MOV.U32 R27, RZ, RZ, RZ ;  /* 0x000000ffff1b7224 */ /* 0x000fe200078e00ff */
[C---:B------:R-:W-:Y:S01]  /*2bb0*/  LOP3.LUT R2, R12.reuse, 0x20, RZ, 0x3c, !PT ;  /* 0x000000200c027812 */ /* 0x040fe200078e3cff */
[----:B------:R-:W-:Y:S01]  /*2bc0*/  UIADD3 UR5, UR4, 0x400, URZ ;  /* 0x0000040004057890 */ /* 0x000fe2000fffe03f */
[----:B------:R-:W-:Y:S02]  /*2bd0*/  LOP3.LUT R0, R12, 0x30, RZ, 0x3c, !PT ;  /* 0x000000300c007812 */ /* 0x000fe400078e3cff */
[----:B------:R-:W-:-:S09]  /*2be0*/  UMOV UR4, UR8 ;  /* 0x0000000800047c82 */ /* 0x000fd20008000000 */
.L_x_527:
[C---:B-123--:R-:W-:Y:S01]  /*2bf0*/  HMMA.1688.F32 R4, R72.reuse, R76, R4 ;  /* 0x0000004c4804723c */ /* 0x04efe20000001004 */
[----:B------:R-:W-:Y:S02]  /*2c00*/  LDSM.16.M88.4 R80, [R3+UR5] ;  /* 0x000000050350783b */ /* 0x000fe40008000200 */
[----:B------:R-:W-:Y:S01]  /*2c10*/  ISETP.GE.AND P0, PT, R14, -0x2, PT ;  /* 0xfffffffe0e00780c */ /* 0x000fe20003f06270 */
[C---:B------:R-:W-:Y:S03]  /*2c20*/  HMMA.1688.F32 R8, R72.reuse, R77, R8 ;  /* 0x0000004d4808723c */ /* 0x040fe60000001008 */
[----:B-1----:R-:W1:Y:S01]  /*2c30*/  LDSM.16.M88.4 R84, [R3+UR4] ;  /* 0x000000040354783b */ /* 0x002e620008000200 */
[C---:B------:R-:W-:Y:S04]  /*2c40*/  HMMA.1688.F32 R16, R72.reuse, R78, R16 ;  /* 0x0000004e4810723c */ /* 0x040fe80000001010 */
[-C--:B------:R-:W-:Y:S01]  /*2c50*/  HMMA.1688.F32 R20, R72, R79.reuse, R20 ;  /* 0x0000004f4814723c */ /* 0x080fe20000001014 */
[----:B------:R-:W-:Y:S03]  /*2c60*/  LDSM.16.M88.4 R88, [R2+UR5] ;  /* 0x000000050258783b */ /* 0x000fe60008000200 */
[C---:B------:R-:W-:Y:S03]  /*2c70*/  HMMA.1688.F32 R24, R74.reuse, R79, R24 ;  /* 0x0000004f4a18723c */ /* 0x040fe60000001018 */
[----:B------:R-:W2:Y:S01]  /*2c80*/  LDSM.16.M88.4 R92, [R2+UR4] ;  /* 0x00000004025c783b */ /* 0x000ea20008000200 */
        /* <DEDUP_REMOVED lines=14> */
[C---:B--2---:R-:W-:Y:S03]  /*2d70*/  HMMA.1688.F32 R4, R88.reuse, R92, R4 ;  /* 0x0000005c5804723c */ /* 0x044fe60000001004 */
        /* <DEDUP_REMOVED lines=23> */
[----:B----4-:R4:W1:Y:S03]  /*2ef0*/  @P0 LDSM.16.M88.4 R72, [R12+UR5] ;  /* 0x000000050c48083b */ /* 0x0108660008000200 */
[C---:B------:R-:W-:Y:S04]  /*2f00*/  HMMA.1688.F32 R28, R82.reuse, R86, R28 ;  /* 0x00000056521c723c */ /* 0x040fe8000000101c */
[C---:B------:R-:W-:Y:S04]  /*2f10*/  HMMA.1688.F32 R32, R82.reuse, R85, R32 ;  /* 0x000000555220723c */ /* 0x040fe80000001020 */
[----:B------:R-:W-:Y:S01]  /*2f20*/  MOV R79, R95 ;  /* 0x0000005f004f7202 */ /* 0x000fe20000000f00 */
[----:B------:R-:W-:Y:S05]  /*2f30*/  HMMA.1688.F32 R36, R82, R84, R36 ;  /* 0x000000545224723c */ /* 0x000fea0000001024 */
[----:B------:R4:W1:Y:S01]  /*2f40*/  @P0 LDSM.16.M88.4 R76, [R12+UR4] ;  /* 0x000000040c4c083b */ /* 0x0008620008000200 */
[C---:B------:R-:W-:Y:S02]  /*2f50*/  ISETP.GT.AND P0, PT, R14.reuse, -0x3, PT ;  /* 0xfffffffd0e00780c */ /* 0x040fe40003f04270 */
[----:B------:R-:W-:Y:S11]  /*2f60*/  VIADD R14, R14, 0xffffffff ;  /* 0xffffffff0e0e7836 */ /* 0x000ff60000000000 */
[----:B------:R-:W-:Y:S08]  /*2f70*/  @P0 BRA `(.L_x_527) ;  /* 0xfffffffc001c0947 */ /* 0x000ff0000383ffff */
.L_x_526:
[----:B------:R-:W5:Y:S04]  /*2f80*/  LDL R81, [R1+0x14] ;  /* 0x0000140001517983 */ /* 0x000f680000100800 */
[----:B------:R-:W4:Y:S01]  /*2f90*/  LDL R80, [R1+0x10] ;  /* 0x0000100001507983 */ /* 0x000f220000100800 */
[----:B------:R-:W-:Y:S01]  /*2fa0*/  VIADD R14, R102, 0x40 ;  /* 0x00000040660e7836 */ /* 0x000fe20000000000 */
[----:B------:R-:W-:Y:S01]  /*2fb0*/  VIADDMNMX R0, R100, -R97, 0x80, PT ;  /* 0x0000008064007446 */ /* 0x000fe20003800961 */
[----:B------:R-:W-:Y:S01]  /*2fc0*/  ULDC UR4, c[0x0][0x270] ;  /* 0x00009c0000047ab9 */ /* 0x000fe20000000800 */
[----:B------:R-:W3:Y:S01]  /*2fd0*/  LDL R86, [R1+0x8] ;  /* 0x0000080001567983 */ /* 0x000ee20000100800 */
[----:B------:R-:W-:Y:S01]  /*2fe0*/  ISETP.GE.AND P1, PT, R102, UR4, PT ;  /* 0x0000000466007c0c */ /* 0x000fe2000bf26270 */
[----:B------:R-:W1:Y:S08]  /*2ff0*/  LDC R84, c[0x0][0x28c] ;  /* 0x0000a300ff547b82 */ /* 0x000e700000000800 */
[----:B------:R-:W-:Y:S01]  /*3000*/  BAR.SYNC.DEFER_BLOCKING 0x0 ;  /* 0x0000000000007b1d */ /* 0x000fe20000010000 */
[----:B------:R-:W-:-:S02]  /*3010*/  ISETP.GE.AND P0, PT, R14, UR4, PT ;  /* 0x000000040e007c0c */ /* 0x000fc4000bf06270 */
[----:B------:R-:W-:Y:S02]  /*3020*/  SHF.R.S32.HI R2, RZ, 0x1f, R0 ;  /* 0x0000001fff027819 */ /* 0x000fe40000011400 */
[----:B------:R-:W-:Y:S02]  /*3030*/  SEL R3, RZ, 0xffffffff, P0 ;  /* 0xffffffffff037807 */ /* 0x000fe40000000000 */
[----:B------:R-:W-:Y:S02]  /*3040*/  LEA.HI R2, R2, R0, RZ, 0x5 ;  /* 0x0000000002027211 */ /* 0x000fe400078f28ff */
[----:B-12---:R-:W-:Y:S01]  /*3050*/  SEL R72, RZ, 0x1, P1 ;  /* 0x00000001ff487807 */ /* 0x006fe20000800000 */
[C---:B------:R-:W-:Y:S01]  /*3060*/  IMAD.SHL.U32 R73, R3.reuse, 0x2, RZ ;  /* 0x0000000203497824 */ /* 0x040fe200078e00ff */
[----:B------:R-:W-:Y:S01]  /*3070*/  LOP3.LUT R2, R2, 0xffffffe0, RZ, 0xc0, !PT ;  /* 0xffffffe002027812 */ /* 0x000fe200078ec0ff */
[----:B------:R-:W-:-:S03]  /*3080*/  IMAD.SHL.U32 R3, R3, 0x8, RZ ;  /* 0x0000000803037824 */ /* 0x000fc600078e00ff */
[----:B------:R-:W-:Y:S01]  /*3090*/  LOP3.LUT R73, R73, 0x2, R72, 0xe2, !PT ;  /* 0x0000000249497812 */ /* 0x000fe200078ee248 */
[----:B------:R-:W-:Y:S01]  /*30a0*/  IMAD.IADD R2, R0, 0x1, -R2 ;  /* 0x0000000100027824 */ /* 0x000fe200078e0a02 */
[----:B------:R-:W-:-:S04]  /*30b0*/  SEL R72, RZ, 0xffffffff, P1 ;  /* 0xffffffffff487807 */ /* 0x000fc80000800000 */
[----:B------:R-:W-:Y:S01]  /*30c0*/  ISETP.NE.AND P0, PT, R2, RZ, PT ;  /* 0x000000ff0200720c */ /* 0x000fe20003f05270 */
[----:B------:R-:W-:-:S03]  /*30d0*/  IMAD.SHL.U32 R72, R72, 0x4, RZ ;  /* 0x0000000448487824 */ /* 0x000fc600078e00ff */
[----:B------:R-:W-:Y:S02]  /*30e0*/  SEL R2, R2, 0x20, P0 ;  /* 0x0000002002027807 */ /* 0x000fe40000000000 */
[----:B------:R-:W-:Y:S01]  /*30f0*/  LOP3.LUT R73, R72, 0x4, R73, 0xe2, !PT ;  /* 0x0000000448497812 */ /* 0x000fe200078ee249 */
[----:B------:R-:W-:Y:S01]  /*3100*/  VIADD R72, R110, 0x4 ;  /* 0x000000046e487836 */ /* 0x000fe20000000000 */
[C---:B------:R-:W-:Y:S02]  /*3110*/  VIMNMX R2, R0.reuse, R2, PT ;  /* 0x0000000200027248 */ /* 0x040fe40003fe0100 */
[----:B------:R-:W-:Y:S01]  /*3120*/  LOP3.LUT R3, R3, 0x8, R73, 0xe2, !PT ;  /* 0x0000000803037812 */ /* 0x000fe200078ee249 */
[----:B------:R-:W-:Y:S01]  /*3130*/  VIADD R73, R0, 0x1f ;  /* 0x0000001f00497836 */ /* 0x000fe20000000000 */
[-C--:B------:R-:W-:Y:S02]  /*3140*/  ISETP.GE.AND P2, PT, R72, R2.reuse, PT ;  /* 0x000000024800720c */ /* 0x080fe40003f46270 */
[----:B------:R-:W-:Y:S01]  /*3150*/  ISETP.GE.AND P0, PT, R110, R2, PT ;  /* 0x000000026e00720c */ /* 0x000fe20003f06270 */
[----:B------:R-:W-:Y:S01]  /*3160*/  VIADD R2, R0, 0xffffffff ;  /* 0xffffffff00027836 */ /* 0x000fe20000000000 */
[----:B------:R-:W-:-:S02]  /*3170*/  ISETP.LT.AND P3, PT, R14, UR4, !P2 ;  /* 0x000000040e007c0c */ /* 0x000fc4000d761270 */
[----:B------:R-:W-:Y:S02]  /*3180*/  ISETP.LT.AND P1, PT, R14, UR4, !P0 ;  /* 0x000000040e007c0c */ /* 0x000fe4000c721270 */
[----:B------:R-:W-:Y:S01]  /*3190*/  ISETP.GT.U32.AND P4, PT, R2, 0x1f, PT ;  /* 0x0000001f0200780c */ /* 0x000fe20003f84070 */
[----:B------:R-:W-:Y:S01]  /*31a0*/  VIADD R2, R0, 0x3e ;  /* 0x0000003e00027836 */ /* 0x000fe20000000000 */
[C---:B------:R-:W-:Y:S02]  /*31b0*/  ISETP.LT.AND P0, PT, R102.reuse, UR4, !P0 ;  /* 0x0000000466007c0c */ /* 0x040fe4000c701270 */
[----:B------:R-:W-:Y:S02]  /*31c0*/  ISETP.LT.AND P2, PT, R102, UR4, !P2 ;  /* 0x0000000466007c0c */ /* 0x000fe4000d741270 */
[----:B------:R-:W-:Y:S02]  /*31d0*/  SEL R72, RZ, 0x1, !P0 ;  /* 0x00000001ff487807 */ /* 0x000fe40004000000 */
[----:B------:R-:W-:-:S02]  /*31e0*/  SHF.R.S32.HI R0, RZ, 0x1f, R73 ;  /* 0x0000001fff007819 */ /* 0x000fc40000011449 */
[----:B------:R-:W-:Y:S02]  /*31f0*/  P2R R72, PR, R72, 0xf ;  /* 0x0000000f48487803 */ /* 0x000fe40000000000 */
[----:B------:R-:W-:Y:S02]  /*3200*/  ISETP.GE.U32.AND P0, PT, R2, 0x3f, PT ;  /* 0x0000003f0200780c */ /* 0x000fe40003f06070 */
[----:B------:R-:W-:Y:S01]  /*3210*/  LEA.HI R73, R0, R73, RZ, 0x5 ;  /* 0x0000004900497211 */ /* 0x000fe200078f28ff */
[----:B------:R-:W-:-:S03]  /*3220*/  @!P4 IMAD.MOV.U32 R3, RZ, RZ, R72 ;  /* 0x000000ffff03c224 */ /* 0x000fc600078e0048 */
[----:B------:R-:W-:Y:S02]  /*3230*/  LEA.HI.SX32 R2, R73, 0xffffffff, 0x1b ;  /* 0xffffffff49027811 */ /* 0x000fe400078fdaff */
[----:B------:R-:W-:Y:S02]  /*3240*/  SEL R0, R3, RZ, P0 ;  /* 0x000000ff03007207 */ /* 0x000fe40000000000 */
[C---:B------:R-:W-:Y:S02]  /*3250*/  ISETP.NE.AND P2, PT, R2.reuse, 0x1, PT ;  /* 0x000000010200780c */ /* 0x040fe40003f45270 */
[----:B------:R-:W-:Y:S01]  /*3260*/  ISETP.NE.AND P1, PT, R2, RZ, PT ;  /* 0x000000ff0200720c */ /* 0x000fe20003f25270 */
[C---:B------:R-:W-:Y:S02]  /*3270*/  IMAD.SHL.U32 R3, R0.reuse, 0x10, RZ ;  /* 0x0000001000037824 */ /* 0x040fe400078e00ff */
[C---:B------:R-:W-:Y:S02]  /*3280*/  IMAD.SHL.U32 R2, R0.reuse, 0x8, RZ ;  /* 0x0000000800027824 */ /* 0x040fe400078e00ff */
[C---:B------:R-:W-:Y:S01]  /*3290*/  IMAD.SHL.U32 R74, R0.reuse, 0x2, RZ ;  /* 0x00000002004a7824 */ /* 0x040fe200078e00ff */
[----:B------:R-:W-:Y:S01]  /*32a0*/  LOP3.LUT P4, RZ, R3, 0x10, RZ, 0xc0, !PT ;  /* 0x0000001003ff7812 */ /* 0x000fe2000788c0ff */
[----:B------:R-:W-:Y:S01]  /*32b0*/  IMAD.SHL.U32 R3, R0, 0x4, RZ ;  /* 0x0000000400037824 */ /* 0x000fe200078e00ff */
[----:B------:R-:W-:Y:S01]  /*32c0*/  LOP3.LUT P6, RZ, R2, 0x10, RZ, 0xc0, !PT ;  /* 0x0000001002ff7812 */ /* 0x000fe200078cc0ff */
[----:B------:R-:W-:-:S02]  /*32d0*/  IMAD R2, R97, R84, RZ ;  /* 0x0000005461027224 */ /* 0x000fc400078e02ff */
[----:B------:R-:W-:Y:S01]  /*32e0*/  @!P2 IMAD.MOV.U32 R0, RZ, RZ, R72 ;  /* 0x000000ffff00a224 */ /* 0x000fe200078e0048 */
[----:B------:R-:W-:Y:S02]  /*32f0*/  LOP3.LUT P5, RZ, R3, 0x10, RZ, 0xc0, !PT ;  /* 0x0000001003ff7812 */ /* 0x000fe400078ac0ff */
[----:B------:R-:W-:-:S04]  /*3300*/  IADD3 R3, P0, R2, R122, RZ ;  /* 0x0000007a02037210 */ /* 0x000fc80007f1e0ff */
[----:B------:R-:W-:Y:S01]  /*3310*/  LEA.HI.X.SX32 R14, R2, R124, 0x1, P0 ;  /* 0x0000007c020e7211 */ /* 0x000fe200000f0eff */
[----:B------:R-:W-:Y:S02]  /*3320*/  IMAD.MOV.U32 R82, RZ, RZ, 0x80 ;  /* 0x00000080ff527424 */ /* 0x000fe400078e00ff */
[----:B------:R-:W-:Y:S01]  /*3330*/  IMAD.MOV.U32 R83, RZ, RZ, 0x0 ;  /* 0x00000000ff537424 */ /* 0x000fe200078e00ff */
[----:B------:R-:W-:Y:S01]  /*3340*/  LOP3.LUT P3, RZ, R74, 0x10, RZ, 0xc0, !PT ;  /* 0x000000104aff7812 */ /* 0x000fe2000786c0ff */
[----:B------:R-:W-:Y:S01]  /*3350*/  IMAD.WIDE R82, R84, 0x40, R82 ;  /* 0x0000004054527825 */ /* 0x000fe200078e0252 */
[----:B------:R-:W1:Y:S01]  /*3360*/  S2R R85, SR_CTAID.X ;  /* 0x0000000000557919 */ /* 0x000e620000002500 */
[----:B------:R-:W2:Y:S01]  /*3370*/  S2R R93, SR_TID.X ;  /* 0x00000000005d7919 */ /* 0x000ea20000002100 */
[----:B-----5:R-:W-:-:S04]  /*3380*/  LEA R2, P0, R3, R81, 0x1 ;  /* 0x0000005103027211 */ /* 0x020fc800078008ff */
[----:B----4-:R-:W-:Y:S02]  /*3390*/  LEA.HI.X R3, R3, R80, R14, 0x1, P0 ;  /* 0x0000005003037211 */ /* 0x010fe400000f0c0e */
[----:B------:R-:W-:Y:S02]  /*33a0*/  SEL R14, R0, RZ, P1 ;  /* 0x000000ff000e7207 */ /* 0x000fe40000800000 */
[----:B------:R-:W-:Y:S01]  /*33b0*/  IADD3 R74, P0, R82, R2, RZ ;  /* 0x00000002524a7210 */ /* 0x000fe20007f1e0ff */
[----:B------:R-:W-:Y:S01]  /*33c0*/  IMAD.WIDE R80, R84, 0x8, R2 ;  /* 0x0000000854507825 */ /* 0x000fe200078e0202 */
[----:B------:R-:W-:Y:S01]  /*33d0*/  @!PT LDS RZ, [RZ] ;  /* 0x00000000fffff984 */ /* 0x000fe20000000800 */
[----:B------:R-:W-:Y:S01]  /*33e0*/  @!PT LDS RZ, [RZ] ;  /* 0x00000000fffff984 */ /* 0x000fe20000000800 */
[----:B------:R-:W-:Y:S01]  /*33f0*/  @!PT LDS RZ, [RZ] ;  /* 0x00000000fffff984 */ /* 0x000fe20000000800 */
[----:B------:R-:W-:Y:S03]  /*3400*/  LDGSTS.E.BYPASS.LTC128B.128 [R98+0x2600], desc[UR36][R2.64], P4 ;  /* 0x0260000002627fae */ /* 0x000fe6000a101d64 */
[----:B------:R-:W-:Y:S01]  /*3410*/  IMAD.SHL.U32 R0, R14, 0x10, RZ ;  /* 0x000000100e007824 */ /* 0x000fe200078e00ff */
[----:B------:R4:W-:Y:S04]  /*3420*/  LDGSTS.E.BYPASS.LTC128B.128 [R98+0x2680], desc[UR36][R2.64+0x80], P6 ;  /* 0x0268008002627fae */ /* 0x0009e8000b101d64 */
[----:B------:R-:W-:Y:S01]  /*3430*/  LOP3.LUT P2, RZ, R0, 0x10, RZ, 0xc0, !PT ;  /* 0x0000001000ff7812 */ /* 0x000fe2000784c0ff */
[----:B------:R-:W-:-:S05]  /*3440*/  IMAD.SHL.U32 R0, R14, 0x8, RZ ;  /* 0x000000080e007824 */ /* 0x000fca00078e00ff */
[----:B------:R-:W-:Y:S01]  /*3450*/  LOP3.LUT P1, RZ, R0, 0x10, RZ, 0xc0, !PT ;  /* 0x0000001000ff7812 */ /* 0x000fe2000782c0ff */
[----:B------:R-:W-:Y:S02]  /*3460*/  IMAD R0, R120, 0x2, R13 ;  /* 0x0000000278007824 */ /* 0x000fe400078e020d */
[----:B---3--:R-:W-:-:S03]  /*3470*/  IMAD.WIDE R76, R84, 0x40, R2 ;  /* 0x00000040544c7825 */ /* 0x008fc600078e0202 */
[----:B------:R-:W-:Y:S01]  /*3480*/  LDGSTS.E.BYPASS.LTC128B.128 [R0+0x2600], desc[UR36][R80.64], P5 ;  /* 0x0260000050007fae */ /* 0x000fe2000a901d64 */
[----:B------:R-:W-:-:S03]  /*3490*/  IMAD.X R75, R83, 0x1, R3, P0 ;  /* 0x00000001534b7824 */ /* 0x000fc600000e0603 */
[----:B------:R3:W-:Y:S04]  /*34a0*/  LDGSTS.E.BYPASS.LTC128B.128 [R0+0x2680], desc[UR36][R80.64+0x80], P3 ;  /* 0x0268008050007fae */ /* 0x0007e80009901d64 */
[----:B------:R-:W0:Y:S01]  /*34b0*/  LDGDEPBAR ;  /* 0x00000000000079af */ /* 0x000e220000000000 */
[----:B----4-:R-:W-:-:S03]  /*34c0*/  IMAD.SHL.U32 R2, R14, 0x4, RZ ;  /* 0x000000040e027824 */ /* 0x010fc600078e00ff */
[----:B------:R-:W-:Y:S04]  /*34d0*/  LDGSTS.E.BYPASS.LTC128B.128 [R98+0x4600], desc[UR36][R76.64], P2 ;  /* 0x046000004c627fae */ /* 0x000fe80009101d64 */
[----:B------:R-:W-:Y:S01]  /*34e0*/  LDGSTS.E.BYPASS.LTC128B.128 [R98+0x4680], desc[UR36][R74.64], P1 ;  /* 0x046800004a627fae */ /* 0x000fe20008901d64 */
[----:B------:R-:W-:Y:S01]  /*34f0*/  LOP3.LUT P1, RZ, R2, 0x10, RZ, 0xc0, !PT ;  /* 0x0000001002ff7812 */ /* 0x000fe2000782c0ff */
[----:B------:R-:W-:-:S05]  /*3500*/  IMAD.SHL.U32 R2, R14, 0x2, RZ ;  /* 0x000000020e027824 */ /* 0x000fca00078e00ff */
[----:B------:R-:W-:Y:S02]  /*3510*/  LOP3.LUT P2, RZ, R2, 0x10, RZ, 0xc0, !PT ;  /* 0x0000001002ff7812 */ /* 0x000fe4000784c0ff */
[----:B------:R-:W-:-:S05]  /*3520*/  IADD3 R2, P0, R80, R82, RZ ;  /* 0x0000005250027210 */ /* 0x000fca0007f1e0ff */
[----:B------:R-:W-:Y:S02]  /*3530*/  IMAD.X R3, R81, 0x1, R83, P0 ;  /* 0x0000000151037824 */ /* 0x000fe400000e0653 */
[----:B---3--:R-:W-:-:S05]  /*3540*/  IMAD.WIDE R80, R84, 0x40, R80 ;  /* 0x0000004054507825 */ /* 0x008fca00078e0250 */
[----:B------:R-:W-:Y:S04]  /*3550*/  LDGSTS.E.BYPASS.LTC128B.128 [R0+0x4600], desc[UR36][R80.64], P1 ;  /* 0x0460000050007fae */ /* 0x000fe80008901d64 */
[----:B------:R3:W-:Y:S04]  /*3560*/  LDGSTS.E.BYPASS.LTC128B.128 [R0+0x4680], desc[UR36][R2.64], P2 ;  /* 0x0468000002007fae */ /* 0x0007e80009101d64 */
[----:B------:R-:W0:Y:S01]  /*3570*/  LDGDEPBAR ;  /* 0x00000000000079af */ /* 0x000e220000000000 */
[----:B---3--:R-:W-:-:S04]  /*3580*/  LEA.HI.SX32 R2, R73, 0xfffffffe, 0x1b ;  /* 0xfffffffe49027811 */ /* 0x008fc800078fdaff */
[C---:B------:R-:W-:Y:S02]  /*3590*/  ISETP.NE.AND P1, PT, R2.reuse, 0x1, PT ;  /* 0x000000010200780c */ /* 0x040fe40003f25270 */
[----:B------:R-:W-:-:S11]  /*35a0*/  ISETP.NE.AND P0, PT, R2, RZ, PT ;  /* 0x000000ff0200720c */ /* 0x000fd60003f05270 */
[----:B------:R-:W-:-:S05]  /*35b0*/  @!P1 IMAD.MOV.U32 R14, RZ, RZ, R72 ;  /* 0x000000ffff0e9224 */ /* 0x000fca00078e0048 */
[----:B------:R-:W-:-:S05]  /*35c0*/  SEL R2, R14, RZ, P0 ;  /* 0x000000ff0e027207 */ /* 0x000fca0000000000 */
[----:B------:R-:W-:-:S05]  /*35d0*/  IMAD.SHL.U32 R3, R2, 0x10, RZ ;  /* 0x0000001002037824 */ /* 0x000fca00078e00ff */
[----:B------:R-:W-:Y:S01]  /*35e0*/  LOP3.LUT P2, RZ, R3, 0x10, RZ, 0xc0, !PT ;  /* 0x0000001003ff7812 */ /* 0x000fe2000784c0ff */
[----:B------:R-:W-:Y:S01]  /*35f0*/  IMAD.SHL.U32 R3, R2, 0x8, RZ ;  /* 0x0000000802037824 */ /* 0x000fe200078e00ff */
[----:B------:R-:W-:-:S04]  /*3600*/  IADD3 R74, P0, R76, R82, RZ ;  /* 0x000000524c4a7210 */ /* 0x000fc80007f1e0ff */
[----:B------:R-:W-:Y:S01]  /*3610*/  LOP3.LUT P1, RZ, R3, 0x10, RZ, 0xc0, !PT ;  /* 0x0000001003ff7812 */ /* 0x000fe2000782c0ff */
[----:B------:R-:W-:Y:S02]  /*3620*/  IMAD.X R75, R77, 0x1, R83, P0 ;  /* 0x000000014d4b7824 */ /* 0x000fe400000e0653 */
[----:B------:R-:W-:-:S04]  /*3630*/  IMAD.WIDE R76, R84, 0x40, R76 ;  /* 0x00000040544c7825 */ /* 0x000fc800078e024c */
[C---:B------:R-:W-:Y:S01]  /*3640*/  IMAD.SHL.U32 R3, R2.reuse, 0x4, RZ ;  /* 0x0000000402037824 */ /* 0x040fe200078e00ff */
[----:B------:R-:W-:Y:S05]  /*3650*/  LDGSTS.E.BYPASS.LTC128B.128 [R98+0x6600], desc[UR36][R76.64], P2 ;  /* 0x066000004c627fae */ /* 0x000fea0009101d64 */
[----:B------:R3:W-:Y:S01]  /*3660*/  LDGSTS.E.BYPASS.LTC128B.128 [R98+0x6680], desc[UR36][R74.64], P1 ;  /* 0x066800004a627fae */ /* 0x0007e20008901d64 */
[----:B------:R-:W-:Y:S01]  /*3670*/  LOP3.LUT P1, RZ, R3, 0x10, RZ, 0xc0, !PT ;  /* 0x0000001003ff7812 */ /* 0x000fe2000782c0ff */
[----:B------:R-:W-:Y:S01]  /*3680*/  IMAD.SHL.U32 R3, R2, 0x2, RZ ;  /* 0x0000000202037824 */ /* 0x000fe200078e00ff */
[----:B------:R-:W-:-:S04]  /*3690*/  IADD3 R78, P0, R82, R80, RZ ;  /* 0x00000050524e7210 */ /* 0x000fc80007f1e0ff */
[----:B------:R-:W-:Y:S02]  /*36a0*/  LOP3.LUT P2, RZ, R3, 0x10, RZ, 0xc0, !PT ;  /* 0x0000001003ff7812 */ /* 0x000fe4000784c0ff */
[----:B------:R-:W-:Y:S01]  /*36b0*/  LEA.HI.SX32 R3, R73, 0xfffffffd, 0x1b ;  /* 0xfffffffd49037811 */ /* 0x000fe200078fdaff */
[----:B------:R-:W-:-:S03]  /*36c0*/  IMAD.X R79, R83, 0x1, R81, P0 ;  /* 0x00000001534f7824 */ /* 0x000fc600000e0651 */
[----:B------:R-:W-:-:S13]  /*36d0*/  ISETP.NE.AND P0, PT, R3, 0x1, PT ;  /* 0x000000010300780c */ /* 0x000fda0003f05270 */
[----:B------:R-:W-:Y:S01]  /*36e0*/  @!P0 IMAD.MOV.U32 R2, RZ, RZ, R72 ;  /* 0x000000ffff028224 */ /* 0x000fe200078e0048 */
[----:B------:R-:W-:-:S04]  /*36f0*/  ISETP.NE.AND P0, PT, R3, RZ, PT ;  /* 0x000000ff0300720c */ /* 0x000fc80003f05270 */
[----:B------:R-:W-:-:S05]  /*3700*/  SEL R2, R2, RZ, P0 ;  /* 0x000000ff02027207 */ /* 0x000fca0000000000 */
[----:B------:R-:W-:-:S05]  /*3710*/  IMAD.SHL.U32 R14, R2, 0x10, RZ ;  /* 0x00000010020e7824 */ /* 0x000fca00078e00ff */
[----:B------:R-:W-:Y:S01]  /*3720*/  LOP3.LUT P0, RZ, R14, 0x10, RZ, 0xc0, !PT ;  /* 0x000000100eff7812 */ /* 0x000fe2000780c0ff */
[----:B---3--:R-:W-:-:S04]  /*3730*/  IMAD.WIDE R74, R84, 0x40, R80 ;  /* 0x00000040544a7825 */ /* 0x008fc800078e0250 */
[----:B------:R-:W-:Y:S01]  /*3740*/  IMAD.SHL.U32 R14, R2, 0x8, RZ ;  /* 0x00000008020e7824 */ /* 0x000fe200078e00ff */
[----:B------:R-:W-:Y:S01]  /*3750*/  LDGSTS.E.BYPASS.LTC128B.128 [R0+0x6600], desc[UR36][R74.64], P1 ;  /* 0x066000004a007fae */ /* 0x000fe20008901d64 */
[----:B------:R-:W-:-:S03]  /*3760*/  IMAD.WIDE R72, R84, 0x40, R76 ;  /* 0x0000004054487825 */ /* 0x000fc600078e024c */
[----:B------:R-:W-:Y:S01]  /*3770*/  LDGSTS.E.BYPASS.LTC128B.128 [R0+0x6680], desc[UR36][R78.64], P2 ;  /* 0x066800004e007fae */ /* 0x000fe20009101d64 */
[----:B------:R-:W-:Y:S01]  /*3780*/  LOP3.LUT P3, RZ, R14, 0x10, RZ, 0xc0, !PT ;  /* 0x000000100eff7812 */ /* 0x000fe2000786c0ff */
[C---:B------:R-:W-:Y:S02]  /*3790*/  IMAD.SHL.U32 R14, R2.reuse, 0x4, RZ ;  /* 0x00000004020e7824 */ /* 0x040fe400078e00ff */
[----:B------:R-:W0:Y:S01]  /*37a0*/  LDGDEPBAR ;  /* 0x00000000000079af */ /* 0x000e220000000000 */
[----:B------:R-:W-:-:S03]  /*37b0*/  IMAD.SHL.U32 R2, R2, 0x2, RZ ;  /* 0x0000000202027824 */ /* 0x000fc600078e00ff */
[----:B------:R3:W-:Y:S01]  /*37c0*/  LDGSTS.E.BYPASS.LTC128B.128 [R98+0x8600], desc[UR36][R72.64], P0 ;  /* 0x0860000048627fae */ /* 0x0007e20008101d64 */
[----:B------:R-:W-:Y:S02]  /*37d0*/  IADD3 R76, P0, R82, R76, RZ ;  /* 0x0000004c524c7210 */ /* 0x000fe40007f1e0ff */
[----:B------:R-:W-:Y:S02]  /*37e0*/  LOP3.LUT P2, RZ, R14, 0x10, RZ, 0xc0, !PT ;  /* 0x000000100eff7812 */ /* 0x000fe4000784c0ff */
[----:B------:R-:W-:Y:S01]  /*37f0*/  LOP3.LUT P1, RZ, R2, 0x10, RZ, 0xc0, !PT ;  /* 0x0000001002ff7812 */ /* 0x000fe2000782c0ff */
[----:B------:R-:W-:Y:S02]  /*3800*/  IMAD.X R77, R83, 0x1, R77, P0 ;  /* 0x00000001534d7824 */ /* 0x000fe400000e064d */
[----:B-1----:R-:W-:-:S03]  /*3810*/  IMAD.SHL.U32 R85, R85, 0x20, RZ ;  /* 0x0000002055557824 */ /* 0x002fc600078e00ff */
[----:B------:R-:W-:Y:S01]  /*3820*/  LDGSTS.E.BYPASS.LTC128B.128 [R98+0x8680], desc[UR36][R76.64], P3 ;  /* 0x086800004c627fae */ /* 0x000fe20009901d64 */
[----:B------:R-:W-:Y:S02]  /*3830*/  VIADDMNMX R2, R97, 0x80, R100, PT ;  /* 0x0000008061027846 */ /* 0x000fe40003800164 */
[----:B---3--:R-:W-:-:S05]  /*3840*/  IADD3 R72, P0, R82, R74, RZ ;  /* 0x0000004a52487210 */ /* 0x008fca0007f1e0ff */
[--C-:B------:R-:W-:Y:S02]  /*3850*/  IMAD.X R73, R83, 0x1, R75.reuse, P0 ;  /* 0x0000000153497824 */ /* 0x100fe400000e064b */
[----:B------:R-:W-:Y:S01]  /*3860*/  IMAD.WIDE R74, R84, 0x40, R74 ;  /* 0x00000040544a7825 */ /* 0x000fe200078e024a */
[----:B------:R-:W-:-:S04]  /*3870*/  LOP3.LUT P0, RZ, R86, 0xff, RZ, 0xc0, !PT ;  /* 0x000000ff56ff7812 */ /* 0x000fc8000780c0ff */
[----:B------:R-:W-:Y:S04]  /*3880*/  LDGSTS.E.BYPASS.LTC128B.128 [R0+0x8600], desc[UR36][R74.64], P2 ;  /* 0x086000004a007fae */ /* 0x000fe80009101d64 */
[----:B------:R1:W-:Y:S04]  /*3890*/  LDGSTS.E.BYPASS.LTC128B.128 [R0+0x8680], desc[UR36][R72.64], P1 ;  /* 0x0868000048007fae */ /* 0x0003e80008901d64 */
[----:B------:R-:W0:Y:S01]  /*38a0*/  LDGDEPBAR ;  /* 0x00000000000079af */ /* 0x000e220000000000 */
[----:B-1----:R-:W-:-:S05]  /*38b0*/  IMAD.IADD R0, R85, 0x1, R114 ;  /* 0x0000000155007824 */ /* 0x002fca00078e0272 */
[----:B------:R-:W-:-:S13]  /*38c0*/  ISETP.LT.U32.OR P0, PT, R2, R0, !P0 ;  /* 0x000000000200720c */ /* 0x000fda0004701470 */
[----:B--2---:R-:W-:Y:S05]  /*38d0*/  @P0 BRA `(.L_x_528) ;  /* 0x0000000400680947 */ /* 0x004fea0003800000 */
[----:B------:R-:W-:Y:S01]  /*38e0*/  SHF.R.U32.HI R0, RZ, 0x2, R118 ;  /* 0x00000002ff007819 */ /* 0x000fe20000011676 */
[----:B------:R-:W-:Y:S01]  /*38f0*/  USHF.L.U32 UR4, UR7, 0x18, URZ ;  /* 0x0000001807047899 */ /* 0x000fe2000800063f */
[----:B------:R-:W-:Y:S01]  /*3900*/  IMAD.SHL.U32 R14, R93, 0x2, RZ ;  /* 0x000000025d0e7824 */ /* 0x000fe200078e00ff */
[----:B------:R-:W-:Y:S02]  /*3910*/  LOP3.LUT R15, R15, 0xfffffffe, RZ, 0xc0, !PT ;  /* 0xfffffffe0f0f7812 */ /* 0x000fe400078ec0ff */
[----:B------:R-:W-:Y:S02]  /*3920*/  LOP3.LUT R0, R0, 0xffff, RZ, 0xc0, !PT ;  /* 0x0000ffff00007812 */ /* 0x000fe400078ec0ff */
[----:B------:R-:W-:Y:S02]  /*3930*/  LOP3.LUT R14, R14, 0x6, RZ, 0xc0, !PT ;  /* 0x000000060e0e7812 */ /* 0x000fe400078ec0ff */
[----:B------:R-:W-:-:S05]  /*3940*/  PRMT R0, R0, 0x8880, RZ ;  /* 0x0000888000007816 */ /* 0x000fca00000000ff */
[----:B------:R-:W-:Y:S02]  /*3950*/  IMAD.MOV.U32 R2, RZ, RZ, R0 ;  /* 0x000000ffff027224 */ /* 0x000fe400078e0000 */
[----:B------:R-:W-:-:S03]  /*3960*/  IMAD.U32 R0, RZ, RZ, UR4 ;  /* 0x00000004ff007e24 */ /* 0x000fc6000f8e00ff */
[----:B------:R-:W-:Y:S02]  /*3970*/  IADD3 R2, R2, R85, -R97 ;  /* 0x0000005502027210 */ /* 0x000fe40007ffe861 */
[----:B------:R-:W-:-:S03]  /*3980*/  LEA.HI.SX32 R0, R0, R14, 0xd ;  /* 0x0000000e00007211 */ /* 0x000fc600078f6aff */
[----:B------:R-:W-:Y:S02]  /*3990*/  IMAD.IADD R2, R2, 0x1, R114 ;  /* 0x0000000102027824 */ /* 0x000fe400078e0272 */
[C---:B------:R-:W-:Y:S02]  /*39a0*/  VIADD R74, R0.reuse, 0x11 ;  /* 0x00000011004a7836 */ /* 0x040fe40000000000 */
[----:B------:R-:W-:Y:S01]  /*39b0*/  VIADD R77, R0, 0x8 ;  /* 0x00000008004d7836 */ /* 0x000fe20000000000 */
[C---:B------:R-:W-:Y:S01]  /*39c0*/  ISETP.GE.AND P2, PT, R2.reuse, R0, PT ;  /* 0x000000000200720c */ /* 0x040fe20003f46270 */
[C---:B------:R-:W-:Y:S01]  /*39d0*/  VIADD R14, R2.reuse, 0x8 ;  /* 0x00000008020e7836 */ /* 0x040fe20000000000 */
[----:B------:R-:W-:Y:S01]  /*39e0*/  ISETP.GE.AND P5, PT, R2, R74, PT ;  /* 0x0000004a0200720c */ /* 0x000fe20003fa6270 */
[----:B------:R-:W-:Y:S01]  /*39f0*/  VIADD R72, R0, 0x19 ;  /* 0x0000001900487836 */ /* 0x000fe20000000000 */
[-C--:B------:R-:W-:Y:S01]  /*3a00*/  ISETP.GE.AND P1, PT, R2, R77.reuse, PT ;  /* 0x0000004d0200720c */ /* 0x080fe20003f26270 */
[----:B------:R-:W-:Y:S01]  /*3a10*/  VIADD R76, R0, 0x9 ;  /* 0x00000009004c7836 */ /* 0x000fe20000000000 */
[----:B------:R-:W-:Y:S01]  /*3a20*/  FSEL R4, R4, -INF , P2 ;  /* 0xff80000004047808 */ /* 0x000fe20001000000 */
[----:B------:R-:W-:Y:S01]  /*3a30*/  VIADD R75, R0, 0x10 ;  /* 0x00000010004b7836 */ /* 0x000fe20000000000 */
[----:B------:R-:W-:Y:S01]  /*3a40*/  FSEL R8, R8, -INF , P1 ;  /* 0xff80000008087808 */ /* 0x000fe20000800000 */
[----:B------:R-:W-:Y:S01]  /*3a50*/  VIADD R73, R0, 0x18 ;  /* 0x0000001800497836 */ /* 0x000fe20000000000 */
[----:B------:R-:W-:-:S02]  /*3a60*/  ISETP.GE.AND P1, PT, R14, R77, PT ;  /* 0x0000004d0e00720c */ /* 0x000fc40003f26270 */
[----:B------:R-:W-:Y:S02]  /*3a70*/  ISETP.GT.AND P3, PT, R2, R0, PT ;  /* 0x000000000200720c */ /* 0x000fe40003f64270 */
[----:B------:R-:W-:Y:S02]  /*3a80*/  FSEL R10, R10, -INF , P1 ;  /* 0xff8000000a0a7808 */ /* 0x000fe40000800000 */
[C---:B------:R-:W-:Y:S02]  /*3a90*/  ISETP.GE.AND P1, PT, R2.reuse, R72, PT ;  /* 0x000000480200720c */ /* 0x040fe40003f26270 */
[----:B------:R-:W-:Y:S02]  /*3aa0*/  @P5 LOP3.LUT R15, R15, 0x1, RZ, 0xfc, !PT ;  /* 0x000000010f0f5812 */ /* 0x000fe400078efcff */
[C---:B------:R-:W-:Y:S02]  /*3ab0*/  ISETP.GE.AND P0, PT, R2.reuse, R76, PT ;  /* 0x0000004c0200720c */ /* 0x040fe40003f06270 */
[----:B------:R-:W-:-:S02]  /*3ac0*/  ISETP.GE.AND P4, PT, R2, R75, PT ;  /* 0x0000004b0200720c */ /* 0x000fc40003f86270 */
[----:B------:R-:W-:Y:S02]  /*3ad0*/  LOP3.LUT P2, RZ, R15, 0x1, RZ, 0xc0, !PT ;  /* 0x000000010fff7812 */ /* 0x000fe4000784c0ff */
        /* <DEDUP_REMOVED lines=8> */
[----:B------:R-:W-:Y:S02]  /*3b60*/  LOP3.LUT R15, R15, 0xfffffffe, RZ, 0xc0, !PT ;  /* 0xfffffffe0f0f7812 */ /* 0x000fe400078ec0ff */
[C---:B------:R-:W-:Y:S02]  /*3b70*/  ISETP.GE.AND P0, PT, R14.reuse, R76, PT ;  /* 0x0000004c0e00720c */ /* 0x040fe40003f06270 */
[----:B------:R-:W-:-:S02]  /*3b80*/  ISETP.GE.AND P2, PT, R14, R75, PT ;  /* 0x0000004b0e00720c */ /* 0x000fc40003f46270 */
[C---:B------:R-:W-:Y:S02]  /*3b90*/  ISETP.GE.AND P3, PT, R14.reuse, R74, PT ;  /* 0x0000004a0e00720c */ /* 0x040fe40003f66270 */
[C---:B------:R-:W-:Y:S02]  /*3ba0*/  ISETP.GT.AND P6, PT, R14.reuse, R0, PT ;  /* 0x000000000e00720c */ /* 0x040fe40003fc4270 */
[C---:B------:R-:W-:Y:S02]  /*3bb0*/  ISETP.GE.AND P4, PT, R14.reuse, R73, PT ;  /* 0x000000490e00720c */ /* 0x040fe40003f86270 */
[----:B------:R-:W-:Y:S01]  /*3bc0*/  ISETP.GE.AND P5, PT, R14, R72, PT ;  /* 0x000000480e00720c */ /* 0x000fe20003fa6270 */
[C---:B------:R-:W-:Y:S01]  /*3bd0*/  VIADD R14, R2.reuse, 0x10 ;  /* 0x00000010020e7836 */ /* 0x040fe20000000000 */
[----:B------:R-:W-:Y:S01]  /*3be0*/  @P1 LOP3.LUT R15, R15, 0x1, RZ, 0xfc, !PT ;  /* 0x000000010f0f1812 */ /* 0x000fe200078efcff */
[----:B------:R-:W-:Y:S01]  /*3bf0*/  VIADD R2, R2, 0x18 ;  /* 0x0000001802027836 */ /* 0x000fe20000000000 */
[----:B------:R-:W-:-:S02]  /*3c00*/  FSEL R11, R11, -INF , P0 ;  /* 0xff8000000b0b7808 */ /* 0x000fc40000000000 */
[----:B------:R-:W-:Y:S02]  /*3c10*/  FSEL R22, R22, -INF , P4 ;  /* 0xff80000016167808 */ /* 0x000fe40002000000 */
[-C--:B------:R-:W-:Y:S02]  /*3c20*/  ISETP.GE.AND P1, PT, R14, R77.reuse, PT ;  /* 0x0000004d0e00720c */ /* 0x080fe40003f26270 */
[----:B------:R-:W-:Y:S02]  /*3c30*/  ISETP.GE.AND P0, PT, R2, R77, PT ;  /* 0x0000004d0200720c */ /* 0x000fe40003f06270 */
[----:B------:R-:W-:Y:S02]  /*3c40*/  LOP3.LUT P4, RZ, R15, 0x1, RZ, 0xc0, !PT ;  /* 0x000000010fff7812 */ /* 0x000fe4000788c0ff */
[----:B------:R-:W-:Y:S02]  /*3c50*/  FSEL R7, R7, -INF , P6 ;  /* 0xff80000007077808 */ /* 0x000fe40003000000 */
[----:B------:R-:W-:-:S02]  /*3c60*/  FSEL R18, R18, -INF , P2 ;  /* 0xff80000012127808 */ /* 0x000fc40001000000 */
[----:B------:R-:W-:Y:S02]  /*3c70*/  FSEL R19, R19, -INF , P3 ;  /* 0xff80000013137808 */ /* 0x000fe40001800000 */
[----:B------:R-:W-:Y:S02]  /*3c80*/  FSEL R23, R23, -INF , P5 ;  /* 0xff80000017177808 */ /* 0x000fe40002800000 */
[----:B------:R-:W-:Y:S02]  /*3c90*/  FSEL R21, R21, -INF , P4 ;  /* 0xff80000015157808 */ /* 0x000fe40002000000 */
[----:B------:R-:W-:Y:S02]  /*3ca0*/  FSEL R32, R32, -INF , P1 ;  /* 0xff80000020207808 */ /* 0x000fe40000800000 */
[----:B------:R-:W-:Y:S02]  /*3cb0*/  FSEL R34, R34, -INF , P0 ;  /* 0xff80000022227808 */ /* 0x000fe40000000000 */
[----:B------:R-:W-:-:S02]  /*3cc0*/  ISETP.GE.AND P2, PT, R14, R76, PT ;  /* 0x0000004c0e00720c */ /* 0x000fc40003f46270 */
[----:B------:R-:W-:Y:S02]  /*3cd0*/  ISETP.GE.AND P3, PT, R2, R76, PT ;  /* 0x0000004c0200720c */ /* 0x000fe40003f66270 */
[-C--:B------:R-:W-:Y:S02]  /*3ce0*/  ISETP.GE.AND P6, PT, R14, R75.reuse, PT ;  /* 0x0000004b0e00720c */ /* 0x080fe40003fc6270 */
[----:B------:R-:W-:Y:S02]  /*3cf0*/  ISETP.GE.AND P5, PT, R2, R75, PT ;  /* 0x0000004b0200720c */ /* 0x000fe40003fa6270 */
[-C--:B------:R-:W-:Y:S02]  /*3d00*/  ISETP.GE.AND P4, PT, R14, R74.reuse, PT ;  /* 0x0000004a0e00720c */ /* 0x080fe40003f86270 */
[----:B------:R-:W-:Y:S02]  /*3d10*/  ISETP.GE.AND P0, PT, R2, R74, PT ;  /* 0x0000004a0200720c */ /* 0x000fe40003f06270 */
[----:B------:R-:W-:-:S02]  /*3d20*/  ISETP.GE.AND P1, PT, R14, R73, PT ;  /* 0x000000490e00720c */ /* 0x000fc40003f26270 */
[----:B------:R-:W-:Y:S02]  /*3d30*/  FSEL R33, R33, -INF , P2 ;  /* 0xff80000021217808 */ /* 0x000fe40001000000 */
[----:B------:R-:W-:Y:S02]  /*3d40*/  FSEL R35, R35, -INF , P3 ;  /* 0xff80000023237808 */ /* 0x000fe40001800000 */
[----:B------:R-:W-:Y:S02]  /*3d50*/  FSEL R28, R28, -INF , P6 ;  /* 0xff8000001c1c7808 */ /* 0x000fe40003000000 */
[----:B------:R-:W-:Y:S02]  /*3d60*/  FSEL R30, R30, -INF , P5 ;  /* 0xff8000001e1e7808 */ /* 0x000fe40002800000 */
[----:B------:R-:W-:Y:S02]  /*3d70*/  FSEL R29, R29, -INF , P4 ;  /* 0xff8000001d1d7808 */ /* 0x000fe40002000000 */
[----:B------:R-:W-:-:S02]  /*3d80*/  FSEL R31, R31, -INF , P0 ;  /* 0xff8000001f1f7808 */ /* 0x000fc40000000000 */
[----:B------:R-:W-:Y:S02]  /*3d90*/  FSEL R24, R24, -INF , P1 ;  /* 0xff80000018187808 */ /* 0x000fe40000800000 */
[----:B------:R-:W-:Y:S02]  /*3da0*/  ISETP.GE.AND P2, PT, R2, R73, PT ;  /* 0x000000490200720c */ /* 0x000fe40003f46270 */
[CC--:B------:R-:W-:Y:S02]  /*3db0*/  ISETP.GE.AND P6, PT, R14.reuse, R0.reuse, PT ;  /* 0x000000000e00720c */ /* 0x0c0fe40003fc6270 */
[C---:B------:R-:W-:Y:S02]  /*3dc0*/  ISETP.GT.AND P5, PT, R14.reuse, R0, PT ;  /* 0x000000000e00720c */ /* 0x040fe40003fa4270 */
[----:B------:R-:W-:Y:S02]  /*3dd0*/  ISETP.GE.AND P4, PT, R14, R72, PT ;  /* 0x000000480e00720c */ /* 0x000fe40003f86270 */
[----:B------:R-:W-:-:S02]  /*3de0*/  ISETP.GE.AND P3, PT, R2, R0, PT ;  /* 0x000000000200720c */ /* 0x000fc40003f66270 */
[C---:B------:R-:W-:Y:S02]  /*3df0*/  ISETP.GT.AND P1, PT, R2.reuse, R0, PT ;  /* 0x000000000200720c */ /* 0x040fe40003f24270 */
[----:B------:R-:W-:Y:S02]  /*3e00*/  ISETP.GE.AND P0, PT, R2, R72, PT ;  /* 0x000000480200720c */ /* 0x000fe40003f06270 */
[----:B------:R-:W-:Y:S02]  /*3e10*/  FSEL R26, R26, -INF , P2 ;  /* 0xff8000001a1a7808 */ /* 0x000fe40001000000 */
[----:B------:R-:W-:Y:S02]  /*3e20*/  FSEL R36, R36, -INF , P6 ;  /* 0xff80000024247808 */ /* 0x000fe40003000000 */
[----:B------:R-:W-:Y:S02]  /*3e30*/  FSEL R37, R37, -INF , P5 ;  /* 0xff80000025257808 */ /* 0x000fe40002800000 */
[----:B------:R-:W-:-:S02]  /*3e40*/  FSEL R25, R25, -INF , P4 ;  /* 0xff80000019197808 */ /* 0x000fc40002000000 */
[----:B------:R-:W-:Y:S02]  /*3e50*/  FSEL R38, R38, -INF , P3 ;  /* 0xff80000026267808 */ /* 0x000fe40001800000 */
[----:B------:R-:W-:Y:S02]  /*3e60*/  FSEL R39, R39, -INF , P1 ;  /* 0xff80000027277808 */ /* 0x000fe40000800000 */
[----:B------:R-:W-:-:S07]  /*3e70*/  FSEL R27, R27, -INF , P0 ;  /* 0xff8000001b1b7808 */ /* 0x000fce0000000000 */
.L_x_528:
[----:B------:R-:W-:Y:S01]  /*3e80*/  USHF.L.U32 UR4, UR7, 0x18, URZ ;  /* 0x0000001807047899 */ /* 0x000fe2000800063f */
[----:B------:R-:W-:Y:S01]  /*3e90*/  SHF.L.U32 R2, R93, 0x1, RZ ;  /* 0x000000015d027819 */ /* 0x000fe200000006ff */
[----:B------:R-:W1:Y:S01]  /*3ea0*/  LDC R14, c[0x0][0x268] ;  /* 0x00009a00ff0e7b82 */ /* 0x000e620000000800 */
[----:B------:R-:W-:Y:S01]  /*3eb0*/  IADD3 R72, R100, -R97, RZ ;  /* 0x8000006164487210 */ /* 0x000fe20007ffe0ff */
[----:B------:R-:W-:Y:S01]  /*3ec0*/  BSSY B0, `(.L_x_529) ;  /* 0x0000046000007945 */ /* 0x000fe20003800000 */
[----:B------:R-:W-:Y:S02]  /*3ed0*/  LOP3.LUT R2, R2, 0x6, RZ, 0xc0, !PT ;  /* 0x0000000602027812 */ /* 0x000fe400078ec0ff */
[----:B------:R-:W-:Y:S02]  /*3ee0*/  MOV R80, UR4 ;  /* 0x0000000400507c02 */ /* 0x000fe40008000f00 */
[----:B------:R-:W-:Y:S02]  /*3ef0*/  LOP3.LUT R15, R15, 0xfffffffe, RZ, 0xc0, !PT ;  /* 0xfffffffe0f0f7812 */ /* 0x000fe400078ec0ff */
[----:B------:R-:W-:-:S04]  /*3f00*/  LEA.HI.SX32 R2, R80, R2, 0xd ;  /* 0x0000000250027211 */ /* 0x000fc800078f6aff */
[----:B------:R-:W-:Y:S02]  /*3f10*/  IADD3 R0, R2, 0x1, RZ ;  /* 0x0000000102007810 */ /* 0x000fe40007ffe0ff */
[C---:B------:R-:W-:Y:S02]  /*3f20*/  ISETP.GT.AND P1, PT, R72.reuse, R2, PT ;  /* 0x000000024800720c */ /* 0x040fe40003f24270 */
[----:B------:R-:W-:Y:S02]  /*3f30*/  ISETP.GT.AND P0, PT, R72, R0, PT ;  /* 0x000000004800720c */ /* 0x000fe40003f04270 */
[----:B------:R-:W-:-:S04]  /*3f40*/  IADD3 R0, R2, 0x8, RZ ;  /* 0x0000000802007810 */ /* 0x000fc80007ffe0ff */
[----:B------:R-:W-:Y:S01]  /*3f50*/  ISETP.GT.AND P6, PT, R72, R0, PT ;  /* 0x000000004800720c */ /* 0x000fe20003fc4270 */
[----:B-1----:R-:W-:Y:S01]  /*3f60*/  FMUL R14, R14, 1.4426950216293334961 ;  /* 0x3fb8aa3b0e0e7820 */ /* 0x002fe20000400000 */
[----:B------:R-:W-:-:S03]  /*3f70*/  IADD3 R0, R2, 0x9, RZ ;  /* 0x0000000902007810 */ /* 0x000fc60007ffe0ff */
[----:B------:R-:W-:Y:S01]  /*3f80*/  FMUL R74, R14, R4 ;  /* 0x000000040e4a7220 */ /* 0x000fe20000400000 */
[----:B------:R-:W-:Y:S01]  /*3f90*/  ISETP.GT.AND P5, PT, R72, R0, PT ;  /* 0x000000004800720c */ /* 0x000fe20003fa4270 */
[----:B------:R-:W-:Y:S01]  /*3fa0*/  FMUL R76, R14, R5 ;  /* 0x000000050e4c7220 */ /* 0x000fe20000400000 */
[----:B------:R-:W-:Y:S01]  /*3fb0*/  IADD3 R0, R2, 0x10, RZ ;  /* 0x0000001002007810 */ /* 0x000fe20007ffe0ff */
[C---:B------:R-:W-:Y:S01]  /*3fc0*/  FMUL R77, R14.reuse, R8 ;  /* 0x000000080e4d7220 */ /* 0x040fe20000400000 */
[----:B------:R-:W-:Y:S01]  /*3fd0*/  @P0 LOP3.LUT R15, R15, 0x1, RZ, 0xfc, !PT ;  /* 0x000000010f0f0812 */ /* 0x000fe200078efcff */
[----:B------:R-:W-:Y:S01]  /*3fe0*/  FMUL R79, R14, R9 ;  /* 0x000000090e4f7220 */ /* 0x000fe20000400000 */
[----:B------:R-:W-:Y:S01]  /*3ff0*/  ISETP.GT.AND P4, PT, R72, R0, PT ;  /* 0x000000004800720c */ /* 0x000fe20003f84270 */
[----:B------:R-:W-:Y:S01]  /*4000*/  FMUL R81, R14, R16 ;  /* 0x000000100e517220 */ /* 0x000fe20000400000 */
[----:B------:R-:W-:Y:S01]  /*4010*/  IADD3 R0, R2, 0x11, RZ ;  /* 0x0000001102007810 */ /* 0x000fe20007ffe0ff */
[----:B------:R-:W-:Y:S01]  /*4020*/  FMUL R90, R14, R17 ;  /* 0x000000110e5a7220 */ /* 0x000fe20000400000 */
[----:B------:R-:W-:Y:S01]  /*4030*/  IADD3 R4, R2, 0x18, RZ ;  /* 0x0000001802047810 */ /* 0x000fe20007ffe0ff */
[----:B------:R-:W-:Y:S01]  /*4040*/  FMUL R20, R14, R20 ;  /* 0x000000140e147220 */ /* 0x000fe20000400000 */
[----:B------:R-:W-:Y:S01]  /*4050*/  ISETP.GT.AND P3, PT, R72, R0, PT ;  /* 0x000000004800720c */ /* 0x000fe20003f64270 */
[C---:B------:R-:W-:Y:S01]  /*4060*/  FMUL R21, R14.reuse, R21 ;  /* 0x000000150e157220 */ /* 0x040fe20000400000 */
[----:B------:R-:W-:Y:S01]  /*4070*/  MOV R0, 0xff800000 ;  /* 0xff80000000007802 */ /* 0x000fe20000000f00 */
[----:B------:R-:W-:Y:S01]  /*4080*/  FMUL R75, R14, R7 ;  /* 0x000000070e4b7220 */ /* 0x000fe20000400000 */
[----:B------:R-:W-:Y:S01]  /*4090*/  @P1 FMNMX R0, R74, -INF , !PT ;  /* 0xff8000004a001809 */ /* 0x000fe20007800000 */
[C---:B------:R-:W-:Y:S01]  /*40a0*/  FMUL R7, R14.reuse, R38 ;  /* 0x000000260e077220 */ /* 0x040fe20000400000 */
[----:B------:R-:W-:Y:S01]  /*40b0*/  LOP3.LUT R15, R15, 0xfffffffd, RZ, 0xc0, !PT ;  /* 0xfffffffd0f0f7812 */ /* 0x000fe200078ec0ff */
[----:B------:R-:W-:Y:S01]  /*40c0*/  FMUL R73, R14, R6 ;  /* 0x000000060e497220 */ /* 0x000fe20000400000 */
[----:B------:R-:W-:Y:S01]  /*40d0*/  @P0 FMNMX R0, R76, R0, !PT ;  /* 0x000000004c000209 */ /* 0x000fe20007800000 */
[----:B------:R-:W-:Y:S01]  /*40e0*/  FMUL R36, R14, R36 ;  /* 0x000000240e247220 */ /* 0x000fe20000400000 */
[----:B------:R-:W-:Y:S01]  /*40f0*/  IADD3 R2, R2, 0x19, RZ ;  /* 0x0000001902027810 */ /* 0x000fe20007ffe0ff */
[C---:B------:R-:W-:Y:S01]  /*4100*/  FMUL R37, R14.reuse, R37 ;  /* 0x000000250e257220 */ /* 0x040fe20000400000 */
[----:B------:R-:W-:Y:S01]  /*4110*/  @P6 FMNMX R0, R77, R0, !PT ;  /* 0x000000004d006209 */ /* 0x000fe20007800000 */
[----:B------:R-:W-:Y:S01]  /*4120*/  FMUL R39, R14, R39 ;  /* 0x000000270e277220 */ /* 0x000fe20000400000 */
[----:B------:R-:W-:Y:S01]  /*4130*/  ISETP.GT.AND P2, PT, R72, R4, PT ;  /* 0x000000044800720c */ /* 0x000fe20003f44270 */
[C---:B------:R-:W-:Y:S01]  /*4140*/  FMUL R38, R14.reuse, R10 ;  /* 0x0000000a0e267220 */ /* 0x040fe20000400000 */
[----:B------:R-:W-:Y:S01]  /*4150*/  @P5 FMNMX R0, R79, R0, !PT ;  /* 0x000000004f005209 */ /* 0x000fe20007800000 */
[C---:B------:R-:W-:Y:S01]  /*4160*/  FMUL R78, R14.reuse, R11 ;  /* 0x0000000b0e4e7220 */ /* 0x040fe20000400000 */
[----:B------:R-:W-:Y:S01]  /*4170*/  @P1 LOP3.LUT R15, R15, 0x2, RZ, 0xfc, !PT ;  /* 0x000000020f0f1812 */ /* 0x000fe200078efcff */
[----:B------:R-:W-:Y:S01]  /*4180*/  FMUL R32, R14, R32 ;  /* 0x000000200e207220 */ /* 0x000fe20000400000 */
[----:B------:R-:W-:Y:S01]  /*4190*/  ISETP.GT.AND P1, PT, R72, R2, PT ;  /* 0x000000024800720c */ /* 0x000fe20003f24270 */
        /* <DEDUP_REMOVED lines=17> */
[----:B------:R-:W-:Y:S01]  /*42b0*/  FSETP.GE.AND P0, PT, R0, RZ, PT ;  /* 0x000000ff0000720b */ /* 0x000fe20003f06000 */
[C---:B------:R-:W-:Y:S01]  /*42c0*/  FMUL R86, R14.reuse, R26 ;  /* 0x0000001a0e567220 */ /* 0x040fe20000400000 */
[----:B------:R-:W-:-:S11]  /*42d0*/  FMUL R27, R14, R27 ;  /* 0x0000001b0e1b7220 */ /* 0x000fd60000400000 */
[----:B------:R-:W-:Y:S05]  /*42e0*/  @!P0 BRA `(.L_x_530) ;  /* 0x0000000000088947 */ /* 0x000fea0003800000 */
[----:B------:R2:W-:Y:S01]  /*42f0*/  ATOMS.MAX.S32 RZ, [R96+0x100], R0 ;  /* 0x0001000060ff738c */ /* 0x0005e20001000200 */
[----:B------:R-:W-:Y:S05]  /*4300*/  BRA `(.L_x_531) ;  /* 0x0000000000047947 */ /* 0x000fea0003800000 */
.L_x_530:
[----:B------:R1:W-:Y:S02]  /*4310*/  ATOMS.MIN RZ, [R96+0x100], R0 ;  /* 0x0001000060ff738c */ /* 0x0003e40000800000 */
.L_x_531:
[----:B------:R-:W-:Y:S05]  /*4320*/  BSYNC B0 ;  /* 0x0000000000007941 */ /* 0x000fea0003800000 */
.L_x_529:
        /* <DEDUP_REMOVED lines=18> */
.L_x_533:
[----:B------:R1:W-:Y:S02]  /*4450*/  ATOMS.MIN RZ, [R96+0x120], R0 ;  /* 0x0001200060ff738c */ /* 0x0003e40000800000 */
.L_x_534:
[----:B------:R-:W-:Y:S05]  /*4460*/  BSYNC B0 ;  /* 0x0000000000007941 */ /* 0x000fea0003800000 */
.L_x_532:
        /* <DEDUP_REMOVED lines=18> */
.L_x_536:
[----:B------:R1:W-:Y:S02]  /*4590*/  ATOMS.MIN RZ, [R96+0x140], R0 ;  /* 0x0001400060ff738c */ /* 0x0003e40000800000 */
.L_x_537:
[----:B------:R-:W-:Y:S05]  /*45a0*/  BSYNC B0 ;  /* 0x0000000000007941 */ /* 0x000fea0003800000 */
.L_x_535:
        /* <DEDUP_REMOVED lines=18> */
.L_x_539:
[----:B------:R1:W-:Y:S02]  /*46d0*/  ATOMS.MIN RZ, [R96+0x160], R0 ;  /* 0x0001600060ff738c */ /* 0x0003e40000800000 */
.L_x_540:
[----:B------:R-:W-:Y:S05]  /*46e0*/  BSYNC B0 ;  /* 0x0000000000007941 */ /* 0x000fea0003800000 */
.L_x_538:
[----:B------:R-:W-:Y:S01]  /*46f0*/  PRMT R92, R93, 0x8880, RZ ;  /* 0x000088805d5c7816 */ /* 0x000fe200000000ff */
[----:B------:R-:W-:Y:S01]  /*4700*/  BAR.SYNC.DEFER_BLOCKING 0x0 ;  /* 0x0000000000007b1d */ /* 0x000fe20000010000 */
[----:B------:R-:W-:Y:S02]  /*4710*/  LOP3.LUT R15, R15, 0xfffffdff, RZ, 0xc0, !PT ;  /* 0xfffffdff0f0f7812 */ /* 0x000fe400078ec0ff */
[----:B------:R-:W-:Y:S02]  /*4720*/  ISETP.GT.AND P0, PT, R92, 0x7, PT ;  /* 0x000000075c00780c */ /* 0x000fe40003f04270 */
[----:B-12---:R-:W-:Y:S01]  /*4730*/  LEA.HI.SX32 R0, R80, R92, 0xb ;  /* 0x0000005c50007211 */ /* 0x006fe200078f5aff */
[----:B------:R-:W-:Y:S04]  /*4740*/  BSSY B0, `(.L_x_541) ;  /* 0x0000013000007945 */ /* 0x000fe80003800000 */
[----:B------:R-:W-:-:S06]  /*4750*/  IMAD R0, R0, 0x4, R13 ;  /* 0x0000000400007824 */ /* 0x000fcc00078e020d */
[----:B------:R-:W-:Y:S01]  /*4760*/  @P0 LOP3.LUT R15, R15, 0x200, RZ, 0xfc, !PT ;  /* 0x000002000f0f0812 */ /* 0x000fe200078efcff */
[----:B------:R-:W-:Y:S06]  /*4770*/  @P0 BRA `(.L_x_542) ;  /* 0x00000000003c0947 */ /* 0x000fec0003800000 */
[----:B------:R-:W-:Y:S04]  /*4780*/  LDS R4, [R0] ;  /* 0x0000000000047984 */ /* 0x000fe80000000800 */
[----:B------:R-:W1:Y:S02]  /*4790*/  LDS R2, [R0+0x100] ;  /* 0x0001000000027984 */ /* 0x000e640000000800 */
[----:B-1----:R-:W-:-:S13]  /*47a0*/  FSETP.GEU.AND P0, PT, R4, R2, PT ;  /* 0x000000020400720b */ /* 0x002fda0003f0e000 */
        /* <DEDUP_REMOVED lines=12> */
.L_x_542:
[----:B------:R-:W-:Y:S05]  /*4870*/  BSYNC B0 ;  /* 0x0000000000007941 */ /* 0x000fea0003800000 */
.L_x_541:
[----:B------:R-:W-:Y:S01]  /*4880*/  BAR.SYNC.DEFER_BLOCKING 0x0 ;  /* 0x0000000000007b1d */ /* 0x000fe20000010000 */
[----:B------:R-:W-:-:S13]  /*4890*/  ISETP.NE.AND P0, PT, R97, RZ, PT ;  /* 0x000000ff6100720c */ /* 0x000fda0003f05270 */
[----:B------:R-:W-:Y:S05]  /*48a0*/  @!P0 BRA `(.L_x_543) ;  /* 0x0000000000908947 */ /* 0x000fea0003800000 */
[----:B------:R-:W3:Y:S04]  /*48b0*/  LDS R6, [R96+0x180] ;  /* 0x0001800060067984 */ /* 0x000ee80000000800 */
[----:B-1----:R-:W1:Y:S04]  /*48c0*/  LDS R5, [R96+0x1a0] ;  /* 0x0001a00060057984 */ /* 0x002e680000000800 */
[----:B--2---:R-:W2:Y:S04]  /*48d0*/  LDS R4, [R96+0x1c0] ;  /* 0x0001c00060047984 */ /* 0x004ea80000000800 */
[----:B------:R-:W4:Y:S01]  /*48e0*/  LDS R2, [R96+0x1e0] ;  /* 0x0001e00060027984 */ /* 0x000f220000000800 */
[-C--:B---3--:R-:W-:Y:S01]  /*48f0*/  FMUL R40, R40, R6.reuse ;  /* 0x0000000628287220 */ /* 0x088fe20000400000 */
[-C--:B------:R-:W-:Y:S01]  /*4900*/  FMUL R41, R41, R6.reuse ;  /* 0x0000000629297220 */ /* 0x080fe20000400000 */
[-C--:B------:R-:W-:Y:S01]  /*4910*/  FMUL R44, R44, R6.reuse ;  /* 0x000000062c2c7220 */ /* 0x080fe20000400000 */
[-C--:B------:R-:W-:Y:S01]  /*4920*/  FMUL R45, R45, R6.reuse ;  /* 0x000000062d2d7220 */ /* 0x080fe20000400000 */
[-C--:B------:R-:W-:Y:S01]  /*4930*/  FMUL R48, R48, R6.reuse ;  /* 0x0000000630307220 */ /* 0x080fe20000400000 */
[-C--:B------:R-:W-:Y:S01]  /*4940*/  FMUL R49, R49, R6.reuse ;  /* 0x0000000631317220 */ /* 0x080fe20000400000 */
[-C--:B------:R-:W-:Y:S01]  /*4950*/  FMUL R52, R52, R6.reuse ;  /* 0x0000000634347220 */ /* 0x080fe20000400000 */
[----:B------:R-:W-:Y:S01]  /*4960*/  FMUL R53, R53, R6 ;  /* 0x0000000635357220 */ /* 0x000fe20000400000 */
[-C--:B-1----:R-:W-:Y:S01]  /*4970*/  FMUL R42, R42, R5.reuse ;  /* 0x000000052a2a7220 */ /* 0x082fe20000400000 */
        /* <DEDUP_REMOVED lines=22> */
[----:B------:R-:W-:-:S07]  /*4ae0*/  FMUL R59, R59, R2 ;  /* 0x000000023b3b7220 */ /* 0x000fce0000400000 */
.L_x_543:
[----:B-1----:R-:W1:Y:S01]  /*4af0*/  LDS R5, [R96+0x120] ;  /* 0x0001200060057984 */ /* 0x002e620000000800 */
[----:B------:R-:W-:Y:S01]  /*4b00*/  P2R R14, PR, RZ, 0x20 ;  /* 0x00000020ff0e7803 */ /* 0x000fe20000000000 */
[----:B------:R-:W-:Y:S01]  /*4b10*/  IMAD.MOV.U32 R87, RZ, RZ, RZ ;  /* 0x000000ffff577224 */ /* 0x000fe200078e00ff */
[----:B------:R-:W-:Y:S01]  /*4b20*/  LOP3.LUT P5, RZ, R15, 0x2, RZ, 0xc0, !PT ;  /* 0x000000020fff7812 */ /* 0x000fe200078ac0ff */
[----:B--2---:R-:W2:Y:S01]  /*4b30*/  LDS R4, [R96+0x140] ;  /* 0x0001400060047984 */ /* 0x004ea20000000800 */
[----:B------:R-:W-:Y:S02]  /*4b40*/  P2R R31, PR, RZ, 0x2 ;  /* 0x00000002ff1f7803 */ /* 0x000fe40000000000 */
[----:B------:R-:W-:Y:S02]  /*4b50*/  CS2R R88, SRZ ;  /* 0x0000000000587805 */ /* 0x000fe4000001ff00 */
[----:B------:R-:W-:Y:S01]  /*4b60*/  PLOP3.LUT P1, PT, PT, PT, PT, 0x80, 0x0 ;  /* 0x000000000000781c */ /* 0x000fe20003f2f070 */
[----:B------:R-:W3:Y:S01]  /*4b70*/  LDS R6, [R96+0x100] ;  /* 0x0001000060067984 */ /* 0x000ee20000000800 */
[----:B------:R-:W-:-:S02]  /*4b80*/  P2R R26, PR, RZ, 0x4 ;  /* 0x00000004ff1a7803 */ /* 0x000fc40000000000 */
[----:B------:R-:W-:Y:S02]  /*4b90*/  CS2R R84, SRZ ;  /* 0x0000000000547805 */ /* 0x000fe4000001ff00 */
[----:B------:R-:W-:Y:S01]  /*4ba0*/  PLOP3.LUT P2, PT, PT, PT, PT, 0x80, 0x0 ;  /* 0x000000000000781c */ /* 0x000fe20003f4f070 */
[----:B------:R-:W4:Y:S01]  /*4bb0*/  LDS R2, [R96+0x160] ;  /* 0x0001600060027984 */ /* 0x000f220000000800 */
[----:B------:R-:W-:Y:S02]  /*4bc0*/  P2R R11, PR, RZ, 0x40 ;  /* 0x00000040ff0b7803 */ /* 0x000fe40000000000 */
[----:B------:R-:W-:Y:S02]  /*4bd0*/  CS2R R82, SRZ ;  /* 0x0000000000527805 */ /* 0x000fe4000001ff00 */
[----:B------:R-:W-:Y:S01]  /*4be0*/  P2R R19, PR, RZ, 0x8 ;  /* 0x00000008ff137803 */ /* 0x000fe20000000000 */
[----:B------:R-:W-:Y:S01]  /*4bf0*/  BSSY B0, `(.L_x_544) ;  /* 0x0000188000007945 */ /* 0x000fe20003800000 */
[----:B------:R-:W-:-:S02]  /*4c00*/  PLOP3.LUT P3, PT, PT, PT, PT, 0x80, 0x0 ;  /* 0x000000000000781c */ /* 0x000fc40003f6f070 */
[----:B------:R-:W-:Y:S02]  /*4c10*/  P2R R16, PR, RZ, 0x10 ;  /* 0x00000010ff107803 */ /* 0x000fe40000000000 */
[C---:B------:R-:W-:Y:S02]  /*4c20*/  LOP3.LUT P4, RZ, R15.reuse, 0x1, RZ, 0xc0, !PT ;  /* 0x000000010fff7812 */ /* 0x040fe4000788c0ff */
[----:B------:R-:W-:Y:S01]  /*4c30*/  LOP3.LUT R15, R15, 0xfffffeff, RZ, 0xc0, !PT ;  /* 0xfffffeff0f0f7812 */ /* 0x000fe200078ec0ff */
[----:B-1----:R-:W-:Y:S01]  /*4c40*/  @P5 FADD R9, R73, -R5 ;  /* 0x8000000549095221 */ /* 0x002fe20000000000 */
[----:B------:R-:W-:Y:S02]  /*4c50*/  IMAD.MOV.U32 R73, RZ, RZ, RZ ;  /* 0x000000ffff497224 */ /* 0x000fe400078e00ff */
[----:B--2---:R-:W-:Y:S02]  /*4c60*/  @P5 FADD R8, R36, -R4 ;  /* 0x8000000424085221 */ /* 0x004fe40000000000 */
[----:B------:R-:W-:Y:S01]  /*4c70*/  @P5 FSETP.GEU.AND P0, PT, R9, -126, PT ;  /* 0xc2fc00000900580b */ /* 0x000fe20003f0e000 */
[----:B---3--:R-:W-:-:S03]  /*4c80*/  @P5 FADD R10, R74, -R6 ;  /* 0x800000064a0a5221 */ /* 0x008fc60000000000 */
[----:B------:R-:W-:Y:S02]  /*4c90*/  @P5 PLOP3.LUT P1, PT, P0, PT, PT, 0x80, 0x0 ;  /* 0x000000000000581c */ /* 0x000fe4000072f070 */
[----:B------:R-:W-:Y:S01]  /*4ca0*/  @P5 FSETP.GEU.AND P0, PT, R8, -126, PT ;  /* 0xc2fc00000800580b */ /* 0x000fe20003f0e000 */
[----:B----4-:R-:W-:-:S03]  /*4cb0*/  @P5 FADD R7, R7, -R2 ;  /* 0x8000000207075221 */ /* 0x010fc60000000000 */
        /* <DEDUP_REMOVED lines=16> */
[----:B------:R-:W-:Y:S02]  /*4dc0*/  @P5 IMAD.MOV.U32 R87, RZ, RZ, R9 ;  /* 0x000000ffff575224 */ /* 0x000fe400078e0009 */
[----:B------:R-:W-:Y:S01]  /*4dd0*/  @P4 FADD R9, R75, -R5 ;  /* 0x800000054b094221 */ /* 0x000fe20000000000 */
[----:B------:R-:W-:Y:S01]  /*4de0*/  CS2R R74, SRZ ;  /* 0x00000000004a7805 */ /* 0x000fe2000001ff00 */
[----:B------:R-:W1:Y:S01]  /*4df0*/  @P5 MUFU.EX2 R10, R10 ;  /* 0x0000000a000a5308 */ /* 0x000e620000000800 */
[----:B--2---:R-:W-:Y:S01]  /*4e00*/  @!P2 FMUL R8, R8, R8 ;  /* 0x000000080808a220 */ /* 0x004fe20000400000 */
[----:B------:R-:W-:-:S03]  /*4e10*/  PLOP3.LUT P2, PT, PT, PT, PT, 0x80, 0x0 ;  /* 0x000000000000781c */ /* 0x000fc60003f4f070 */
[----:B------:R-:W-:Y:S02]  /*4e20*/  @P5 IMAD.MOV.U32 R88, RZ, RZ, R8 ;  /* 0x000000ffff585224 */ /* 0x000fe400078e0008 */
[----:B------:R-:W-:Y:S01]  /*4e30*/  @P4 FADD R8, R37, -R4 ;  /* 0x8000000425084221 */ /* 0x000fe20000000000 */
[----:B------:R-:W-:Y:S01]  /*4e40*/  CS2R R36, SRZ ;  /* 0x0000000000247805 */ /* 0x000fe2000001ff00 */
[----:B---3--:R-:W-:Y:S01]  /*4e50*/  @!P0 FMUL R7, R7, R7 ;  /* 0x0000000707078220 */ /* 0x008fe20000400000 */
[----:B------:R-:W-:-:S03]  /*4e60*/  @P4 FSETP.GEU.AND P0, PT, R9, -126, PT ;  /* 0xc2fc00000900480b */ /* 0x000fc60003f0e000 */
[----:B------:R-:W-:Y:S02]  /*4e70*/  @P5 IMAD.MOV.U32 R89, RZ, RZ, R7 ;  /* 0x000000ffff595224 */ /* 0x000fe400078e0007 */
[----:B------:R-:W-:Y:S01]  /*4e80*/  @P4 FADD R7, R39, -R2 ;  /* 0x8000000227074221 */ /* 0x000fe20000000000 */
[----:B-1----:R-:W-:Y:S01]  /*4e90*/  @!P3 FMUL R10, R10, R10 ;  /* 0x0000000a0a0ab220 */ /* 0x002fe20000400000 */
[----:B------:R-:W-:Y:S02]  /*4ea0*/  PLOP3.LUT P3, PT, PT, PT, PT, 0x80, 0x0 ;  /* 0x000000000000781c */ /* 0x000fe40003f6f070 */
[----:B------:R-:W-:Y:S01]  /*4eb0*/  @P4 PLOP3.LUT P3, PT, P0, PT, PT, 0x80, 0x0 ;  /* 0x000000000000481c */ /* 0x000fe2000076f070 */
[----:B------:R-:W-:Y:S01]  /*4ec0*/  @P5 IMAD.MOV.U32 R84, RZ, RZ, R10 ;  /* 0x000000ffff545224 */ /* 0x000fe200078e000a */
[----:B------:R-:W-:Y:S01]  /*4ed0*/  @P4 FSETP.GEU.AND P0, PT, R8, -126, PT ;  /* 0xc2fc00000800480b */ /* 0x000fe20003f0e000 */
[----:B------:R-:W-:Y:S01]  /*4ee0*/  @P4 FADD R10, R76, -R6 ;  /* 0x800000064c0a4221 */ /* 0x000fe20000000000 */
[----:B------:R-:W-:Y:S01]  /*4ef0*/  @P4 FSETP.GEU.AND P5, PT, R7, -126, PT ;  /* 0xc2fc00000700480b */ /* 0x000fe20003fae000 */
[----:B------:R-:W-:Y:S01]  /*4f00*/  IMAD.MOV.U32 R76, RZ, RZ, RZ ;  /* 0x000000ffff4c7224 */ /* 0x000fe200078e00ff */
[----:B------:R-:W-:-:S02]  /*4f10*/  @P4 PLOP3.LUT P2, PT, P0, PT, PT, 0x80, 0x0 ;  /* 0x000000000000481c */ /* 0x000fc4000074f070 */
[----:B------:R-:W-:-:S04]  /*4f20*/  @P4 FSETP.GEU.AND P0, PT, R10, -126, PT ;  /* 0xc2fc00000a00480b */ /* 0x000fc80003f0e000 */
[----:B------:R-:W-:Y:S01]  /*4f30*/  @P4 PLOP3.LUT P1, PT, P0, PT, PT, 0x80, 0x0 ;  /* 0x000000000000481c */ /* 0x000fe2000072f070 */
[----:B------:R-:W-:Y:S01]  /*4f40*/  @!P3 FMUL R9, R9, 0.5 ;  /* 0x3f0000000909b820 */ /* 0x000fe20000400000 */
[----:B------:R-:W-:Y:S02]  /*4f50*/  PLOP3.LUT P0, PT, PT, PT, PT, 0x80, 0x0 ;  /* 0x000000000000781c */ /* 0x000fe40003f0f070 */
[----:B------:R-:W-:Y:S02]  /*4f60*/  @P4 PLOP3.LUT P0, PT, P5, PT, PT, 0x80, 0x0 ;  /* 0x000000000000481c */ /* 0x000fe40002f0f070 */
        /* <DEDUP_REMOVED lines=17> */
[----:B---3--:R-:W-:Y:S01]  /*5080*/  @!P0 FMUL R7, R7, R7 ;  /* 0x0000000707078220 */ /* 0x008fe20000400000 */
[----:B------:R-:W-:-:S03]  /*5090*/  @P6 FSETP.GEU.AND P0, PT, R9, -126, PT ;  /* 0xc2fc00000900680b */ /* 0x000fc60003f0e000 */
[----:B------:R-:W-:Y:S01]  /*50a0*/  @P4 IMAD.MOV.U32 R85, RZ, RZ, R7 ;  /* 0x000000ffff554224 */ /* 0x000fe200078e0007 */
[----:B------:R-:W-:Y:S01]  /*50b0*/  @P6 PLOP3.LUT P3, PT, P0, PT, PT, 0x80, 0x0 ;  /* 0x000000000000681c */ /* 0x000fe2000076f070 */
[----:B------:R-:W-:Y:S01]  /*50c0*/  @P6 FADD R7, R34, -R2 ;  /* 0x8000000222076221 */ /* 0x000fe20000000000 */
[----:B------:R-:W-:Y:S01]  /*50d0*/  @P6 FSETP.GEU.AND P0, PT, R8, -126, PT ;  /* 0xc2fc00000800680b */ /* 0x000fe20003f0e000 */
[----:B-1----:R-:W-:Y:S01]  /*50e0*/  @!P1 FMUL R10, R10, R10 ;  /* 0x0000000a0a0a9220 */ /* 0x002fe20000400000 */
        /* <DEDUP_REMOVED lines=11> */
[----:B------:R-:W1:Y:S01]  /*51a0*/  @P6 MUFU.EX2 R9, R9 ;  /* 0x0000000900096308 */ /* 0x000e620000000800 */
[----:B------:R-:W-:-:S07]  /*51b0*/  ISETP.NE.AND P4, PT, R16, RZ, PT ;  /* 0x000000ff1000720c */ /* 0x000fce0003f85270 */
[----:B------:R-:W-:Y:S01]  /*51c0*/  @!P1 FMUL R10, R10, 0.5 ;  /* 0x3f0000000a0a9820 */ /* 0x000fe20000400000 */
[----:B------:R-:W2:Y:S03]  /*51d0*/  @P6 MUFU.EX2 R8, R8 ;  /* 0x0000000800086308 */ /* 0x000ea60000000800 */
[----:B------:R-:W-:-:S05]  /*51e0*/  @!P0 FMUL R7, R7, 0.5 ;  /* 0x3f00000007078820 */ /* 0x000fca0000400000 */
[----:B------:R-:W3:Y:S01]  /*51f0*/  @P6 MUFU.EX2 R10, R10 ;  /* 0x0000000a000a6308 */ /* 0x000ee20000000800 */
[----:B-1----:R-:W-:-:S04]  /*5200*/  @!P3 FMUL R9, R9, R9 ;  /* 0x000000090909b220 */ /* 0x002fc80000400000 */
[----:B------:R-:W-:Y:S02]  /*5210*/  @P6 IMAD.MOV.U32 R73, RZ, RZ, R9 ;  /* 0x000000ffff496224 */ /* 0x000fe400078e0009 */
[----:B------:R-:W-:Y:S01]  /*5220*/  @P5 FADD R9, R78, -R5 ;  /* 0x800000054e095221 */ /* 0x000fe20000000000 */
        /* <DEDUP_REMOVED lines=15> */
[----:B------:R-:W-:Y:S02]  /*5320*/  @P5 FSETP.GEU.AND P0, PT, R8, -126, PT ;  /* 0xc2fc00000800580b */ /* 0x000fe40003f0e000 */
[----:B------:R-:W-:Y:S02]  /*5330*/  CS2R R34, SRZ ;  /* 0x0000000000227805 */ /* 0x000fe4000001ff00 */
[----:B------:R-:W-:Y:S02]  /*5340*/  PLOP3.LUT P6, PT, PT, PT, PT, 0x80, 0x0 ;  /* 0x000000000000781c */ /* 0x000fe40003fcf070 */
[----:B------:R-:W-:Y:S02]  /*5350*/  @P5 PLOP3.LUT P6, PT, P0, PT, PT, 0x80, 0x0 ;  /* 0x000000000000581c */ /* 0x000fe400007cf070 */
[----:B------:R-:W-:-:S02]  /*5360*/  @P5 FSETP.GEU.AND P0, PT, R10, -126, PT ;  /* 0xc2fc00000a00580b */ /* 0x000fc40003f0e000 */
[----:B------:R-:W-:Y:S02]  /*5370*/  @P5 FSETP.GEU.AND P3, PT, R7, -126, PT ;  /* 0xc2fc00000700580b */ /* 0x000fe40003f6e000 */
[----:B------:R-:W-:Y:S01]  /*5380*/  @P5 PLOP3.LUT P1, PT, P0, PT, PT, 0x80, 0x0 ;  /* 0x000000000000581c */ /* 0x000fe2000072f070 */
[----:B------:R-:W-:Y:S01]  /*5390*/  @!P2 FMUL R9, R9, 0.5 ;  /* 0x3f0000000909a820 */ /* 0x000fe20000400000 */
[----:B------:R-:W-:Y:S02]  /*53a0*/  PLOP3.LUT P0, PT, PT, PT, PT, 0x80, 0x0 ;  /* 0x000000000000781c */ /* 0x000fe40003f0f070 */
[----:B------:R-:W-:Y:S02]  /*53b0*/  @P5 PLOP3.LUT P0, PT, P3, PT, PT, 0x80, 0x0 ;  /* 0x000000000000581c */ /* 0x000fe40001f0f070 */
[----:B------:R-:W-:Y:S01]  /*53c0*/  ISETP.NE.AND P3, PT, R19, RZ, PT ;  /* 0x000000ff1300720c */ /* 0x000fe20003f65270 */
[----:B------:R-:W1:Y:S01]  /*53d0*/  @P5 MUFU.EX2 R9, R9 ;  /* 0x0000000900095308 */ /* 0x000e620000000800 */
[----:B------:R-:W-:-:S05]  /*53e0*/  @!P6 FMUL R8, R8, 0.5 ;  /* 0x3f0000000808e820 */ /* 0x000fca0000400000 */
[----:B------:R-:W-:Y:S02]  /*53f0*/  @!P1 FMUL R10, R10, 0.5 ;  /* 0x3f0000000a0a9820 */ /* 0x000fe40000400000 */
[----:B------:R-:W2:Y:S02]  /*5400*/  @P5 MUFU.EX2 R8, R8 ;  /* 0x0000000800085308 */ /* 0x000ea40000000800 */
[----:B------:R-:W-:Y:S02]  /*5410*/  @!P0 FMUL R7, R7, 0.5 ;  /* 0x3f00000007078820 */ /* 0x000fe40000400000 */
[----:B------:R-:W-:Y:S01]  /*5420*/  @P3 FADD R17, R17, -R5 ;  /* 0x8000000511113221 */ /* 0x000fe20000000000 */
[----:B------:R-:W-:-:S03]  /*5430*/  @P3 FADD R11, R29, -R4 ;  /* 0x800000041d0b3221 */ /* 0x000fc60000000000 */
        /* <DEDUP_REMOVED lines=11> */
[----:B------:R-:W-:-:S04]  /*54f0*/  @P4 FSETP.GEU.AND P0, PT, R9, -126, PT ;  /* 0xc2fc00000900480b */ /* 0x000fc80003f0e000 */
[----:B------:R-:W-:Y:S02]  /*5500*/  @P4 PLOP3.LUT P6, PT, P0, PT, PT, 0x80, 0x0 ;  /* 0x000000000000481c */ /* 0x000fe400007cf070 */
[----:B------:R-:W-:Y:S01]  /*5510*/  @P3 FSETP.GEU.AND P0, PT, R17, -126, PT ;  /* 0xc2fc00001100380b */ /* 0x000fe20003f0e000 */
[----:B-1----:R-:W-:Y:S01]  /*5520*/  @!P1 FMUL R10, R10, R10 ;  /* 0x0000000a0a0a9220 */ /* 0x002fe20000400000 */
[----:B------:R-:W-:Y:S02]  /*5530*/  PLOP3.LUT P1, PT, PT, PT, PT, 0x80, 0x0 ;  /* 0x000000000000781c */ /* 0x000fe40003f2f070 */
[----:B------:R-:W-:Y:S01]  /*5540*/  @P3 PLOP3.LUT P1, PT, P0, PT, PT, 0x80, 0x0 ;  /* 0x000000000000381c */ /* 0x000fe2000072f070 */
[----:B------:R-:W-:Y:S01]  /*5550*/  @P5 IMAD.MOV.U32 R33, RZ, RZ, R10 ;  /* 0x000000ffff215224 */ /* 0x000fe200078e000a */
[----:B------:R-:W-:Y:S01]  /*5560*/  @P4 FSETP.GEU.AND P0, PT, R8, -126, PT ;  /* 0xc2fc00000800480b */ /* 0x000fe20003f0e000 */
[----:B------:R-:W-:Y:S01]  /*5570*/  @P4 FADD R10, R81, -R6 ;  /* 0x80000006510a4221 */ /* 0x000fe20000000000 */
[----:B------:R-:W-:Y:S01]  /*5580*/  @P5 MOV R38, R7 ;  /* 0x0000000700265202 */ /* 0x000fe20000000f00 */
[----:B------:R-:W-:Y:S01]  /*5590*/  @P4 FADD R7, R30, -R2 ;  /* 0x800000021e074221 */ /* 0x000fe20000000000 */
[----:B------:R-:W-:Y:S01]  /*55a0*/  PLOP3.LUT P5, PT, PT, PT, PT, 0x80, 0x0 ;  /* 0x000000000000781c */ /* 0x000fe20003faf070 */
[----:B------:R-:W-:Y:S01]  /*55b0*/  @!P6 FMUL R9, R9, 0.5 ;  /* 0x3f0000000909e820 */ /* 0x000fe20000400000 */
[----:B------:R-:W-:-:S02]  /*55c0*/  @P4 PLOP3.LUT P5, PT, P0, PT, PT, 0x80, 0x0 ;  /* 0x000000000000481c */ /* 0x000fc400007af070 */
[----:B------:R-:W-:Y:S02]  /*55d0*/  @P4 FSETP.GEU.AND P0, PT, R10, -126, PT ;  /* 0xc2fc00000a00480b */ /* 0x000fe40003f0e000 */
[----:B------:R-:W-:Y:S01]  /*55e0*/  @P4 FSETP.GEU.AND P2, PT, R7, -126, PT ;  /* 0xc2fc00000700480b */ /* 0x000fe20003f4e000 */
[----:B------:R-:W1:Y:S01]  /*55f0*/  @P4 MUFU.EX2 R9, R9 ;  /* 0x0000000900094308 */ /* 0x000e620000000800 */
[----:B------:R-:W-:Y:S02]  /*5600*/  @P1 LOP3.LUT R15, R15, 0x100, RZ, 0xfc, !PT ;  /* 0x000001000f0f1812 */ /* 0x000fe400078efcff */
[----:B------:R-:W-:Y:S02]  /*5610*/  PLOP3.LUT P1, PT, PT, PT, PT, 0x80, 0x0 ;  /* 0x000000000000781c */ /* 0x000fe40003f2f070 */
[----:B------:R-:W-:Y:S02]  /*5620*/  @P4 PLOP3.LUT P1, PT, P0, PT, PT, 0x80, 0x0 ;  /* 0x000000000000481c */ /* 0x000fe4000072f070 */
[----:B------:R-:W-:Y:S01]  /*5630*/  PLOP3.LUT P0, PT, PT, PT, PT, 0x80, 0x0 ;  /* 0x000000000000781c */ /* 0x000fe20003f0f070 */
[----:B------:R-:W-:Y:S01]  /*5640*/  @!P5 FMUL R8, R8, 0.5 ;  /* 0x3f0000000808d820 */ /* 0x000fe20000400000 */
[----:B------:R-:W-:-:S02]  /*5650*/  @P4 PLOP3.LUT P0, PT, P2, PT, PT, 0x80, 0x0 ;  /* 0x000000000000481c */ /* 0x000fc4000170f070 */
[----:B------:R-:W-:Y:S02]  /*5660*/  ISETP.NE.AND P2, PT, R26, RZ, PT ;  /* 0x000000ff1a00720c */ /* 0x000fe40003f45270 */
[----:B------:R-:W-:Y:S01]  /*5670*/  LOP3.LUT R15, R15, 0xffffffbf, RZ, 0xc0, !PT ;  /* 0xffffffbf0f0f7812 */ /* 0x000fe200078ec0ff */
[----:B------:R-:W2:Y:S01]  /*5680*/  @P4 MUFU.EX2 R8, R8 ;  /* 0x0000000800084308 */ /* 0x000ea20000000800 */
[----:B-1----:R-:W-:-:S03]  /*5690*/  @!P6 FMUL R9, R9, R9 ;  /* 0x000000090909e220 */ /* 0x002fc60000400000 */
[----:B------:R-:W-:Y:S01]  /*56a0*/  @!P1 FMUL R10, R10, 0.5 ;  /* 0x3f0000000a0a9820 */ /* 0x000fe20000400000 */
[----:B------:R-:W-:Y:S01]  /*56b0*/  PLOP3.LUT P6, PT, PT, PT, PT, 0x80, 0x0 ;  /* 0x000000000000781c */ /* 0x000fe20003fcf070 */
[----:B------:R-:W-:Y:S02]  /*56c0*/  @P4 IMAD.MOV.U32 R32, RZ, RZ, R9 ;  /* 0x000000ffff204224 */ /* 0x000fe400078e0009 */
[----:B------:R-:W-:Y:S01]  /*56d0*/  @!P0 FMUL R7, R7, 0.5 ;  /* 0x3f00000007078820 */ /* 0x000fe20000400000 */
[----:B------:R-:W-:Y:S01]  /*56e0*/  @P3 FADD R9, R90, -R6 ;  /* 0x800000065a093221 */ /* 0x000fe20000000000 */
[----:B------:R-:W1:Y:S01]  /*56f0*/  @P4 MUFU.EX2 R10, R10 ;  /* 0x0000000a000a4308 */ /* 0x000e620000000800 */
[----:B------:R-:W-:Y:S01]  /*5700*/  @P2 FADD R16, R22, -R5 ;  /* 0x8000000516102221 */ /* 0x000fe20000000000 */
[----:B--2---:R-:W-:-:S06]  /*5710*/  @!P5 FMUL R8, R8, R8 ;  /* 0x000000080808d220 */ /* 0x004fcc0000400000 */
[----:B------:R-:W2:Y:S01]  /*5720*/  @P4 MUFU.EX2 R7, R7 ;  /* 0x0000000700074308 */ /* 0x000ea20000000800 */
[----:B------:R-:W-:Y:S01]  /*5730*/  PLOP3.LUT P5, PT, PT, PT, PT, 0x80, 0x0 ;  /* 0x000000000000781c */ /* 0x000fe20003faf070 */
[----:B------:R-:W-:Y:S02]  /*5740*/  @P4 IMAD.MOV.U32 R34, RZ, RZ, R8 ;  /* 0x000000ffff224224 */ /* 0x000fe400078e0008 */
[----:B-1----:R-:W-:Y:S01]  /*5750*/  @!P1 FMUL R10, R10, R10 ;  /* 0x0000000a0a0a9220 */ /* 0x002fe20000400000 */
[----:B------:R-:W-:Y:S02]  /*5760*/  ISETP.NE.AND P1, PT, R31, RZ, PT ;  /* 0x000000ff1f00720c */ /* 0x000fe40003f25270 */
[----:B------:R-:W-:Y:S02]  /*5770*/  CS2R R30, SRZ ;  /* 0x00000000001e7805 */ /* 0x000fe4000001ff00 */
[----:B------:R-:W-:Y:S02]  /*5780*/  @P4 IMAD.MOV.U32 R31, RZ, RZ, R10 ;  /* 0x000000ffff1f4224 */ /* 0x000fe400078e000a */
[----:B------:R-:W-:Y:S01]  /*5790*/  @P2 FADD R10, R24, -R4 ;  /* 0x80000004180a2221 */ /* 0x000fe20000000000 */
[----:B--2---:R-:W-:Y:S01]  /*57a0*/  @!P0 FMUL R7, R7, R7 ;  /* 0x0000000707078220 */ /* 0x004fe20000400000 */
[----:B------:R-:W-:-:S03]  /*57b0*/  @P2 FSETP.GEU.AND P0, PT, R16, -126, PT ;  /* 0xc2fc00001000280b */ /* 0x000fc60003f0e000 */
[----:B------:R-:W-:Y:S01]  /*57c0*/  @P4 IMAD.MOV.U32 R35, RZ, RZ, R7 ;  /* 0x000000ffff234224 */ /* 0x000fe200078e0007 */
[----:B------:R-:W-:Y:S01]  /*57d0*/  @P2 PLOP3.LUT P5, PT, P0, PT, PT, 0x80, 0x0 ;  /* 0x000000000000281c */ /* 0x000fe200007af070 */
[----:B------:R-:W-:Y:S01]  /*57e0*/  @P1 FADD R14, R23, -R5 ;  /* 0x80000005170e1221 */ /* 0x000fe20000000000 */
[----:B------:R-:W-:Y:S01]  /*57f0*/  PLOP3.LUT P4, PT, PT, PT, PT, 0x80, 0x0 ;  /* 0x000000000000781c */ /* 0x000fe20003f8f070 */
[----:B------:R-:W-:Y:S01]  /*5800*/  @P1 FADD R7, R25, -R4 ;  /* 0x8000000419071221 */ /* 0x000fe20000000000 */
[--C-:B------:R-:W-:Y:S01]  /*5810*/  @P1 FADD R8, R21, -R6.reuse ;  /* 0x8000000615081221 */ /* 0x100fe20000000000 */
[----:B------:R-:W-:Y:S01]  /*5820*/  @P2 FADD R6, R20, -R6 ;  /* 0x8000000614062221 */ /* 0x000fe20000000000 */
[----:B------:R-:W-:Y:S01]  /*5830*/  @P1 FSETP.GEU.AND P0, PT, R14, -126, PT ;  /* 0xc2fc00000e00180b */ /* 0x000fe20003f0e000 */
[--C-:B------:R-:W-:Y:S01]  /*5840*/  @P3 FADD R5, R91, -R2.reuse ;  /* 0x800000025b053221 */ /* 0x100fe20000000000 */
[--C-:B------:R-:W-:Y:S01]  /*5850*/  @P2 FADD R4, R86, -R2.reuse ;  /* 0x8000000256042221 */ /* 0x100fe20000000000 */
[----:B------:R-:W-:Y:S01]  /*5860*/  @P1 FADD R2, R27, -R2 ;  /* 0x800000021b021221 */ /* 0x000fe20000000000 */
[----:B------:R-:W-:-:S02]  /*5870*/  @P1 PLOP3.LUT P4, PT, P0, PT, PT, 0x80, 0x0 ;  /* 0x000000000000181c */ /* 0x000fc4000078f070 */
[----:B------:R-:W-:Y:S02]  /*5880*/  @P3 FSETP.GEU.AND P0, PT, R11, -126, PT ;  /* 0xc2fc00000b00380b */ /* 0x000fe40003f0e000 */
[----:B------:R-:W-:Y:S02]  /*5890*/  @P5 LOP3.LUT R15, R15, 0x40, RZ, 0xfc, !PT ;  /* 0x000000400f0f5812 */ /* 0x000fe400078efcff */
[----:B------:R-:W-:Y:S02]  /*58a0*/  PLOP3.LUT P5, PT, PT, PT, PT, 0x80, 0x0 ;  /* 0x000000000000781c */ /* 0x000fe40003faf070 */
[----:B------:R-:W-:-:S05]  /*58b0*/  LOP3.LUT R15, R15, 0xffffffdf, RZ, 0xc0, !PT ;  /* 0xffffffdf0f0f7812 */ /* 0x000fca00078ec0ff */
        /* <DEDUP_REMOVED lines=27> */
[----:B------:R-:W-:Y:S02]  /*5a70*/  P2R R26, PR, RZ, 0x40 ;  /* 0x00000040ff1a7803 */ /* 0x000fe40000000000 */
[----:B------:R-:W-:Y:S02]  /*5a80*/  @P3 PLOP3.LUT P5, PT, P0, PT, PT, 0x80, 0x0 ;  /* 0x000000000000381c */ /* 0x000fe400007af070 */
[----:B------:R-:W-:Y:S02]  /*5a90*/  @P4 LOP3.LUT R15, R15, 0x1, RZ, 0xfc, !PT ;  /* 0x000000010f0f4812 */ /* 0x000fe400078efcff */
[----:B------:R-:W-:Y:S02]  /*5aa0*/  @P2 FSETP.GEU.AND P0, PT, R4, -126, PT ;  /* 0xc2fc00000400280b */ /* 0x000fe40003f0e000 */
[----:B------:R-:W-:-:S02]  /*5ab0*/  LOP3.LUT P6, RZ, R15, 0x1, RZ, 0xc0, !PT ;  /* 0x000000010fff7812 */ /* 0x000fc400078cc0ff */
[----:B------:R-:W-:Y:S02]  /*5ac0*/  PLOP3.LUT P4, PT, PT, PT, PT, 0x80, 0x0 ;  /* 0x000000000000781c */ /* 0x000fe40003f8f070 */
[----:B------:R-:W-:Y:S02]  /*5ad0*/  P2R R25, PR, RZ, 0x40 ;  /* 0x00000040ff197803 */ /* 0x000fe40000000000 */
[----:B------:R-:W-:Y:S01]  /*5ae0*/  LOP3.LUT P6, RZ, R15, 0x2, RZ, 0xc0, !PT ;  /* 0x000000020fff7812 */ /* 0x000fe200078cc0ff */
[----:B------:R-:W-:Y:S01]  /*5af0*/  @!P5 FMUL R5, R5, 0.5 ;  /* 0x3f0000000505d820 */ /* 0x000fe20000400000 */
[----:B------:R-:W-:Y:S02]  /*5b00*/  @P2 PLOP3.LUT P4, PT, P0, PT, PT, 0x80, 0x0 ;  /* 0x000000000000281c */ /* 0x000fe4000078f070 */
[----:B------:R-:W-:Y:S02]  /*5b10*/  P2R R24, PR, RZ, 0x40 ;  /* 0x00000040ff187803 */ /* 0x000fe40000000000 */
[----:B------:R-:W-:Y:S01]  /*5b20*/  LOP3.LUT P6, RZ, R15, 0x4, RZ, 0xc0, !PT ;  /* 0x000000040fff7812 */ /* 0x000fe200078cc0ff */
[----:B------:R-:W1:Y:S01]  /*5b30*/  @P3 MUFU.EX2 R5, R5 ;  /* 0x0000000500053308 */ /* 0x000e620000000800 */
[----:B------:R-:W-:-:S02]  /*5b40*/  PLOP3.LUT P0, PT, PT, PT, PT, 0x80, 0x0 ;  /* 0x000000000000781c */ /* 0x000fc40003f0f070 */
[----:B------:R-:W-:Y:S02]  /*5b50*/  P2R R23, PR, RZ, 0x40 ;  /* 0x00000040ff177803 */ /* 0x000fe40000000000 */
[----:B------:R-:W-:-:S03]  /*5b60*/  LOP3.LUT P6, RZ, R15, 0x8, RZ, 0xc0, !PT ;  /* 0x000000080fff7812 */ /* 0x000fc600078cc0ff */
[----:B------:R-:W-:Y:S01]  /*5b70*/  @!P4 FMUL R4, R4, 0.5 ;  /* 0x3f0000000404c820 */ /* 0x000fe20000400000 */
[----:B------:R-:W-:Y:S02]  /*5b80*/  P2R R22, PR, RZ, 0x40 ;  /* 0x00000040ff167803 */ /* 0x000fe40000000000 */
[----:B------:R-:W-:-:S03]  /*5b90*/  LOP3.LUT P6, RZ, R15, 0x10, RZ, 0xc0, !PT ;  /* 0x000000100fff7812 */ /* 0x000fc600078cc0ff */
[----:B------:R-:W2:Y:S01]  /*5ba0*/  @P2 MUFU.EX2 R4, R4 ;  /* 0x0000000400042308 */ /* 0x000ea20000000800 */
[----:B------:R-:W-:Y:S02]  /*5bb0*/  P2R R21, PR, RZ, 0x40 ;  /* 0x00000040ff157803 */ /* 0x000fe40000000000 */
[----:B------:R-:W-:Y:S01]  /*5bc0*/  LOP3.LUT P6, RZ, R15, 0x20, RZ, 0xc0, !PT ;  /* 0x000000200fff7812 */ /* 0x000fe200078cc0ff */
[----:B-1----:R-:W-:-:S03]  /*5bd0*/  @!P5 FMUL R5, R5, R5 ;  /* 0x000000050505d220 */ /* 0x002fc60000400000 */
[----:B------:R-:W-:Y:S02]  /*5be0*/  P2R R20, PR, RZ, 0x40 ;  /* 0x00000040ff147803 */ /* 0x000fe40000000000 */
[----:B------:R-:W-:-:S04]  /*5bf0*/  LOP3.LUT P6, RZ, R15, 0x40, RZ, 0xc0, !PT ;  /* 0x000000400fff7812 */ /* 0x000fc800078cc0ff */
[----:B------:R-:W-:Y:S02]  /*5c00*/  P2R R19, PR, RZ, 0x40 ;  /* 0x00000040ff137803 */ /* 0x000fe40000000000 */
[----:B------:R-:W-:Y:S01]  /*5c10*/  LOP3.LUT P6, RZ, R15, 0x100, RZ, 0xc0, !PT ;  /* 0x000001000fff7812 */ /* 0x000fe200078cc0ff */
[----:B--2---:R-:W-:-:S03]  /*5c20*/  @!P4 FMUL R4, R4, R4 ;  /* 0x000000040404c220 */ /* 0x004fc60000400000 */
[----:B------:R-:W-:Y:S02]  /*5c30*/  P2R R18, PR, RZ, 0x40 ;  /* 0x00000040ff127803 */ /* 0x000fe40000000000 */
[----:B------:R-:W-:Y:S01]  /*5c40*/  @P1 FSETP.GEU.AND P6, PT, R2, -126, PT ;  /* 0xc2fc00000200180b */ /* 0x000fe20003fce000 */
[----:B------:R-:W-:Y:S02]  /*5c50*/  @P2 IMAD.MOV.U32 R30, RZ, RZ, R4 ;  /* 0x000000ffff1e2224 */ /* 0x000fe400078e0004 */
[----:B------:R-:W-:Y:S01]  /*5c60*/  FADD R4, RZ, R84 ;  /* 0x00000054ff047221 */ /* 0x000fe20000000000 */
[----:B------:R-:W-:Y:S02]  /*5c70*/  @P1 PLOP3.LUT P0, PT, P6, PT, PT, 0x80, 0x0 ;  /* 0x000000000000181c */ /* 0x000fe4000370f070 */
[----:B------:R-:W-:Y:S01]  /*5c80*/  ISETP.NE.AND P6, PT, R18, RZ, PT ;  /* 0x000000ff1200720c */ /* 0x000fe20003fc5270 */
[----:B------:R-:W-:Y:S01]  /*5c90*/  FADD R4, R4, R75 ;  /* 0x0000004b04047221 */ /* 0x000fe20000000000 */
[----:B------:R-:W-:-:S03]  /*5ca0*/  SHF.R.U32.HI R18, RZ, 0x2, R118 ;  /* 0x00000002ff127819 */ /* 0x000fc60000011676 */
[----:B------:R-:W-:Y:S01]  /*5cb0*/  FADD R4, R4, R39 ;  /* 0x0000002704047221 */ /* 0x000fe20000000000 */
[----:B------:R-:W-:-:S03]  /*5cc0*/  LOP3.LUT R18, R18, 0xffff, RZ, 0xc0, !PT ;  /* 0x0000ffff12127812 */ /* 0x000fc600078ec0ff */
[----:B------:R-:W-:Y:S01]  /*5cd0*/  FADD R4, R4, R33 ;  /* 0x0000002104047221 */ /* 0x000fe20000000000 */
[----:B------:R-:W-:Y:S01]  /*5ce0*/  PRMT R18, R18, 0x8880, RZ ;  /* 0x0000888012127816 */ /* 0x000fe200000000ff */
[----:B------:R-:W-:Y:S02]  /*5cf0*/  @!P0 FMUL R2, R2, 0.5 ;  /* 0x3f00000002028820 */ /* 0x000fe40000400000 */
[----:B------:R-:W-:Y:S01]  /*5d00*/  @!P6 FMUL R17, R17, 0.5 ;  /* 0x3f0000001111e820 */ /* 0x000fe20000400000 */
[----:B------:R-:W-:Y:S01]  /*5d10*/  LEA.HI.SX32 R80, R80, R18, 0xd ;  /* 0x0000001250507211 */ /* 0x000fe200078f6aff */
[----:B------:R-:W-:Y:S02]  /*5d20*/  FADD R4, R4, R31 ;  /* 0x0000001f04047221 */ /* 0x000fe40000000000 */
[----:B------:R-:W1:Y:S08]  /*5d30*/  @P1 MUFU.EX2 R2, R2 ;  /* 0x0000000200021308 */ /* 0x000e700000000800 */
[----:B------:R-:W2:Y:S01]  /*5d40*/  @P3 MUFU.EX2 R17, R17 ;  /* 0x0000001100113308 */ /* 0x000ea20000000800 */
[----:B-1----:R-:W-:Y:S01]  /*5d50*/  @!P0 FMUL R2, R2, R2 ;  /* 0x0000000202028220 */ /* 0x002fe20000400000 */
[----:B------:R-:W-:-:S03]  /*5d60*/  LOP3.LUT P0, RZ, R118, 0x3, RZ, 0xc0, !PT ;  /* 0x0000000376ff7812 */ /* 0x000fc6000780c0ff */
[----:B------:R-:W-:Y:S02]  /*5d70*/  @P1 IMAD.MOV.U32 R29, RZ, RZ, R2 ;  /* 0x000000ffff1d1224 */ /* 0x000fe400078e0002 */
[----:B------:R-:W-:Y:S01]  /*5d80*/  FADD R2, RZ, R87 ;  /* 0x00000057ff027221 */ /* 0x000fe20000000000 */
[----:B--2---:R-:W-:Y:S01]  /*5d90*/  @!P6 FMUL R17, R17, R17 ;  /* 0x000000111111e220 */ /* 0x004fe20000400000 */
[----:B------:R-:W-:Y:S02]  /*5da0*/  ISETP.NE.AND P6, PT, R19, RZ, PT ;  /* 0x000000ff1300720c */ /* 0x000fe40003fc5270 */
[----:B------:R-:W-:Y:S01]  /*5db0*/  FADD R2, R2, R82 ;  /* 0x0000005202027221 */ /* 0x000fe20000000000 */
[----:B------:R-:W-:-:S03]  /*5dc0*/  CS2R R18, SRZ ;  /* 0x0000000000127805 */ /* 0x000fc6000001ff00 */
[----:B------:R-:W-:-:S04]  /*5dd0*/  FADD R2, R2, R73 ;  /* 0x0000004902027221 */ /* 0x000fc80000000000 */
[----:B------:R-:W-:-:S03]  /*5de0*/  FADD R2, R2, R36 ;  /* 0x0000002402027221 */ /* 0x000fc60000000000 */
[----:B------:R-:W-:Y:S01]  /*5df0*/  @!P6 FMUL R16, R16, 0.5 ;  /* 0x3f0000001010e820 */ /* 0x000fe20000400000 */
[----:B------:R-:W-:-:S05]  /*5e00*/  FADD R2, R2, R32 ;  /* 0x0000002002027221 */ /* 0x000fca0000000000 */
[----:B------:R-:W1:Y:S02]  /*5e10*/  @P2 MUFU.EX2 R16, R16 ;  /* 0x0000001000102308 */ /* 0x000e640000000800 */
[----:B-1----:R-:W-:Y:S01]  /*5e20*/  @!P6 FMUL R16, R16, R16 ;  /* 0x000000101010e220 */ /* 0x002fe20000400000 */
[----:B------:R-:W-:-:S13]  /*5e30*/  ISETP.NE.AND P6, PT, R20, RZ, PT ;  /* 0x000000ff1400720c */ /* 0x000fda0003fc5270 */
[----:B------:R-:W-:-:S06]  /*5e40*/  @!P6 FMUL R14, R14, 0.5 ;  /* 0x3f0000000e0ee820 */ /* 0x000fcc0000400000 */
[----:B------:R-:W1:Y:S02]  /*5e50*/  @P1 MUFU.EX2 R14, R14 ;  /* 0x0000000e000e1308 */ /* 0x000e640000000800 */
[----:B-1----:R-:W-:Y:S01]  /*5e60*/  @!P6 FMUL R14, R14, R14 ;  /* 0x0000000e0e0ee220 */ /* 0x002fe20000400000 */
[----:B------:R-:W-:-:S13]  /*5e70*/  ISETP.NE.AND P6, PT, R21, RZ, PT ;  /* 0x000000ff1500720c */ /* 0x000fda0003fc5270 */
[----:B------:R-:W-:-:S06]  /*5e80*/  @!P6 FMUL R11, R11, 0.5 ;  /* 0x3f0000000b0be820 */ /* 0x000fcc0000400000 */
[----:B------:R-:W1:Y:S02]  /*5e90*/  @P3 MUFU.EX2 R11, R11 ;  /* 0x0000000b000b3308 */ /* 0x000e640000000800 */
[----:B-1----:R-:W-:Y:S01]  /*5ea0*/  @!P6 FMUL R11, R11, R11 ;  /* 0x0000000b0b0be220 */ /* 0x002fe20000400000 */
[----:B------:R-:W-:-:S03]  /*5eb0*/  ISETP.NE.AND P6, PT, R22, RZ, PT ;  /* 0x000000ff1600720c */ /* 0x000fc60003fc5270 */
[----:B------:R-:W-:-:S10]  /*5ec0*/  @P3 IMAD.MOV.U32 R28, RZ, RZ, R11 ;  /* 0x000000ffff1c3224 */ /* 0x000fd400078e000b */
[----:B------:R-:W-:-:S06]  /*5ed0*/  @!P6 FMUL R10, R10, 0.5 ;  /* 0x3f0000000a0ae820 */ /* 0x000fcc0000400000 */
[----:B------:R-:W1:Y:S02]  /*5ee0*/  @P2 MUFU.EX2 R10, R10 ;  /* 0x0000000a000a2308 */ /* 0x000e640000000800 */
[----:B-1----:R-:W-:Y:S01]  /*5ef0*/  @!P6 FMUL R10, R10, R10 ;  /* 0x0000000a0a0ae220 */ /* 0x002fe20000400000 */
[----:B------:R-:W-:Y:S02]  /*5f00*/  ISETP.NE.AND P6, PT, R23, RZ, PT ;  /* 0x000000ff1700720c */ /* 0x000fe40003fc5270 */
[----:B------:R-:W-:Y:S02]  /*5f10*/  CS2R R22, SRZ ;  /* 0x0000000000167805 */ /* 0x000fe4000001ff00 */
[----:B------:R-:W-:Y:S02]  /*5f20*/  @P1 IMAD.MOV.U32 R22, RZ, RZ, R14 ;  /* 0x000000ffff161224 */ /* 0x000fe400078e000e */
[----:B------:R-:W-:-:S07]  /*5f30*/  @P3 IMAD.MOV.U32 R23, RZ, RZ, R5 ;  /* 0x000000ffff173224 */ /* 0x000fce00078e0005 */
[----:B------:R-:W-:-:S06]  /*5f40*/  @!P6 FMUL R7, R7, 0.5 ;  /* 0x3f0000000707e820 */ /* 0x000fcc0000400000 */
[----:B------:R-:W1:Y:S02]  /*5f50*/  @P1 MUFU.EX2 R7, R7 ;  /* 0x0000000700071308 */ /* 0x000e640000000800 */
[----:B-1----:R-:W-:Y:S01]  /*5f60*/  @!P6 FMUL R7, R7, R7 ;  /* 0x000000070707e220 */ /* 0x002fe20000400000 */
[----:B------:R-:W-:-:S13]  /*5f70*/  ISETP.NE.AND P6, PT, R24, RZ, PT ;  /* 0x000000ff1800720c */ /* 0x000fda0003fc5270 */
[----:B------:R-:W-:-:S06]  /*5f80*/  @!P6 FMUL R8, R8, 0.5 ;  /* 0x3f0000000808e820 */ /* 0x000fcc0000400000 */
[----:B------:R-:W1:Y:S02]  /*5f90*/  @P1 MUFU.EX2 R8, R8 ;  /* 0x0000000800081308 */ /* 0x000e640000000800 */
[----:B-1----:R-:W-:Y:S01]  /*5fa0*/  @!P6 FMUL R8, R8, R8 ;  /* 0x000000080808e220 */ /* 0x002fe20000400000 */
[----:B------:R-:W-:Y:S02]  /*5fb0*/  ISETP.NE.AND P6, PT, R25, RZ, PT ;  /* 0x000000ff1900720c */ /* 0x000fe40003fc5270 */
[----:B------:R-:W-:Y:S02]  /*5fc0*/  CS2R R24, SRZ ;  /* 0x0000000000187805 */ /* 0x000fe4000001ff00 */
[----:B------:R-:W-:Y:S01]  /*5fd0*/  @P2 IMAD.MOV.U32 R25, RZ, RZ, R16 ;  /* 0x000000ffff192224 */ /* 0x000fe200078e0010 */
[----:B------:R-:W-:Y:S01]  /*5fe0*/  @P1 MOV R24, R7 ;  /* 0x0000000700181202 */ /* 0x000fe20000000f00 */
[----:B------:R-:W-:-:S07]  /*5ff0*/  @P1 IMAD.MOV.U32 R18, RZ, RZ, R8 ;  /* 0x000000ffff121224 */ /* 0x000fce00078e0008 */
[----:B------:R-:W-:-:S06]  /*6000*/  @!P6 FMUL R9, R9, 0.5 ;  /* 0x3f0000000909e820 */ /* 0x000fcc0000400000 */
[----:B------:R-:W1:Y:S02]  /*6010*/  @P3 MUFU.EX2 R9, R9 ;  /* 0x0000000900093308 */ /* 0x000e640000000800 */
[----:B-1----:R-:W-:Y:S01]  /*6020*/  @!P6 FMUL R9, R9, R9 ;  /* 0x000000090909e220 */ /* 0x002fe20000400000 */
[----:B------:R-:W-:Y:S02]  /*6030*/  ISETP.NE.AND P6, PT, R26, RZ, PT ;  /* 0x000000ff1a00720c */ /* 0x000fe40003fc5270 */
[----:B------:R-:W-:Y:S02]  /*6040*/  CS2R R26, SRZ ;  /* 0x00000000001a7805 */ /* 0x000fe4000001ff00 */
[----:B------:R-:W-:Y:S02]  /*6050*/  @P3 IMAD.MOV.U32 R26, RZ, RZ, R17 ;  /* 0x000000ffff1a3224 */ /* 0x000fe400078e0011 */
[----:B------:R-:W-:Y:S02]  /*6060*/  @P3 IMAD.MOV.U32 R19, RZ, RZ, R9 ;  /* 0x000000ffff133224 */ /* 0x000fe400078e0009 */
[----:B------:R-:W-:-:S02]  /*6070*/  @P2 IMAD.MOV.U32 R27, RZ, RZ, R10 ;  /* 0x000000ffff1b2224 */ /* 0x000fc400078e000a */
[----:B------:R-:W-:Y:S01]  /*6080*/  FADD R2, R2, R26 ;  /* 0x0000001a02027221 */ /* 0x000fe20000000000 */
[----:B------:R-:W-:Y:S02]  /*6090*/  IMAD.MOV.U32 R10, RZ, RZ, RZ ;  /* 0x000000ffff0a7224 */ /* 0x000fe400078e00ff */
[----:B------:R-:W-:Y:S01]  /*60a0*/  FADD R4, R4, R19 ;  /* 0x0000001304047221 */ /* 0x000fe20000000000 */
[----:B------:R-:W-:Y:S01]  /*60b0*/  FADD R2, R2, R25 ;  /* 0x0000001902027221 */ /* 0x000fe20000000000 */
[----:B------:R-:W-:-:S03]  /*60c0*/  @!P6 FMUL R6, R6, 0.5 ;  /* 0x3f0000000606e820 */ /* 0x000fc60000400000 */
[----:B------:R-:W-:-:S03]  /*60d0*/  FADD R2, R2, R22 ;  /* 0x0000001602027221 */ /* 0x000fc60000000000 */
[----:B------:R-:W1:Y:S02]  /*60e0*/  @P2 MUFU.EX2 R6, R6 ;  /* 0x0000000600062308 */ /* 0x000e640000000800 */
[----:B------:R-:W2:Y:S01]  /*60f0*/  SHFL.BFLY PT, R9, R2, 0x1, 0x1f ;  /* 0x0c201f0002097f89 */ /* 0x000ea200000e0000 */
[----:B-1----:R-:W-:Y:S01]  /*6100*/  @!P6 FMUL R6, R6, R6 ;  /* 0x000000060606e220 */ /* 0x002fe20000400000 */
[----:B------:R-:W-:-:S03]  /*6110*/  ISETP.GT.AND P6, PT, R92, 0x7, PT ;  /* 0x000000075c00780c */ /* 0x000fc60003fc4270 */
[----:B------:R-:W-:-:S04]  /*6120*/  @P2 IMAD.MOV.U32 R10, RZ, RZ, R6 ;  /* 0x000000ffff0a2224 */ /* 0x000fc800078e0006 */
[----:B------:R-:W-:Y:S01]  /*6130*/  FADD R6, R4, R10 ;  /* 0x0000000a04067221 */ /* 0x000fe20000000000 */
[----:B------:R-:W-:-:S03]  /*6140*/  FADD R4, RZ, R88 ;  /* 0x00000058ff047221 */ /* 0x000fc60000000000 */
[----:B------:R-:W-:Y:S01]  /*6150*/  FADD R6, R6, R18 ;  /* 0x0000001206067221 */ /* 0x000fe20000000000 */
[----:B------:R-:W-:Y:S01]  /*6160*/  FADD R5, R4, R83 ;  /* 0x0000005304057221 */ /* 0x000fe20000000000 */
[----:B------:R-:W-:-:S03]  /*6170*/  FADD R4, RZ, R89 ;  /* 0x00000059ff047221 */ /* 0x000fc60000000000 */
[----:B------:R-:W-:Y:S01]  /*6180*/  FADD R5, R5, R74 ;  /* 0x0000004a05057221 */ /* 0x000fe20000000000 */
[----:B------:R-:W-:Y:S01]  /*6190*/  FADD R4, R4, R85 ;  /* 0x0000005504047221 */ /* 0x000fe20000000000 */
[----:B------:R-:W1:Y:S02]  /*61a0*/  SHFL.BFLY PT, R11, R6, 0x1, 0x1f ;  /* 0x0c201f00060b7f89 */ /* 0x000e6400000e0000 */
[----:B------:R-:W-:Y:S01]  /*61b0*/  FADD R5, R5, R37 ;  /* 0x0000002505057221 */ /* 0x000fe20000000000 */
[----:B------:R-:W-:-:S03]  /*61c0*/  FADD R4, R4, R76 ;  /* 0x0000004c04047221 */ /* 0x000fc60000000000 */
[----:B------:R-:W-:Y:S01]  /*61d0*/  FADD R5, R5, R34 ;  /* 0x0000002205057221 */ /* 0x000fe20000000000 */
[----:B------:R-:W-:-:S03]  /*61e0*/  FADD R4, R4, R38 ;  /* 0x0000002604047221 */ /* 0x000fc60000000000 */
[----:B------:R-:W-:Y:S01]  /*61f0*/  FADD R5, R5, R28 ;  /* 0x0000001c05057221 */ /* 0x000fe20000000000 */
[----:B------:R-:W-:-:S03]  /*6200*/  FADD R4, R4, R35 ;  /* 0x0000002304047221 */ /* 0x000fc60000000000 */
[----:B------:R-:W-:Y:S01]  /*6210*/  FADD R8, R5, R27 ;  /* 0x0000001b05087221 */ /* 0x000fe20000000000 */
[----:B------:R-:W-:Y:S01]  /*6220*/  FADD R4, R4, R23 ;  /* 0x0000001704047221 */ /* 0x000fe20000000000 */
[----:B--2---:R-:W-:-:S03]  /*6230*/  FADD R5, R2, R9 ;  /* 0x0000000902057221 */ /* 0x004fc60000000000 */
[----:B------:R-:W-:Y:S01]  /*6240*/  FADD R7, R4, R30 ;  /* 0x0000001e04077221 */ /* 0x000fe20000000000 */
[----:B------:R-:W-:Y:S02]  /*6250*/  FADD R4, R8, R24 ;  /* 0x0000001808047221 */ /* 0x000fe40000000000 */
[----:B------:R-:W2:Y:S01]  /*6260*/  SHFL.BFLY PT, R8, R5, 0x2, 0x1f ;  /* 0x0c401f0005087f89 */ /* 0x000ea200000e0000 */
[----:B------:R-:W-:Y:S01]  /*6270*/  FADD R2, R7, R29 ;  /* 0x0000001d07027221 */ /* 0x000fe20000000000 */
[----:B-1----:R-:W-:Y:S02]  /*6280*/  FADD R6, R6, R11 ;  /* 0x0000000b06067221 */ /* 0x002fe40000000000 */
[----:B------:R-:W1:Y:S04]  /*6290*/  SHFL.BFLY PT, R7, R4, 0x1, 0x1f ;  /* 0x0c201f0004077f89 */ /* 0x000e6800000e0000 */
[----:B------:R-:W3:Y:S01]  /*62a0*/  SHFL.BFLY PT, R9, R2, 0x1, 0x1f ;  /* 0x0c201f0002097f89 */ /* 0x000ee200000e0000 */
[----:B--2---:R-:W-:Y:S01]  /*62b0*/  FADD R11, R5, R8 ;  /* 0x00000008050b7221 */ /* 0x004fe20000000000 */
[----:B-1----:R-:W-:Y:S01]  /*62c0*/  FADD R5, R4, R7 ;  /* 0x0000000704057221 */ /* 0x002fe20000000000 */
[----:B---3--:R-:W-:-:S04]  /*62d0*/  FADD R4, R2, R9 ;  /* 0x0000000902047221 */ /* 0x008fc80000000000 */
[----:B------:R-:W1:Y:S04]  /*62e0*/  SHFL.BFLY PT, R7, R5, 0x2, 0x1f ;  /* 0x0c401f0005077f89 */ /* 0x000e6800000e0000 */
[----:B------:R-:W2:Y:S04]  /*62f0*/  SHFL.BFLY PT, R2, R6, 0x2, 0x1f ;  /* 0x0c401f0006027f89 */ /* 0x000ea800000e0000 */
[----:B------:R-:W3:Y:S01]  /*6300*/  SHFL.BFLY PT, R8, R4, 0x2, 0x1f ;  /* 0x0c401f0004087f89 */ /* 0x000ee200000e0000 */
[----:B-1----:R-:W-:Y:S01]  /*6310*/  FADD R5, R5, R7 ;  /* 0x0000000705057221 */ /* 0x002fe20000000000 */
[----:B--2---:R-:W-:Y:S01]  /*6320*/  FADD R6, R6, R2 ;  /* 0x0000000206067221 */ /* 0x004fe20000000000 */
[----:B------:R-:W-:-:S02]  /*6330*/  IMAD R2, R80, 0x4, R13 ;  /* 0x0000000450027824 */ /* 0x000fc400078e020d */
[----:B---3--:R-:W-:-:S03]  /*6340*/  FADD R4, R4, R8 ;  /* 0x0000000804047221 */ /* 0x008fc60000000000 */
[----:B------:R1:W-:Y:S04]  /*6350*/  @!P0 STS [R2+0x200], R6 ;  /* 0x0002000602008388 */ /* 0x0003e80000000800 */
[----:B------:R1:W-:Y:S04]  /*6360*/  @!P0 STS [R2+0x220], R11 ;  /* 0x0002200b02008388 */ /* 0x0003e80000000800 */
        /* <DEDUP_REMOVED lines=16> */
.L_x_545:
[----:B------:R-:W-:Y:S05]  /*6470*/  BSYNC B0 ;  /* 0x0000000000007941 */ /* 0x000fea0003800000 */
.L_x_544:
[----:B------:R-:W3:Y:S01]  /*6480*/  LDL R77, [R1+0xc] ;  /* 0x00000c00014d7983 */ /* 0x000ee20000100800 */
[----:B--2---:R-:W-:Y:S01]  /*6490*/  SHF.R.U32.HI R0, RZ, 0x2, R92 ;  /* 0x00000002ff007819 */ /* 0x004fe2000001165c */
[----:B------:R-:W-:Y:S01]  /*64a0*/  ULOP3.LUT UR4, UR6, 0x1, URZ, 0xc0, !UPT ;  /* 0x0000000106047892 */ /* 0x000fe2000f8ec03f */
[----:B-1----:R-:W-:Y:S01]  /*64b0*/  LOP3.LUT R2, R92, 0x3, RZ, 0xc0, !PT ;  /* 0x000000035c027812 */ /* 0x002fe200078ec0ff */
[----:B------:R-:W-:Y:S01]  /*64c0*/  UPRMT UR5, UR7, 0x8880, URZ ;  /* 0x0000888007057896 */ /* 0x000fe2000800003f */
[----:B------:R-:W-:Y:S01]  /*64d0*/  F2FP.F16.F32.PACK_AB R18, R18, R10 ;  /* 0x0000000a1212723e */ /* 0x000fe200000000ff */
[----:B------:R-:W-:Y:S01]  /*64e0*/  UISETP.NE.U32.AND UP0, UPT, UR4, 0x1, UPT ;  /* 0x000000010400788c */ /* 0x000fe2000bf05070 */
[----:B------:R-:W-:Y:S01]  /*64f0*/  F2FP.F16.F32.PACK_AB R11, R22, R25 ;  /* 0x00000019160b723e */ /* 0x000fe200000000ff */
[----:B------:R-:W-:Y:S01]  /*6500*/  IMAD R2, R0, 0x44, R2 ;  /* 0x0000004400027824 */ /* 0x000fe200078e0202 */
[----:B------:R-:W-:Y:S01]  /*6510*/  F2FP.F16.F32.PACK_AB R21, R75, R84 ;  /* 0x000000544b15723e */ /* 0x000fe200000000ff */
[----:B------:R-:W-:Y:S01]  /*6520*/  IMAD.U32 R0, RZ, RZ, UR6 ;  /* 0x00000006ff007e24 */ /* 0x000fe2000f8e00ff */
[----:B------:R-:W-:Y:S01]  /*6530*/  F2FP.F16.F32.PACK_AB R20, R33, R39 ;  /* 0x000000272114723e */ /* 0x000fe200000000ff */
[----:B------:R-:W-:Y:S01]  /*6540*/  USHF.R.S32.HI UR4, URZ, 0x1f, UR5 ;  /* 0x0000001f3f047899 */ /* 0x000fe20008011405 */
[----:B------:R-:W-:Y:S01]  /*6550*/  F2FP.F16.F32.PACK_AB R19, R19, R31 ;  /* 0x0000001f1313723e */ /* 0x000fe200000000ff */
[----:B------:R-:W-:Y:S01]  /*6560*/  IMAD.U32 R0, R0, 0x10, R2 ;  /* 0x0000001000007824 */ /* 0x000fe200078e0002 */
[----:B------:R-:W-:Y:S01]  /*6570*/  F2FP.F16.F32.PACK_AB R17, R82, R87 ;  /* 0x000000575211723e */ /* 0x000fe200000000ff */
[----:B------:R-:W-:Y:S01]  /*6580*/  IMAD.SHL.U32 R4, R93, 0x1000000, RZ ;  /* 0x010000005d047824 */ /* 0x000fe200078e00ff */
[----:B------:R-:W-:Y:S01]  /*6590*/  F2FP.F16.F32.PACK_AB R16, R36, R73 ;  /* 0x000000492410723e */ /* 0x000fe200000000ff */
[----:B------:R-:W-:Y:S01]  /*65a0*/  IMAD R0, R0, 0x4, R13 ;  /* 0x0000000400007824 */ /* 0x000fe200078e020d */
[----:B------:R-:W-:Y:S01]  /*65b0*/  F2FP.F16.F32.PACK_AB R14, R26, R32 ;  /* 0x000000201a0e723e */ /* 0x000fe200000000ff */
[----:B------:R-:W-:Y:S01]  /*65c0*/  ULEA.HI UR4, UR4, UR5, URZ, 0x2 ;  /* 0x0000000504047291 */ /* 0x000fe2000f8f103f */
[----:B------:R-:W-:Y:S01]  /*65d0*/  F2FP.F16.F32.PACK_AB R10, R83, R88 ;  /* 0x00000058530a723e */ /* 0x000fe200000000ff */
[----:B------:R-:W-:Y:S01]  /*65e0*/  IMAD.SHL.U32 R2, R92, 0x10, RZ ;  /* 0x000000105c027824 */ /* 0x000fe200078e00ff */
[----:B------:R-:W-:Y:S01]  /*65f0*/  F2FP.F16.F32.PACK_AB R9, R37, R74 ;  /* 0x0000004a2509723e */ /* 0x000fe200000000ff */
[----:B------:R-:W-:Y:S01]  /*6600*/  STS [R0+0x400], R21 ;  /* 0x0004001500007388 */ /* 0x000fe20000000800 */
[----:B------:R-:W-:Y:S01]  /*6610*/  F2FP.F16.F32.PACK_AB R8, R28, R34 ;  /* 0x000000221c08723e */ /* 0x000fe200000000ff */
[----:B------:R-:W-:Y:S01]  /*6620*/  USHF.L.U32 UR6, UR6, 0x5, URZ ;  /* 0x0000000506067899 */ /* 0x000fe2000800063f */
[----:B------:R-:W-:Y:S01]  /*6630*/  F2FP.F16.F32.PACK_AB R7, R24, R27 ;  /* 0x0000001b1807723e */ /* 0x000fe200000000ff */
[----:B------:R-:W-:Y:S01]  /*6640*/  STS [R0+0x410], R20 ;  /* 0x0004101400007388 */ /* 0x000fe20000000800 */
[----:B------:R-:W-:Y:S01]  /*6650*/  F2FP.F16.F32.PACK_AB R6, R85, R89 ;  /* 0x000000595506723e */ /* 0x000fe200000000ff */
[----:B------:R-:W-:Y:S01]  /*6660*/  USHF.R.S32.HI UR4, URZ, 0x2, UR4 ;  /* 0x000000023f047899 */ /* 0x000fe20008011404 */
[----:B------:R-:W-:Y:S01]  /*6670*/  F2FP.F16.F32.PACK_AB R5, R38, R76 ;  /* 0x0000004c2605723e */ /* 0x000fe200000000ff */
[----:B------:R-:W-:Y:S01]  /*6680*/  STS [R0+0x420], R19 ;  /* 0x0004201300007388 */ /* 0x000fe20000000800 */
[----:B------:R-:W-:Y:S01]  /*6690*/  F2FP.F16.F32.PACK_AB R23, R23, R35 ;  /* 0x000000231717723e */ /* 0x000fe200000000ff */
[----:B------:R-:W-:Y:S01]  /*66a0*/  ULOP3.LUT UR6, UR6, 0x7fffffc0, URZ, 0xc0, !UPT ;  /* 0x7fffffc006067892 */ /* 0x000fe2000f8ec03f */
[----:B------:R-:W-:Y:S01]  /*66b0*/  F2FP.F16.F32.PACK_AB R22, R29, R30 ;  /* 0x0000001e1d16723e */ /* 0x000fe200000000ff */
[----:B------:R-:W-:Y:S01]  /*66c0*/  STS [R0+0x430], R18 ;  /* 0x0004301200007388 */ /* 0x000fe20000000800 */
[----:B------:R-:W-:Y:S01]  /*66d0*/  PLOP3.LUT P0, PT, PT, PT, UP0, 0x80, 0x0 ;  /* 0x000000000000781c */ /* 0x000fe20003f0f008 */
[----:B------:R-:W-:Y:S01]  /*66e0*/  USHF.L.U32 UR5, UR4, 0x7, URZ ;  /* 0x0000000704057899 */ /* 0x000fe2000800063f */
[----:B------:R-:W-:Y:S01]  /*66f0*/  SHF.R.S32.HI R4, RZ, 0x1b, R4 ;  /* 0x0000001bff047819 */ /* 0x000fe20000011404 */
[----:B------:R-:W-:Y:S01]  /*6700*/  STS [R0+0xc80], R17 ;  /* 0x000c801100007388 */ /* 0x000fe20000000800 */
[----:B------:R-:W-:Y:S01]  /*6710*/  LOP3.LUT R24, R92, 0x4, RZ, 0xc0, !PT ;  /* 0x000000045c187812 */ /* 0x000fe200078ec0ff */
[----:B------:R-:W-:Y:S01]  /*6720*/  ULEA UR4, UR4, UR6, 0xc ;  /* 0x0000000604047291 */ /* 0x000fe2000f8e603f */
[----:B------:R-:W-:Y:S01]  /*6730*/  LOP3.LUT R2, R2, 0x70, RZ, 0xc0, !PT ;  /* 0x0000007002027812 */ /* 0x000fe200078ec0ff */
[----:B------:R-:W-:Y:S01]  /*6740*/  STS [R0+0xc90], R16 ;  /* 0x000c901000007388 */ /* 0x000fe20000000800 */
[----:B------:R-:W-:-:S03]  /*6750*/  LOP3.LUT R4, R4, 0x3, R92, 0x78, !PT ;  /* 0x0000000304047812 */ /* 0x000fc600078e785c */
[----:B------:R-:W-:Y:S01]  /*6760*/  STS [R0+0xca0], R14 ;  /* 0x000ca00e00007388 */ /* 0x000fe20000000800 */
[----:B------:R-:W-:-:S03]  /*6770*/  IADD3 R2, R2, R24, R4 ;  /* 0x0000001802027210 */ /* 0x000fc60007ffe004 */
[----:B------:R-:W-:Y:S04]  /*6780*/  STS [R0+0xcb0], R11 ;  /* 0x000cb00b00007388 */ /* 0x000fe80000000800 */
[----:B------:R1:W-:Y:S04]  /*6790*/  STS [R0+0x1500], R10 ;  /* 0x0015000a00007388 */ /* 0x0003e80000000800 */
[----:B------:R2:W-:Y:S04]  /*67a0*/  STS [R0+0x1510], R9 ;  /* 0x0015100900007388 */ /* 0x0005e80000000800 */
[----:B------:R-:W-:Y:S04]  /*67b0*/  STS [R0+0x1520], R8 ;  /* 0x0015200800007388 */ /* 0x000fe80000000800 */
[----:B------:R4:W-:Y:S04]  /*67c0*/  STS [R0+0x1530], R7 ;  /* 0x0015300700007388 */ /* 0x0009e80000000800 */
[----:B------:R-:W-:Y:S04]  /*67d0*/  STS [R0+0x1d80], R6 ;  /* 0x001d800600007388 */ /* 0x000fe80000000800 */
[----:B------:R3:W-:Y:S04]  /*67e0*/  STS [R0+0x1d90], R5 ;  /* 0x001d900500007388 */ /* 0x0007e80000000800 */
[----:B------:R-:W-:Y:S01]  /*67f0*/  STS [R0+0x1da0], R23 ;  /* 0x001da01700007388 */ /* 0x000fe20000000800 */
[----:B-1----:R-:W-:-:S03]  /*6800*/  @!P0 LOP3.LUT R10, R92, 0x4, RZ, 0xc, !PT ;  /* 0x000000045c0a8812 */ /* 0x002fc600078e0cff */
[----:B------:R1:W-:Y:S01]  /*6810*/  STS [R0+0x1db0], R22 ;  /* 0x001db01600007388 */ /* 0x0003e20000000800 */
[----:B--2---:R-:W-:Y:S01]  /*6820*/  @!P0 IMAD.SHL.U32 R9, R93, 0x10, RZ ;  /* 0x000000105d098824 */ /* 0x004fe200078e00ff */
[----:B------:R-:W-:Y:S04]  /*6830*/  BAR.SYNC.DEFER_BLOCKING 0x0 ;  /* 0x0000000000007b1d */ /* 0x000fe80000010000 */
[----:B------:R-:W-:Y:S01]  /*6840*/  @!P0 LOP3.LUT R9, R9, 0x70, RZ, 0xc0, !PT ;  /* 0x0000007009098812 */ /* 0x000fe200078ec0ff */
[----:B----4-:R-:W-:-:S03]  /*6850*/  IMAD.U32 R7, RZ, RZ, UR5 ;  /* 0x00000005ff077e24 */ /* 0x010fc6000f8e00ff */
[----:B------:R-:W-:Y:S01]  /*6860*/  @!P0 IADD3 R2, R9, R10, R4 ;  /* 0x0000000a09028210 */ /* 0x000fe20007ffe004 */
[----:B------:R-:W-:Y:S01]  /*6870*/  IMAD.U32 R4, RZ, RZ, UR4 ;  /* 0x00000004ff047e24 */ /* 0x000fe2000f8e00ff */
[----:B------:R-:W-:-:S03]  /*6880*/  ISETP.GE.AND P0, PT, R72, 0x1, PT ;  /* 0x000000014800780c */ /* 0x000fc60003f06270 */
[----:B------:R-:W-:-:S04]  /*6890*/  IMAD R2, R2, 0x10, R13 ;  /* 0x0000001002027824 */ /* 0x000fc800078e020d */
[----:B------:R-:W-:Y:S01]  /*68a0*/  IMAD R4, R4, 0x2, R2 ;  /* 0x0000000204047824 */ /* 0x000fe200078e0202 */
[----:B------:R-:W-:-:S04]  /*68b0*/  DEPBAR.LE SB0, 0x3 ;  /* 0x000080c00000791a */ /* 0x000fc80000000000 */
[----:B------:R-:W-:Y:S06]  /*68c0*/  BAR.SYNC.DEFER_BLOCKING 0x0 ;  /* 0x0000000000007b1d */ /* 0x000fec0000010000 */
[----:B------:R2:W4:Y:S01]  /*68d0*/  LDSM.16.MT88.4 R8, [R4+0x2600] ;  /* 0x002600000408783b */ /* 0x0005220000004200 */
[----:B---3--:R-:W-:-:S04]  /*68e0*/  IMAD R5, R77, 0x88, R7 ;  /* 0x000000884d057824 */ /* 0x008fc800078e0207 */
[----:B-1----:R-:W-:-:S05]  /*68f0*/  IMAD R0, R5, 0x2, R13 ;  /* 0x0000000205007824 */ /* 0x002fca00078e020d */
[----:B------:R2:W1:Y:S01]  /*6900*/  LDSM.16.M88.4 R4, [R0+0x400] ;  /* 0x000400000004783b */ /* 0x0004620000000200 */
[----:B----4-:R-:W-:Y:S05]  /*6910*/  @!P0 BRA `(.L_x_546) ;  /* 0x0000000000f08947 */ /* 0x010fea0003800000 */
[----:B--2---:R-:W-:Y:S01]  /*6920*/  IADD3 R0, R0, 0x400, RZ ;  /* 0x0000040000007810 */ /* 0x004fe20007ffe0ff */
[----:B------:R-:W-:-:S12]  /*6930*/  ULEA UR4, UR4, 0x800, 0x1 ;  /* 0x0000080004047891 */ /* 0x000fd8000f8e083f */
.L_x_547:
[C---:B-1--4-:R-:W-:Y:S01]  /*6940*/  HMMA.1688.F32 R40, R4.reuse, R8, R40 ;  /* 0x000000080428723c */ /* 0x052fe20000001028 */
        /* <DEDUP_REMOVED lines=47> */
[----:B---3--:R-:W-:Y:S01]  /*6c40*/  IADD3 R0, R0, 0x40, RZ ;  /* 0x0000004000007810 */ /* 0x008fe20007ffe0ff */
[C---:B------:R-:W-:Y:S04]  /*6c50*/  HMMA.1688.F32 R64, R18.reuse, R21, R64 ;  /* 0x000000151240723c */ /* 0x040fe80000001040 */
[----:B------:R3:W4:Y:S01]  /*6c60*/  @P0 LDSM.16.M88.4 R4, [R0] ;  /* 0x000000000004083b */ /* 0x0007220000000200 */
[----:B------:R-:W-:Y:S05]  /*6c70*/  HMMA.1688.F32 R68, R18, R20, R68 ;  /* 0x000000141244723c */ /* 0x000fea0000001044 */
[----:B------:R3:W4:Y:S01]  /*6c80*/  @P0 LDSM.16.MT88.4 R8, [R2+UR4+0x3e00] ;  /* 0x003e00040208083b */ /* 0x0007220008004200 */
[----:B------:R-:W-:Y:S01]  /*6c90*/  UIADD3 UR4, UR4, 0x2000, URZ ;  /* 0x0000200004047890 */ /* 0x000fe2000fffe03f */
[C---:B------:R-:W-:Y:S01]  /*6ca0*/  ISETP.GT.AND P0, PT, R3.reuse, -0x2, PT ;  /* 0xfffffffe0300780c */ /* 0x040fe20003f04270 */
[----:B------:R-:W-:Y:S11]  /*6cb0*/  VIADD R3, R3, 0xffffffff ;  /* 0xffffffff03037836 */ /* 0x000ff60000000000 */
[----:B------:R-:W-:Y:S01]  /*6cc0*/  @!UPT UIADD3 URZ, URZ, URZ, URZ ;  /* 0x0000003f3f3ff290 */ /* 0x000fe2000fffe03f */
[----:B------:R-:W-:Y:S08]  /*6cd0*/  @P0 BRA `(.L_x_547) ;  /* 0xfffffffc00180947 */ /* 0x000ff0000383ffff */
.L_x_546:
[----:B------:R-:W-:Y:S01]  /*6ce0*/  BAR.SYNC.DEFER_BLOCKING 0x0 ;  /* 0x0000000000007b1d */ /* 0x000fe20000010000 */
[----:B------:R-:W-:-:S07]  /*6cf0*/  IADD3 R97, R97, 0x80, RZ ;  /* 0x0000008061617810 */ /* 0x000fce0007ffe0ff */
[----:B------:R-:W-:Y:S01]  /*6d00*/  BAR.SYNC.DEFER_BLOCKING 0x0 ;  /* 0x0000000000007b1d */ /* 0x000fe20000010000 */
[----:B------:R-:W-:-:S13]  /*6d10*/  ISETP.GE.AND P0, PT, R97, R100, PT ;  /* 0x000000646100720c */ /* 0x000fda0003f06270 */
[----:B------:R-:W-:Y:S05]  /*6d20*/  @P0 BRA `(.L_x_525) ;  /* 0x0000000000040947 */ /* 0x000fea0003800000 */
[----:B------:R-:W-:Y:S05]  /*6d30*/  BRA `(.L_x_548) ;  /* 0xffffffb000947947 */ /* 0x000fea000383ffff */
.L_x_525:
[----:B------:R-:W2:Y:S01]  /*6d40*/  LDL.LU R12, [R1+0x2c] ;  /* 0x00002c00010c7983 */ /* 0x000ea20000300800 */
[----:B------:R-:W-:-:S03]  /*6d50*/  ULDC UR4, c[0x0][0x0] ;  /* 0x0000000000047ab9 */ /* 0x000fc60000000800 */
[----:B----4-:R-:W4:Y:S04]  /*6d60*/  LDL.LU R11, [R1+0x30] ;  /* 0x00003000010b7983 */ /* 0x010f280000300800 */
[----:B------:R4:W5:Y:S01]  /*6d70*/  LDL R13, [R1+0x20] ;  /* 0x00002000010d7983 */ /* 0x0009620000100800 */
[----:B---3--:R-:W3:Y:S01]  /*6d80*/  S2R R2, SR_TID.Y ;  /* 0x0000000000027919 */ /* 0x008ee20000002200 */
[----:B-1----:R-:W1:Y:S01]  /*6d90*/  S2R R7, SR_TID.X ;  /* 0x0000000000077919 */ /* 0x002e620000002100 */
[----:B--2---:R-:W2:Y:S01]  /*6da0*/  S2R R4, SR_CgaCtaId ;  /* 0x0000000000047919 */ /* 0x004ea20000008800 */
[----:B------:R-:W-:Y:S01]  /*6db0*/  MOV R22, 0x400 ;  /* 0x0000040000167802 */ /* 0x000fe20000000f00 */
[----:B------:R-:W0:Y:S04]  /*6dc0*/  LDGDEPBAR ;  /* 0x00000000000079af */ /* 0x000e280000000000 */
[----:B------:R-:W0:Y:S01]  /*6dd0*/  LDGDEPBAR ;  /* 0x00000000000079af */ /* 0x000e220000000000 */
[C---:B---3--:R-:W-:Y:S01]  /*6de0*/  PRMT R3, R2.reuse, 0x8880, RZ ;  /* 0x0000888002037816 */ /* 0x048fe200000000ff */
[----:B-1----:R-:W-:-:S03]  /*6df0*/  IMAD R0, R2, UR4, R7 ;  /* 0x0000000402007c24 */ /* 0x002fc6000f8e0207 */
[----:B------:R-:W-:Y:S01]  /*6e00*/  SHF.R.S32.HI R2, RZ, 0x1f, R3 ;  /* 0x0000001fff027819 */ /* 0x000fe20000011403 */
[----:B------:R-:W-:Y:S01]  /*6e10*/  ULDC UR4, c[0x0][0x270] ;  /* 0x00009c0000047ab9 */ /* 0x000fe20000000800 */
[----:B--2---:R-:W-:Y:S01]  /*6e20*/  LEA R22, R4, R22, 0x18 ;  /* 0x0000001604167211 */ /* 0x004fe200078ec0ff */
[----:B------:R-:W-:-:S04]  /*6e30*/  DEPBAR.LE SB0, 0x0 ;  /* 0x000080000000791a */ /* 0x000fc80000000000 */
[----:B------:R-:W-:-:S05]  /*6e40*/  PRMT R0, R0, 0x9910, RZ ;  /* 0x0000991000007816 */ /* 0x000fca00000000ff */
[----:B------:R-:W-:-:S05]  /*6e50*/  IMAD.MOV.U32 R20, RZ, RZ, R0 ;  /* 0x000000ffff147224 */ /* 0x000fca00078e0000 */
[----:B------:R-:W-:-:S04]  /*6e60*/  SHF.R.S32.HI R5, RZ, 0x1f, R20 ;  /* 0x0000001fff057819 */ /* 0x000fc80000011414 */
[----:B------:R-:W-:Y:S02]  /*6e70*/  LEA.HI R6, R5, R20, RZ, 0x5 ;  /* 0x0000001405067211 */ /* 0x000fe400078f28ff */
[----:B------:R-:W-:Y:S02]  /*6e80*/  LEA.HI R2, R2, R3, RZ, 0x2 ;  /* 0x0000000302027211 */ /* 0x000fe400078f10ff */
[----:B------:R-:W-:Y:S02]  /*6e90*/  LOP3.LUT R0, R6, 0xffffffe0, RZ, 0xc0, !PT ;  /* 0xffffffe006007812 */ /* 0x000fe400078ec0ff */
[----:B------:R-:W-:-:S03]  /*6ea0*/  LOP3.LUT R10, R2, 0xffffffc, RZ, 0xc0, !PT ;  /* 0x0ffffffc020a7812 */ /* 0x000fc600078ec0ff */
[----:B------:R-:W-:Y:S02]  /*6eb0*/  IMAD.IADD R0, R20, 0x1, -R0 ;  /* 0x0000000114007824 */ /* 0x000fe400078e0a00 */
[----:B------:R-:W-:-:S03]  /*6ec0*/  IMAD.IADD R10, R3, 0x1, -R10 ;  /* 0x00000001030a7824 */ /* 0x000fc600078e0a0a */
[----:B------:R-:W-:Y:S02]  /*6ed0*/  SHF.R.S32.HI R3, RZ, 0x1f, R0 ;  /* 0x0000001fff037819 */ /* 0x000fe40000011400 */
[----:B------:R-:W-:Y:S02]  /*6ee0*/  SHF.R.S32.HI R4, RZ, 0x5, R6 ;  /* 0x00000005ff047819 */ /* 0x000fe40000011406 */
[----:B------:R-:W-:Y:S02]  /*6ef0*/  LEA.HI R3, R3, R0, RZ, 0x4 ;  /* 0x0000000003037211 */ /* 0x000fe400078f20ff */
[----:B------:R-:W-:Y:S02]  /*6f00*/  SHF.R.S32.HI R9, RZ, 0x2, R2 ;  /* 0x00000002ff097819 */ /* 0x000fe40000011402 */
[----:B------:R-:W-:Y:S02]  /*6f10*/  SHF.R.S32.HI R6, RZ, 0x1f, R6 ;  /* 0x0000001fff067819 */ /* 0x000fe40000011406 */
[----:B------:R-:W-:-:S02]  /*6f20*/  LOP3.LUT R2, R3, 0x3ffffff0, RZ, 0xc0, !PT ;  /* 0x3ffffff003027812 */ /* 0x000fc400078ec0ff */
[----:B------:R-:W-:-:S03]  /*6f30*/  LEA.HI R6, R6, R4, RZ, 0x2 ;  /* 0x0000000406067211 */ /* 0x000fc600078f10ff */
[----:B------:R-:W-:Y:S01]  /*6f40*/  IMAD.IADD R2, R0, 0x1, -R2 ;  /* 0x0000000100027824 */ /* 0x000fe200078e0a02 */
[----:B------:R-:W-:-:S03]  /*6f50*/  LOP3.LUT R0, R6, 0x7ffffffc, RZ, 0xc0, !PT ;  /* 0x7ffffffc06007812 */ /* 0x000fc600078ec0ff */
[----:B------:R-:W-:Y:S02]  /*6f60*/  IMAD.SHL.U32 R2, R2, 0x4, RZ ;  /* 0x0000000402027824 */ /* 0x000fe400078e00ff */
[----:B------:R-:W-:Y:S02]  /*6f70*/  IMAD.IADD R6, R4, 0x1, -R0 ;  /* 0x0000000104067824 */ /* 0x000fe400078e0a00 */
[----:B------:R-:W-:Y:S01]  /*6f80*/  VIADD R0, R2, 0x40 ;  /* 0x0000004002007836 */ /* 0x000fe20000000000 */
[----:B------:R-:W-:-:S04]  /*6f90*/  PRMT R7, R7, 0x8880, RZ ;  /* 0x0000888007077816 */ /* 0x000fc800000000ff */
[----:B------:R-:W-:Y:S02]  /*6fa0*/  LOP3.LUT R8, R7, 0x3, RZ, 0xc0, !PT ;  /* 0x0000000307087812 */ /* 0x000fe400078ec0ff */
[----:B------:R-:W-:Y:S01]  /*6fb0*/  SHF.R.U32.HI R7, RZ, 0x2, R7 ;  /* 0x00000002ff077819 */ /* 0x000fe20000011607 */
[----:B------:R-:W-:-:S04]  /*6fc0*/  IMAD R9, R9, 0x22, R10 ;  /* 0x0000002209097824 */ /* 0x000fc800078e020a */
[----:B------:R-:W-:-:S04]  /*6fd0*/  IMAD R7, R7, 0x44, R8 ;  /* 0x0000004407077824 */ /* 0x000fc800078e0208 */
[----:B------:R-:W-:Y:S01]  /*6fe0*/  IMAD.U32 R4, R9, 0x10, R7 ;  /* 0x0000001009047824 */ /* 0x000fe200078e0007 */
[----:B------:R-:W-:-:S03]  /*6ff0*/  LEA.HI R5, R5, R20, RZ, 0x7 ;  /* 0x0000001405057211 */ /* 0x000fc600078f38ff */
[----:B------:R-:W-:Y:S01]  /*7000*/  IMAD R4, R4, 0x8, R22 ;  /* 0x0000000804047824 */ /* 0x000fe200078e0216 */
[----:B------:R-:W-:-:S05]  /*7010*/  SHF.R.S32.HI R5, RZ, 0x7, R5 ;  /* 0x00000007ff057819 */ /* 0x000fca0000011405 */
[----:B------:R-:W-:-:S05]  /*7020*/  IMAD.SHL.U32 R18, R5, 0x20, RZ ;  /* 0x0000002005127824 */ /* 0x000fca00078e00ff */
[----:B------:R-:W-:-:S05]  /*7030*/  LEA.HI.SX32 R18, R3, R18, 0x1c ;  /* 0x0000001203127211 */ /* 0x000fca00078fe2ff */
[----:B------:R-:W-:-:S04]  /*7040*/  IMAD R18, R6, 0x2, R18 ;  /* 0x0000000206127824 */ /* 0x000fc800078e0212 */
[----:B------:R-:W-:Y:S02]  /*7050*/  IMAD R21, R18, 0x4, R22 ;  /* 0x0000000412157824 */ /* 0x000fe400078e0216 */
[----:B------:R-:W-:-:S04]  /*7060*/  IMAD R5, R5, -0x18, R18 ;  /* 0xffffffe805057824 */ /* 0x000fc800078e0212 */
[----:B------:R-:W-:-:S04]  /*7070*/  IMAD R5, R5, 0x220, RZ ;  /* 0x0000022005057824 */ /* 0x000fc800078e02ff */
[----:B------:R-:W-:-:S04]  /*7080*/  IMAD R5, R2, 0x4, R5 ;  /* 0x0000000402057824 */ /* 0x000fc800078e0205 */
[----:B------:R-:W-:Y:S01]  /*7090*/  IMAD.IADD R5, R22, 0x1, R5 ;  /* 0x0000000116057824 */ /* 0x000fe200078e0205 */
[----:B------:R-:W-:-:S04]  /*70a0*/  ISETP.NE.U32.AND P0, PT, R12, RZ, PT ;  /* 0x000000ff0c00720c */ /* 0x000fc80003f05070 */
[----:B----4-:R-:W-:-:S04]  /*70b0*/  ISETP.NE.AND.EX P0, PT, R11, RZ, PT, P0 ;  /* 0x000000ff0b00720c */ /* 0x010fc80003f05300 */
[----:B------:R-:W-:Y:S02]  /*70c0*/  ISETP.LT.AND P4, PT, R0, UR4, P0 ;  /* 0x0000000400007c0c */ /* 0x000fe40008781270 */
[----:B------:R-:W-:-:S13]  /*70d0*/  ISETP.LT.AND P3, PT, R2, UR4, P0 ;  /* 0x0000000402007c0c */ /* 0x000fda0008761270 */
[----:B------:R-:W-:Y:S05]  /*70e0*/  WARPSYNC.ALL ;  /* 0x0000000000007948 */ /* 0x000fea0003800000 */
[----:B------:R-:W-:-:S04]  /*70f0*/  IMAD.WIDE R2, R2, 0x2, RZ ;  /* 0x0000000202027825 */ /* 0x000fc800078e02ff */
[----:B-----5:R-:W-:Y:S01]  /*7100*/  IMAD.WIDE R6, R13, R18, RZ ;  /* 0x000000120d067225 */ /* 0x020fe200078e02ff */
[----:B------:R-:W-:Y:S02]  /*7110*/  LOP3.LUT R8, R2, 0xfffffff8, RZ, 0xc0, !PT ;  /* 0xfffffff802087812 */ /* 0x000fe400078ec0ff */
        /* <DEDUP_REMOVED lines=26> */
[----:B------:R-:W-:Y:S05]  /*72c0*/  CALL.REL.NOINC `($__internal_5_$__cuda_sm20_rcp_rn_f32_slowpath) ;  /* 0x0000001400507944 */ /* 0x000fea0003c00000 */
[----:B------:R-:W-:Y:S05]  /*72d0*/  BRA `(.L_x_551) ;  /* 0x0000000000107947 */ /* 0x000fea0003800000 */
.L_x_550:
[----:B------:R-:W1:Y:S02]  /*72e0*/  MUFU.RCP R2, R0 ;  /* 0x0000000000027308 */ /* 0x000e640000001000 */
[----:B-1----:R-:W-:-:S04]  /*72f0*/  FFMA R0, R0, R2, -1 ;  /* 0xbf80000000007423 */ /* 0x002fc80000000002 */
[----:B------:R-:W-:-:S04]  /*7300*/  FADD.FTZ R0, -R0, -RZ ;  /* 0x800000ff00007221 */ /* 0x000fc80000010100 */
[----:B------:R-:W-:-:S07]  /*7310*/  FFMA R0, R2, R0, R2 ;  /* 0x0000000002007223 */ /* 0x000fce0000000002 */
.L_x_551:
[----:B------:R-:W-:Y:S05]  /*7320*/  BSYNC B1 ;  /* 0x0000000000017941 */ /* 0x000fea0003800000 */
.L_x_549:
[----:B------:R-:W1:Y:S01]  /*7330*/  LDS R2, [R21+0xa0] ;  /* 0x0000a00015027984 */ /* 0x000e620000000800 */
[-C--:B------:R-:W-:Y:S01]  /*7340*/  FMUL R10, R24, R0.reuse ;  /* 0x00000000180a7220 */ /* 0x080fe20000400000 */
[-C--:B------:R-:W-:Y:S01]  /*7350*/  FMUL R3, R25, R0.reuse ;  /* 0x0000000019037220 */ /* 0x080fe20000400000 */
[-C--:B------:R-:W-:Y:S01]  /*7360*/  FMUL R8, R26, R0.reuse ;  /* 0x000000001a087220 */ /* 0x080fe20000400000 */
[-C--:B------:R-:W-:Y:S01]  /*7370*/  FMUL R11, R27, R0.reuse ;  /* 0x000000001b0b7220 */ /* 0x080fe20000400000 */
[----:B------:R-:W2:Y:S01]  /*7380*/  LDS.128 R32, [R5+0x1600] ;  /* 0x0016000005207984 */ /* 0x000ea20000000c00 */
[-C--:B------:R-:W-:Y:S01]  /*7390*/  ISETP.LT.AND P1, PT, R18, R115.reuse, P3 ;  /* 0x000000731200720c */ /* 0x080fe20001f21270 */
[-C--:B------:R-:W-:Y:S01]  /*73a0*/  FMUL R12, R28, R0.reuse ;  /* 0x000000001c0c7220 */ /* 0x080fe20000400000 */
[-C--:B------:R-:W-:Y:S01]  /*73b0*/  FMUL R9, R29, R0.reuse ;  /* 0x000000001d097220 */ /* 0x080fe20000400000 */
[----:B------:R-:W3:Y:S01]  /*73c0*/  LDS.128 R24, [R5+0x1500] ;  /* 0x0015000005187984 */ /* 0x000ee20000000c00 */
[-C--:B------:R-:W-:Y:S01]  /*73d0*/  FMUL R13, R30, R0.reuse ;  /* 0x000000001e0d7220 */ /* 0x080fe20000400000 */
[----:B------:R-:W-:Y:S01]  /*73e0*/  ISETP.LT.AND P0, PT, R18, R115, P4 ;  /* 0x000000731200720c */ /* 0x000fe20002701270 */
[----:B------:R-:W-:Y:S01]  /*73f0*/  FMUL R0, R31, R0 ;  /* 0x000000001f007220 */ /* 0x000fe20000400000 */
[----:B------:R-:W-:Y:S01]  /*7400*/  F2FP.F16.F32.PACK_AB R11, R11, R8 ;  /* 0x000000080b0b723e */ /* 0x000fe200000000ff */
[----:B------:R-:W-:Y:S01]  /*7410*/  BSSY B1, `(.L_x_552) ;  /* 0x0000013000017945 */ /* 0x000fe20003800000 */
[----:B------:R-:W-:-:S02]  /*7420*/  F2FP.F16.F32.PACK_AB R10, R3, R10 ;  /* 0x0000000a030a723e */ /* 0x000fc400000000ff */
[----:B------:R-:W-:Y:S02]  /*7430*/  F2FP.F16.F32.PACK_AB R8, R9, R12 ;  /* 0x0000000c0908723e */ /* 0x000fe400000000ff */
[----:B------:R-:W-:Y:S01]  /*7440*/  F2FP.F16.F32.PACK_AB R9, R0, R13 ;  /* 0x0000000d0009723e */ /* 0x000fe200000000ff */
[----:B------:R-:W-:Y:S04]  /*7450*/  @P1 STG.E.64 desc[UR36][R6.64], R10 ;  /* 0x0000000a06001986 */ /* 0x000fe8000c101b24 */
[----:B------:R4:W-:Y:S01]  /*7460*/  @P0 STG.E.64 desc[UR36][R6.64+0x80], R8 ;  /* 0x0000800806000986 */ /* 0x0009e2000c101b24 */
[----:B-1----:R-:W-:-:S04]  /*7470*/  IADD3 R0, R2, 0x1800000, RZ ;  /* 0x0180000002007810 */ /* 0x002fc80007ffe0ff */
[----:B------:R-:W-:-:S04]  /*7480*/  LOP3.LUT R0, R0, 0x7f800000, RZ, 0xc0, !PT ;  /* 0x7f80000000007812 */ /* 0x000fc800078ec0ff */
[----:B------:R-:W-:Y:S02]  /*7490*/  ISETP.GT.U32.AND P0, PT, R0, 0x1ffffff, PT ;  /* 0x01ffffff0000780c */ /* 0x000fe40003f04070 */
[----:B----4-:R-:W-:-:S11]  /*74a0*/  IADD3 R8, R18, 0x8, RZ ;  /* 0x0000000812087810 */ /* 0x010fd60007ffe0ff */
[----:B--23--:R-:W-:Y:S05]  /*74b0*/  @P0 BRA `(.L_x_553) ;  /* 0x0000000000100947 */ /* 0x00cfea0003800000 */
[----:B------:R-:W-:Y:S02]  /*74c0*/  MOV R0, R2 ;  /* 0x0000000200007202 */ /* 0x000fe40000000f00 */
[----:B------:R-:W-:Y:S02]  /*74d0*/  MOV R3, 0x74f0 ;  /* 0x000074f000037802 */ /* 0x000fe40000000f00 */
[----:B------:R-:W-:Y:S05]  /*74e0*/  CALL.REL.NOINC `($__internal_5_$__cuda_sm20_rcp_rn_f32_slowpath) ;  /* 0x0000001000c87944 */ /* 0x000fea0003c00000 */
[----:B------:R-:W-:Y:S05]  /*74f0*/  BRA `(.L_x_554) ;  /* 0x0000000000107947 */ /* 0x000fea0003800000 */
.L_x_553:
[----:B------:R-:W1:Y:S02]  /*7500*/  MUFU.RCP R0, R2 ;  /* 0x0000000200007308 */ /* 0x000e640000001000 */
[----:B-1----:R-:W-:-:S04]  /*7510*/  FFMA R2, R2, R0, -1 ;  /* 0xbf80000002027423 */ /* 0x002fc80000000000 */
[----:B------:R-:W-:-:S04]  /*7520*/  FADD.FTZ R2, -R2, -RZ ;  /* 0x800000ff02027221 */ /* 0x000fc80000010100 */
[----:B------:R-:W-:-:S07]  /*7530*/  FFMA R0, R0, R2, R0 ;  /* 0x0000000200007223 */ /* 0x000fce0000000000 */
.L_x_554:
[----:B------:R-:W-:Y:S05]  /*7540*/  BSYNC B1 ;  /* 0x0000000000017941 */ /* 0x000fea0003800000 */
.L_x_552:
[----:B------:R-:W2:Y:S01]  /*7550*/  LDL R14, [R1+0x20] ;  /* 0x00002000010e7983 */ /* 0x000ea20000100800 */
[----:B------:R-:W-:Y:S01]  /*7560*/  MOV R16, 0x80 ;  /* 0x0000008000107802 */ /* 0x000fe20000000f00 */
[-C--:B------:R-:W-:Y:S01]  /*7570*/  FMUL R3, R24, R0.reuse ;  /* 0x0000000018037220 */ /* 0x080fe20000400000 */
[----:B------:R-:W-:Y:S01]  /*7580*/  MOV R17, 0x0 ;  /* 0x0000000000117802 */ /* 0x000fe20000000f00 */
[-C--:B------:R-:W-:Y:S01]  /*7590*/  FMUL R2, R25, R0.reuse ;  /* 0x0000000019027220 */ /* 0x080fe20000400000 */
[CC--:B------:R-:W-:Y:S01]  /*75a0*/  ISETP.LT.AND P2, PT, R8.reuse, R115.reuse, P3 ;  /* 0x000000730800720c */ /* 0x0c0fe20001f41270 */
[-C--:B------:R-:W-:Y:S01]  /*75b0*/  FMUL R11, R27, R0.reuse ;  /* 0x000000001b0b7220 */ /* 0x080fe20000400000 */
[----:B------:R-:W-:Y:S01]  /*75c0*/  ISETP.LT.AND P1, PT, R8, R115, P4 ;  /* 0x000000730800720c */ /* 0x000fe20002721270 */
[-C--:B------:R-:W-:Y:S01]  /*75d0*/  FMUL R8, R26, R0.reuse ;  /* 0x000000001a087220 */ /* 0x080fe20000400000 */
[-C--:B------:R-:W-:Y:S01]  /*75e0*/  FMUL R12, R32, R0.reuse ;  /* 0x00000000200c7220 */ /* 0x080fe20000400000 */
[-C--:B------:R-:W-:Y:S01]  /*75f0*/  FMUL R9, R33, R0.reuse ;  /* 0x0000000021097220 */ /* 0x080fe20000400000 */
[-C--:B------:R-:W-:Y:S01]  /*7600*/  FMUL R13, R34, R0.reuse ;  /* 0x00000000220d7220 */ /* 0x080fe20000400000 */
[----:B------:R-:W-:Y:S01]  /*7610*/  F2FP.F16.F32.PACK_AB R10, R2, R3 ;  /* 0x00000003020a723e */ /* 0x000fe200000000ff */
[----:B------:R-:W-:Y:S01]  /*7620*/  FMUL R0, R35, R0 ;  /* 0x0000000023007220 */ /* 0x000fe20000400000 */
[----:B------:R-:W-:Y:S01]  /*7630*/  F2FP.F16.F32.PACK_AB R11, R11, R8 ;  /* 0x000000080b0b723e */ /* 0x000fe200000000ff */
[----:B------:R-:W-:Y:S01]  /*7640*/  BSSY B1, `(.L_x_555) ;  /* 0x0000022000017945 */ /* 0x000fe20003800000 */
[----:B------:R-:W-:-:S02]  /*7650*/  F2FP.F16.F32.PACK_AB R8, R9, R12 ;  /* 0x0000000c0908723e */ /* 0x000fc400000000ff */
[----:B------:R-:W-:Y:S01]  /*7660*/  F2FP.F16.F32.PACK_AB R9, R0, R13 ;  /* 0x0000000d0009723e */ /* 0x000fe200000000ff */
[----:B--2---:R-:W-:-:S04]  /*7670*/  IMAD.WIDE R16, R14, 0x10, R16 ;  /* 0x000000100e107825 */ /* 0x004fc800078e0210 */
[----:B------:R-:W-:Y:S01]  /*7680*/  IMAD.WIDE R14, R14, 0x10, R6 ;  /* 0x000000100e0e7825 */ /* 0x000fe200078e0206 */
[----:B------:R-:W-:-:S04]  /*7690*/  IADD3 R2, P0, R16, R6, RZ ;  /* 0x0000000610027210 */ /* 0x000fc80007f1e0ff */
[----:B------:R-:W-:Y:S01]  /*76a0*/  @P2 STG.E.64 desc[UR36][R14.64], R10 ;  /* 0x0000000a0e002986 */ /* 0x000fe2000c101b24 */
[----:B------:R-:W-:-:S05]  /*76b0*/  IMAD.X R3, R17, 0x1, R7, P0 ;  /* 0x0000000111037824 */ /* 0x000fca00000e0607 */
        /* <DEDUP_REMOVED lines=9> */
[----:B------:R1:W-:Y:S01]  /*7750*/  STS.64 [R4+0x1560], R58 ;  /* 0x0015603a04007388 */ /* 0x0003e20000000a00 */
[----:B------:R-:W-:Y:S01]  /*7760*/  BAR.SYNC.DEFER_BLOCKING 0x0 ;  /* 0x0000000000007b1d */ /* 0x000fe20000010000 */
[----:B-1----:R-:W-:-:S05]  /*7770*/  VIADD R4, R18, 0x10 ;  /* 0x0000001012047836 */ /* 0x002fca0000000000 */
        /* <DEDUP_REMOVED lines=8> */
[----:B------:R-:W-:Y:S05]  /*7800*/  CALL.REL.NOINC `($__internal_5_$__cuda_sm20_rcp_rn_f32_slowpath) ;  /* 0x0000001000007944 */ /* 0x000fea0003c00000 */
[----:B------:R-:W-:Y:S05]  /*7810*/  BRA `(.L_x_557) ;  /* 0x0000000000107947 */ /* 0x000fea0003800000 */
.L_x_556:
[----:B------:R-:W1:Y:S02]  /*7820*/  MUFU.RCP R2, R0 ;  /* 0x0000000000027308 */ /* 0x000e640000001000 */
[----:B-1----:R-:W-:-:S04]  /*7830*/  FFMA R0, R0, R2, -1 ;  /* 0xbf80000000007423 */ /* 0x002fc80000000002 */
[----:B------:R-:W-:-:S04]  /*7840*/  FADD.FTZ R0, -R0, -RZ ;  /* 0x800000ff00007221 */ /* 0x000fc80000010100 */
[----:B------:R-:W-:-:S07]  /*7850*/  FFMA R0, R2, R0, R2 ;  /* 0x0000000002007223 */ /* 0x000fce0000000002 */
.L_x_557:
[----:B------:R-:W-:Y:S05]  /*7860*/  BSYNC B1 ;  /* 0x0000000000017941 */ /* 0x000fea0003800000 */
.L_x_555:
[----:B------:R-:W2:Y:S01]  /*7870*/  LDL R9, [R1+0x20] ;  /* 0x0000200001097983 */ /* 0x000ea20000100800 */
[-C--:B------:R-:W-:Y:S01]  /*7880*/  ISETP.LT.AND P2, PT, R4, R115.reuse, P3 ;  /* 0x000000730400720c */ /* 0x080fe20001f41270 */
[-C--:B------:R-:W-:Y:S01]  /*7890*/  FMUL R8, R26, R0.reuse ;  /* 0x000000001a087220 */ /* 0x080fe20000400000 */
[----:B------:R-:W-:Y:S01]  /*78a0*/  ISETP.LT.AND P1, PT, R4, R115, P4 ;  /* 0x000000730400720c */ /* 0x000fe20002721270 */
[----:B------:R-:W1:Y:S01]  /*78b0*/  LDS R10, [R21+0xe0] ;  /* 0x0000e000150a7984 */ /* 0x000e620000000800 */
[-C--:B------:R-:W-:Y:S01]  /*78c0*/  FMUL R7, R27, R0.reuse ;  /* 0x000000001b077220 */ /* 0x080fe20000400000 */
[-C--:B------:R-:W-:Y:S01]  /*78d0*/  FMUL R3, R24, R0.reuse ;  /* 0x0000000018037220 */ /* 0x080fe20000400000 */
[-C--:B------:R-:W-:Y:S01]  /*78e0*/  FMUL R2, R25, R0.reuse ;  /* 0x0000000019027220 */ /* 0x080fe20000400000 */
[-C--:B------:R-:W-:Y:S01]  /*78f0*/  FMUL R12, R28, R0.reuse ;  /* 0x000000001c0c7220 */ /* 0x080fe20000400000 */
[-C--:B------:R-:W-:Y:S01]  /*7900*/  FMUL R11, R29, R0.reuse ;  /* 0x000000001d0b7220 */ /* 0x080fe20000400000 */
[-C--:B------:R-:W-:Y:S01]  /*7910*/  FMUL R13, R30, R0.reuse ;  /* 0x000000001e0d7220 */ /* 0x080fe20000400000 */
[----:B------:R-:W-:Y:S01]  /*7920*/  FMUL R0, R31, R0 ;  /* 0x000000001f007220 */ /* 0x000fe20000400000 */
[----:B------:R-:W-:Y:S01]  /*7930*/  IADD3 R6, P0, R14, R16, RZ ;  /* 0x000000100e067210 */ /* 0x000fe20007f1e0ff */
[----:B------:R-:W3:Y:S01]  /*7940*/  LDS.128 R24, [R5+0x1500] ;  /* 0x0015000005187984 */ /* 0x000ee20000000c00 */
[----:B------:R-:W-:Y:S01]  /*7950*/  F2FP.F16.F32.PACK_AB R4, R2, R3 ;  /* 0x000000030204723e */ /* 0x000fe200000000ff */
[----:B------:R-:W-:Y:S01]  /*7960*/  BSSY B1, `(.L_x_558) ;  /* 0x0000016000017945 */ /* 0x000fe20003800000 */
[----:B------:R-:W-:Y:S01]  /*7970*/  F2FP.F16.F32.PACK_AB R2, R11, R12 ;  /* 0x0000000c0b02723e */ /* 0x000fe200000000ff */
[----:B------:R4:W2:Y:S01]  /*7980*/  LDS.128 R32, [R5+0x1600] ;  /* 0x0016000005207984 */ /* 0x0008a20000000c00 */
[----:B------:R-:W-:-:S02]  /*7990*/  F2FP.F16.F32.PACK_AB R3, R0, R13 ;  /* 0x0000000d0003723e */ /* 0x000fc400000000ff */
[----:B----4-:R-:W-:Y:S02]  /*79a0*/  F2FP.F16.F32.PACK_AB R5, R7, R8 ;  /* 0x000000080705723e */ /* 0x010fe400000000ff */
[----:B------:R-:W-:Y:S02]  /*79b0*/  IADD3.X R7, R15, R17, RZ, P0, !PT ;  /* 0x000000110f077210 */ /* 0x000fe400007fe4ff */
[----:B-1----:R-:W-:-:S04]  /*79c0*/  IADD3 R0, R10, 0x1800000, RZ ;  /* 0x018000000a007810 */ /* 0x002fc80007ffe0ff */
[----:B------:R-:W-:-:S04]  /*79d0*/  LOP3.LUT R0, R0, 0x7f800000, RZ, 0xc0, !PT ;  /* 0x7f80000000007812 */ /* 0x000fc800078ec0ff */
[----:B------:R-:W-:Y:S01]  /*79e0*/  ISETP.GT.U32.AND P0, PT, R0, 0x1ffffff, PT ;  /* 0x01ffffff0000780c */ /* 0x000fe20003f04070 */
[----:B--2---:R-:W-:-:S05]  /*79f0*/  IMAD.WIDE R8, R9, 0x10, R14 ;  /* 0x0000001009087825 */ /* 0x004fca00078e020e */
[----:B------:R1:W-:Y:S04]  /*7a00*/  @P2 STG.E.64 desc[UR36][R8.64], R4 ;  /* 0x0000000408002986 */ /* 0x0003e8000c101b24 */
[----:B------:R2:W-:Y:S01]  /*7a10*/  @P1 STG.E.64 desc[UR36][R6.64], R2 ;  /* 0x0000000206001986 */ /* 0x0005e2000c101b24 */
[----:B-1----:R-:W-:Y:S02]  /*7a20*/  IADD3 R4, R18, 0x18, RZ ;  /* 0x0000001812047810 */ /* 0x002fe40007ffe0ff */
[----:B---3--:R-:W-:Y:S05]  /*7a30*/  @P0 BRA `(.L_x_559) ;  /* 0x0000000000100947 */ /* 0x008fea0003800000 */
[----:B------:R-:W-:Y:S02]  /*7a40*/  MOV R0, R10 ;  /* 0x0000000a00007202 */ /* 0x000fe40000000f00 */
[----:B--2---:R-:W-:Y:S02]  /*7a50*/  MOV R3, 0x7a70 ;  /* 0x00007a7000037802 */ /* 0x004fe40000000f00 */
[----:B------:R-:W-:Y:S05]  /*7a60*/  CALL.REL.NOINC `($__internal_5_$__cuda_sm20_rcp_rn_f32_slowpath) ;  /* 0x0000000c00687944 */ /* 0x000fea0003c00000 */
[----:B------:R-:W-:Y:S05]  /*7a70*/  BRA `(.L_x_560) ;  /* 0x0000000000107947 */ /* 0x000fea0003800000 */
.L_x_559:
[----:B------:R-:W2:Y:S02]  /*7a80*/  MUFU.RCP R0, R10 ;  /* 0x0000000a00007308 */ /* 0x000ea40000001000 */
[----:B--2---:R-:W-:-:S04]  /*7a90*/  FFMA R2, R10, R0, -1 ;  /* 0xbf8000000a027423 */ /* 0x004fc80000000000 */
[----:B------:R-:W-:-:S04]  /*7aa0*/  FADD.FTZ R2, -R2, -RZ ;  /* 0x800000ff02027221 */ /* 0x000fc80000010100 */
[----:B------:R-:W-:-:S07]  /*7ab0*/  FFMA R0, R0, R2, R0 ;  /* 0x0000000200007223 */ /* 0x000fce0000000000 */
.L_x_560:
[----:B------:R-:W-:Y:S05]  /*7ac0*/  BSYNC B1 ;  /* 0x0000000000017941 */ /* 0x000fea0003800000 */
.L_x_558:
[----:B------:R-:W2:Y:S04]  /*7ad0*/  LDL.LU R10, [R1+0x20] ;  /* 0x00002000010a7983 */ /* 0x000ea80000300800 */
[----:B------:R-:W3:Y:S04]  /*7ae0*/  LDL R18, [R1+0x24] ;  /* 0x0000240001127983 */ /* 0x000ee80000100800 */
[----:B------:R-:W4:Y:S01]  /*7af0*/  LDL R19, [R1+0x28] ;  /* 0x0000280001137983 */ /* 0x000f220000100800 */
[----:B------:R-:W-:-:S04]  /*7b00*/  IADD3 R6, P0, R16, R8, RZ ;  /* 0x0000000810067210 */ /* 0x000fc80007f1e0ff */
[----:B------:R-:W-:Y:S02]  /*7b10*/  IADD3.X R7, R17, R9, RZ, P0, !PT ;  /* 0x0000000911077210 */ /* 0x000fe400007fe4ff */
[CC--:B------:R-:W-:Y:S02]  /*7b20*/  ISETP.LT.AND P2, PT, R4.reuse, R115.reuse, P3 ;  /* 0x000000730400720c */ /* 0x0c0fe40001f41270 */
[----:B------:R-:W-:Y:S01]  /*7b30*/  ISETP.LT.AND P1, PT, R4, R115, P4 ;  /* 0x000000730400720c */ /* 0x000fe20002721270 */
[-C--:B------:R-:W-:Y:S01]  /*7b40*/  FMUL R3, R24, R0.reuse ;  /* 0x0000000018037220 */ /* 0x080fe20000400000 */
[-C--:B------:R-:W-:Y:S01]  /*7b50*/  FMUL R2, R25, R0.reuse ;  /* 0x0000000019027220 */ /* 0x080fe20000400000 */
[-C--:B------:R-:W-:Y:S01]  /*7b60*/  FMUL R12, R26, R0.reuse ;  /* 0x000000001a0c7220 */ /* 0x080fe20000400000 */
[-C--:B------:R-:W-:Y:S01]  /*7b70*/  FMUL R5, R27, R0.reuse ;  /* 0x000000001b057220 */ /* 0x080fe20000400000 */
[-C--:B------:R-:W-:Y:S01]  /*7b80*/  FMUL R14, R32, R0.reuse ;  /* 0x00000000200e7220 */ /* 0x080fe20000400000 */
[-C--:B------:R-:W-:Y:S01]  /*7b90*/  FMUL R13, R33, R0.reuse ;  /* 0x00000000210d7220 */ /* 0x080fe20000400000 */
[-C--:B------:R-:W-:Y:S01]  /*7ba0*/  FMUL R15, R34, R0.reuse ;  /* 0x00000000220f7220 */ /* 0x080fe20000400000 */
[----:B------:R-:W-:Y:S01]  /*7bb0*/  FMUL R0, R35, R0 ;  /* 0x0000000023007220 */ /* 0x000fe20000400000 */
[----:B------:R-:W-:-:S02]  /*7bc0*/  F2FP.F16.F32.PACK_AB R4, R2, R3 ;  /* 0x000000030204723e */ /* 0x000fc400000000ff */
[----:B------:R-:W-:Y:S02]  /*7bd0*/  F2FP.F16.F32.PACK_AB R5, R5, R12 ;  /* 0x0000000c0505723e */ /* 0x000fe400000000ff */
[----:B------:R-:W-:Y:S02]  /*7be0*/  F2FP.F16.F32.PACK_AB R2, R13, R14 ;  /* 0x0000000e0d02723e */ /* 0x000fe400000000ff */
[----:B------:R-:W-:Y:S02]  /*7bf0*/  F2FP.F16.F32.PACK_AB R3, R0, R15 ;  /* 0x0000000f0003723e */ /* 0x000fe400000000ff */
[----:B---3--:R-:W-:-:S04]  /*7c00*/  ISETP.EQ.U32.AND P0, PT, R18, RZ, PT ;  /* 0x000000ff1200720c */ /* 0x008fc80003f02070 */
[----:B----4-:R-:W-:Y:S01]  /*7c10*/  ISETP.EQ.OR.EX P0, PT, R19, RZ, P5, P0 ;  /* 0x000000ff1300720c */ /* 0x010fe20002f02700 */
[----:B--2---:R-:W-:-:S05]  /*7c20*/  IMAD.WIDE R10, R10, 0x10, R8 ;  /* 0x000000100a0a7825 */ /* 0x004fca00078e0208 */
[----:B------:R1:W-:Y:S04]  /*7c30*/  @P2 STG.E.64 desc[UR36][R10.64], R4 ;  /* 0x000000040a002986 */ /* 0x0003e8000c101b24 */
[----:B------:R1:W-:Y:S03]  /*7c40*/  @P1 STG.E.64 desc[UR36][R6.64], R2 ;  /* 0x0000000206001986 */ /* 0x0003e6000c101b24 */
[----:B------:R-:W-:Y:S05]  /*7c50*/  @P0 EXIT ;  /* 0x000000000000094d */ /* 0x000fea0003800000 */
[----:B------:R-:W-:Y:S01]  /*7c60*/  ISETP.GT.AND P0, PT, R115, R20, PT ;  /* 0x000000147300720c */ /* 0x000fe20003f04270 */
[----:B-1----:R-:W-:Y:S01]  /*7c70*/  IMAD.MOV.U32 R10, RZ, RZ, R18 ;  /* 0x000000ffff0a7224 */ /* 0x002fe200078e0012 */
[----:B------:R-:W-:-:S11]  /*7c80*/  MOV R11, R19 ;  /* 0x00000013000b7202 */ /* 0x000fd60000000f00 */
[----:B------:R-:W-:Y:S05]  /*7c90*/  @P0 BRA `(.L_x_561) ;  /* 0x0000000000280947 */ /* 0x000fea0003800000 */
[----:B------:R-:W-:-:S05]  /*7ca0*/  VIADD R0, R115, 0x1f ;  /* 0x0000001f73007836 */ /* 0x000fca0000000000 */
[----:B------:R-:W-:-:S04]  /*7cb0*/  SHF.R.S32.HI R2, RZ, 0x1f, R0 ;  /* 0x0000001fff027819 */ /* 0x000fc80000011400 */
        /* <DEDUP_REMOVED lines=8> */
.L_x_561:
[----:B------:R-:W1:Y:S01]  /*7d40*/  S2R R2, SR_TID.X ;  /* 0x0000000000027919 */ /* 0x000e620000002100 */
        /* <DEDUP_REMOVED lines=44> */
[----:B------:R-:W-:Y:S05]  /*8010*/  CALL.REL.NOINC `($__internal_6_$__cuda_sm3x_div_rn_noftz_f32_slowpath) ;  /* 0x0000000800d07944 */ /* 0x000fea0003c00000 */
.L_x_563:
[----:B------:R-:W-:Y:S05]  /*8020*/  BSYNC B2 ;  /* 0x0000000000027941 */ /* 0x000fea0003800000 */
.L_x_562:
[----:B------:R-:W-:Y:S01]  /*8030*/  FADD R0, R9, R0 ;  /* 0x0000000009007221 */ /* 0x000fe20000000000 */
[----:B------:R-:W-:-:S05]  /*8040*/  IMAD.WIDE R2, R20, 0x4, R10 ;  /* 0x0000000414027825 */ /* 0x000fca00078e020a */
[----:B------:R-:W-:Y:S01]  /*8050*/  ST.E desc[UR36][R2.64], R0 ;  /* 0x0000000002007985 */ /* 0x000fe2000c101924 */
[----:B------:R-:W-:Y:S05]  /*8060*/  EXIT ;  /* 0x000000000000794d */ /* 0x000fea0003800000 */
.L_x_516:
[----:B------:R-:W-:Y:S01]  /*8070*/  MOV R13, R24 ;  /* 0x00000018000d7202 */ /* 0x000fe20000000f00 */
[----:B------:R-:W-:Y:S01]  /*8080*/  IMAD.MOV.U32 R11, RZ, RZ, 0x1f ;  /* 0x0000001fff0b7424 */ /* 0x000fe200078e00ff */
[----:B------:R-:W-:Y:S02]  /*8090*/  MOV R12, RZ ;  /* 0x000000ff000c7202 */ /* 0x000fe40000000f00 */
[----:B------:R-:W-:-:S07]  /*80a0*/  MOV R15, 0xffffffff ;  /* 0xffffffff000f7802 */ /* 0x000fce0000000f00 */
[----:B-12---:R-:W-:Y:S05]  /*80b0*/  WARPSYNC.COLLECTIVE R15, `(.L_x_564) ;  /* 0x000000000f087348 */ /* 0x006fea0003c00000 */
[----:B------:R3:W4:Y:S02]  /*80c0*/  SHFL.IDX P6, R14, R13, R12, R11 ;  /* 0x0000000c0d0e7389 */ /* 0x00072400000c000b */
[----:B-1234-:R-:W-:Y:S01]  /*80d0*/  ENDCOLLECTIVE ;  /* 0x000000000000791b */ /* 0x01efe20003800000 */
.L_x_564:
[----:B------:R-:W-:Y:S01]  /*80e0*/  MOV R13, R20 ;  /* 0x00000014000d7202 */ /* 0x000fe20000000f00 */
[----:B------:R-:W-:-:S07]  /*80f0*/  IMAD.MOV.U32 R116, RZ, RZ, R14 ;  /* 0x000000ffff747224 */ /* 0x000fce00078e000e */
[----:B------:R-:W-:Y:S05]  /*8100*/  WARPSYNC.COLLECTIVE R15, `(.L_x_565) ;  /* 0x000000000f087348 */ /* 0x000fea0003c00000 */
[----:B------:R1:W2:Y:S02]  /*8110*/  SHFL.IDX P6, R14, R13, R12, R11 ;  /* 0x0000000c0d0e7389 */ /* 0x0002a400000c000b */
[----:B-12---:R-:W-:Y:S01]  /*8120*/  ENDCOLLECTIVE ;  /* 0x000000000000791b */ /* 0x006fe20003800000 */
.L_x_565:
[----:B------:R-:W-:Y:S01]  /*8130*/  MOV R13, R26 ;  /* 0x0000001a000d7202 */ /* 0x000fe20000000f00 */
[----:B------:R-:W-:-:S07]  /*8140*/  IMAD.MOV.U32 R21, RZ, RZ, R14 ;  /* 0x000000ffff157224 */ /* 0x000fce00078e000e */
[----:B------:R-:W-:Y:S05]  /*8150*/  WARPSYNC.COLLECTIVE R15, `(.L_x_566) ;  /* 0x000000000f087348 */ /* 0x000fea0003c00000 */
[----:B------:R1:W2:Y:S02]  /*8160*/  SHFL.IDX P6, R14, R13, R12, R11 ;  /* 0x0000000c0d0e7389 */ /* 0x0002a400000c000b */
[----:B-12---:R-:W-:Y:S01]  /*8170*/  ENDCOLLECTIVE ;  /* 0x000000000000791b */ /* 0x006fe20003800000 */
.L_x_566:
[----:B------:R-:W-:Y:S01]  /*8180*/  IMAD.MOV.U32 R13, RZ, RZ, R10 ;  /* 0x000000ffff0d7224 */ /* 0x000fe200078e000a */
[----:B------:R1:W-:Y:S06]  /*8190*/  STL [R1+0x1c], R14 ;  /* 0x00001c0e01007387 */ /* 0x0003ec0000100800 */
[----:B-1----:R-:W-:Y:S05]  /*81a0*/  WARPSYNC.COLLECTIVE R15, `(.L_x_567) ;  /* 0x000000000f087348 */ /* 0x002fea0003c00000 */
[----:B-1----:R1:W2:Y:S02]  /*81b0*/  SHFL.IDX P6, R14, R13, R12, R11 ;  /* 0x0000000c0d0e7389 */ /* 0x0022a400000c000b */
[----:B-12---:R-:W-:Y:S01]  /*81c0*/  ENDCOLLECTIVE ;  /* 0x000000000000791b */ /* 0x006fe20003800000 */
.L_x_567:
[----:B------:R-:W-:Y:S01]  /*81d0*/  MOV R13, R25 ;  /* 0x00000019000d7202 */ /* 0x000fe20000000f00 */
[----:B------:R1:W-:Y:S06]  /*81e0*/  STL [R1+0x18], R14 ;  /* 0x0000180e01007387 */ /* 0x0003ec0000100800 */
[----:B-1----:R-:W-:Y:S05]  /*81f0*/  WARPSYNC.COLLECTIVE R15, `(.L_x_568) ;  /* 0x000000000f087348 */ /* 0x002fea0003c00000 */
[----:B-1----:R1:W2:Y:S02]  /*8200*/  SHFL.IDX P6, R14, R13, R12, R11 ;  /* 0x0000000c0d0e7389 */ /* 0x0022a400000c000b */
[----:B-12---:R-:W-:Y:S01]  /*8210*/  ENDCOLLECTIVE ;  /* 0x000000000000791b */ /* 0x006fe20003800000 */
.L_x_568:
[----:B------:R-:W-:Y:S01]  /*8220*/  IMAD.MOV.U32 R13, RZ, RZ, R8 ;  /* 0x000000ffff0d7224 */ /* 0x000fe200078e0008 */
[----:B------:R1:W-:Y:S06]  /*8230*/  STL [R1+0x14], R14 ;  /* 0x0000140e01007387 */ /* 0x0003ec0000100800 */
[----:B-1----:R-:W-:Y:S05]  /*8240*/  WARPSYNC.COLLECTIVE R15, `(.L_x_569) ;  /* 0x000000000f087348 */ /* 0x002fea0003c00000 */
[----:B-1----:R1:W2:Y:S02]  /*8250*/  SHFL.IDX P6, R14, R13, R12, R11 ;  /* 0x0000000c0d0e7389 */ /* 0x0022a400000c000b */
[----:B-12---:R-:W-:Y:S01]  /*8260*/  ENDCOLLECTIVE ;  /* 0x000000000000791b */ /* 0x006fe20003800000 */
.L_x_569:
[----:B------:R-:W-:Y:S01]  /*8270*/  MOV R13, R19 ;  /* 0x00000013000d7202 */ /* 0x000fe20000000f00 */
[----:B------:R1:W-:Y:S06]  /*8280*/  STL [R1+0x10], R14 ;  /* 0x0000100e01007387 */ /* 0x0003ec0000100800 */
[----:B-1----:R-:W-:Y:S05]  /*8290*/  WARPSYNC.COLLECTIVE R15, `(.L_x_570) ;  /* 0x000000000f087348 */ /* 0x002fea0003c00000 */
[----:B-1----:R1:W2:Y:S02]  /*82a0*/  SHFL.IDX P6, R14, R13, R12, R11 ;  /* 0x0000000c0d0e7389 */ /* 0x0022a400000c000b */
[----:B-12---:R-:W-:Y:S01]  /*82b0*/  ENDCOLLECTIVE ;  /* 0x000000000000791b */ /* 0x006fe20003800000 */
.L_x_570:
[----:B------:R-:W-:Y:S01]  /*82c0*/  IMAD.MOV.U32 R13, RZ, RZ, R9 ;  /* 0x000000ffff0d7224 */ /* 0x000fe200078e0009 */
[----:B------:R1:W-:Y:S06]  /*82d0*/  STL [R1+0x2c], R14 ;  /* 0x00002c0e01007387 */ /* 0x0003ec0000100800 */
[----:B-1----:R-:W-:Y:S05]  /*82e0*/  WARPSYNC.COLLECTIVE R15, `(.L_x_571) ;  /* 0x000000000f087348 */ /* 0x002fea0003c00000 */
[----:B-1----:R1:W2:Y:S02]  /*82f0*/  SHFL.IDX P6, R14, R13, R12, R11 ;  /* 0x0000000c0d0e7389 */ /* 0x0022a400000c000b */
[----:B-12---:R-:W-:Y:S01]  /*8300*/  ENDCOLLECTIVE ;  /* 0x000000000000791b */ /* 0x006fe20003800000 */
.L_x_571:
[----:B------:R3:W-:Y:S01]  /*8310*/  STL [R1+0x30], R14 ;  /* 0x0000300e01007387 */ /* 0x0007e20000100800 */
[----:B------:R-:W-:Y:S05]  /*8320*/  BRA `(.L_x_572) ;  /* 0xffffff8800fc7947 */ /* 0x000fea000383ffff */
.L_x_517:
[----:B------:R-:W-:Y:S01]  /*8330*/  BSSY B0, `(.L_x_573) ;  /* 0x0000008000007945 */ /* 0x000fe20003800000 */
[----:B------:R-:W-:Y:S01]  /*8340*/  IMAD.MOV.U32 R13, RZ, RZ, R7 ;  /* 0x000000ffff0d7224 */ /* 0x000fe200078e0007 */
[----:B------:R-:W-:Y:S01]  /*8350*/  MOV R11, 0x1f ;  /* 0x0000001f000b7802 */ /* 0x000fe20000000f00 */
[----:B------:R-:W-:Y:S01]  /*8360*/  IMAD.MOV.U32 R12, RZ, RZ, RZ ;  /* 0x000000ffff0c7224 */ /* 0x000fe200078e00ff */
[----:B------:R-:W-:-:S07]  /*8370*/  MOV R15, 0xffffffff ;  /* 0xffffffff000f7802 */ /* 0x000fce0000000f00 */
[----:B-1234-:R-:W-:Y:S05]  /*8380*/  WARPSYNC.COLLECTIVE R15, `(.L_x_574) ;  /* 0x000000000f087348 */ /* 0x01efea0003c00000 */
[----:B---3--:R3:W1:Y:S02]  /*8390*/  SHFL.IDX P6, R14, R13, R12, R11 ;  /* 0x0000000c0d0e7389 */ /* 0x00866400000c000b */
[----:B-1234-:R-:W-:Y:S01]  /*83a0*/  ENDCOLLECTIVE ;  /* 0x000000000000791b */ /* 0x01efe20003800000 */
.L_x_574:
[----:B------:R-:W-:Y:S05]  /*83b0*/  BSYNC B0 ;  /* 0x0000000000007941 */ /* 0x000fea0003800000 */
.L_x_573:
[----:B------:R-:W-:Y:S05]  /*83c0*/  BRA `(.L_x_575) ;  /* 0xffffff8800dc7947 */ /* 0x000fea000383ffff */
.L_x_518:
        /* <DEDUP_REMOVED lines=8> */
.L_x_577:
[----:B------:R-:W-:Y:S05]  /*8450*/  BSYNC B0 ;  /* 0x0000000000007941 */ /* 0x000fea0003800000 */
.L_x_576:
[----:B------:R-:W-:Y:S05]  /*8460*/  BRA `(.L_x_578) ;  /* 0xffffff8800bc7947 */ /* 0x000fea000383ffff */
.L_x_519:
        /* <DEDUP_REMOVED lines=8> */
.L_x_580:
[----:B------:R-:W-:Y:S05]  /*84f0*/  BSYNC B0 ;  /* 0x0000000000007941 */ /* 0x000fea0003800000 */
.L_x_579:
        /* <DEDUP_REMOVED lines=8> */
.L_x_581:
[----:B------:R-:W-:Y:S01]  /*8580*/  MOV R13, R31 ;  /* 0x0000001f000d7202 */ /* 0x000fe20000000f00 */
[----:B------:R1:W-:Y:S06]  /*8590*/  STL [R1+0x28], R14 ;  /* 0x0000280e01007387 */ /* 0x0003ec0000100800 */
[----:B-1----:R-:W-:Y:S05]  /*85a0*/  WARPSYNC.COLLECTIVE R15, `(.L_x_582) ;  /* 0x000000000f087348 */ /* 0x002fea0003c00000 */
[----:B-1----:R1:W2:Y:S02]  /*85b0*/  SHFL.IDX P6, R14, R13, R12, R11 ;  /* 0x0000000c0d0e7389 */ /* 0x0022a400000c000b */
[----:B-12---:R-:W-:Y:S01]  /*85c0*/  ENDCOLLECTIVE ;  /* 0x000000000000791b */ /* 0x006fe20003800000 */
.L_x_582:
[----:B------:R-:W-:Y:S01]  /*85d0*/  MOV R13, R16 ;  /* 0x00000010000d7202 */ /* 0x000fe20000000f00 */
[----:B------:R-:W-:-:S07]  /*85e0*/  IMAD.MOV.U32 R115, RZ, RZ, R14 ;  /* 0x000000ffff737224 */ /* 0x000fce00078e000e */
[----:B------:R-:W-:Y:S05]  /*85f0*/  WARPSYNC.COLLECTIVE R15, `(.L_x_583) ;  /* 0x000000000f087348 */ /* 0x000fea0003c00000 */
[----:B------:R1:W2:Y:S02]  /*8600*/  SHFL.IDX P6, R14, R13, R12, R11 ;  /* 0x0000000c0d0e7389 */ /* 0x0002a400000c000b */
[----:B-12---:R-:W-:Y:S01]  /*8610*/  ENDCOLLECTIVE ;  /* 0x000000000000791b */ /* 0x006fe20003800000 */
.L_x_583:
[----:B------:R-:W-:Y:S01]  /*8620*/  MOV R100, R14 ;  /* 0x0000000e00647202 */ /* 0x000fe20000000f00 */
[----:B------:R-:W-:Y:S05]  /*8630*/  BRA `(.L_x_584) ;  /* 0xffffff8800687947 */ /* 0x000fea000383ffff */
.L_x_520:
[----:B------:R-:W-:Y:S01]  /*8640*/  BSSY B0, `(.L_x_585) ;  /* 0x0000008000007945 */ /* 0x000fe20003800000 */
[----:B--2---:R-:W-:Y:S01]  /*8650*/  IMAD.MOV.U32 R13, RZ, RZ, R5 ;  /* 0x000000ffff0d7224 */ /* 0x004fe200078e0005 */
[----:B------:R-:W-:Y:S01]  /*8660*/  MOV R11, 0x1f ;  /* 0x0000001f000b7802 */ /* 0x000fe20000000f00 */
[----:B------:R-:W-:Y:S01]  /*8670*/  IMAD.MOV.U32 R12, RZ, RZ, RZ ;  /* 0x000000ffff0c7224 */ /* 0x000fe200078e00ff */
[----:B------:R-:W-:-:S07]  /*8680*/  MOV R15, 0xffffffff ;  /* 0xffffffff000f7802 */ /* 0x000fce0000000f00 */
[----:B-1-34-:R-:W-:Y:S05]  /*8690*/  WARPSYNC.COLLECTIVE R15, `(.L_x_586) ;  /* 0x000000000f087348 */ /* 0x01afea0003c00000 */
[----:B---3--:R2:W3:Y:S02]  /*86a0*/  SHFL.IDX P6, R14, R13, R12, R11 ;  /* 0x0000000c0d0e7389 */ /* 0x0084e400000c000b */
[----:B-1234-:R-:W-:Y:S01]  /*86b0*/  ENDCOLLECTIVE ;  /* 0x000000000000791b */ /* 0x01efe20003800000 */
.L_x_586:
[----:B------:R-:W-:Y:S05]  /*86c0*/  BSYNC B0 ;  /* 0x0000000000007941 */ /* 0x000fea0003800000 */
.L_x_585:
[----:B------:R-:W-:Y:S05]  /*86d0*/  BRA `(.L_x_587) ;  /* 0xffffff8800487947 */ /* 0x000fea000383ffff */
.L_x_521:
        /* <DEDUP_REMOVED lines=8> */
.L_x_589:
[----:B------:R-:W-:Y:S05]  /*8760*/  BSYNC B0 ;  /* 0x0000000000007941 */ /* 0x000fea0003800000 */
.L_x_588:
        /* <DEDUP_REMOVED lines=8> */
.L_x_590:
[----:B------:R1:W-:Y:S01]  /*87f0*/  STL [R1+0x8], R14 ;  /* 0x0000080e01007387 */ /* 0x0003e20000100800 */
[----:B------:R-:W-:Y:S05]  /*8800*/  BRA `(.L_x_591) ;  /* 0xffffff8800147947 */ /* 0x000fea000383ffff */
        .weak           $__internal_5_$__cuda_sm20_rcp_rn_f32_slowpath
        .type           $__internal_5_$__cuda_sm20_rcp_rn_f32_slowpath,@function
        .size           $__internal_5_$__cuda_sm20_rcp_rn_f32_slowpath,($__internal_6_$__cuda_sm3x_div_rn_noftz_f32_slowpath - $__internal_5_$__cuda_sm20_rcp_rn_f32_slowpath)
$__internal_5_$__cuda_sm20_rcp_rn_f32_slowpath:
        /* <DEDUP_REMOVED lines=15> */
.L_x_593:
        /* <DEDUP_REMOVED lines=33> */
.L_x_595:
[----:B------:R-:W1:Y:S02]  /*8b10*/  MUFU.RCP R0, R0 ;  /* 0x0000000000007308 */ /* 0x000e640000001000 */
.L_x_594:
[----:B------:R-:W-:Y:S05]  /*8b20*/  BSYNC B0 ;  /* 0x0000000000007941 */ /* 0x000fea0003800000 */
.L_x_592:
[----:B------:R-:W-:Y:S02]  /*8b30*/  MOV R2, R3 ;  /* 0x0000000300027202 */ /* 0x000fe40000000f00 */
[----:B------:R-:W-:-:S04]  /*8b40*/  MOV R3, 0x0 ;  /* 0x0000000000037802 */ /* 0x000fc80000000f00 */
[----:B-1----:R-:W-:Y:S05]  /*8b50*/  RET.REL.NODEC R2 `(_Z29attention_kernel_batched_implI15AttentionKernelIN7cutlass6half_tENS1_4arch4Sm80ELb1ELi32ELi128ELi128ELb0ELb0E18DefaultToBatchHookEEvNT_6ParamsE) ;  /* 0xffffff7402287950 */ /* 0x002fea0003c3ffff */
        .weak           $__internal_6_$__cuda_sm3x_div_rn_noftz_f32_slowpath
        .type           $__internal_6_$__cuda_sm3x_div_rn_noftz_f32_slowpath,@function
        .size           $__internal_6_$__cuda_sm3x_div_rn_noftz_f32_slowpath,(.L_x_615 - $__internal_6_$__cuda_sm3x_div_rn_noftz_f32_slowpath)
$__internal_6_$__cuda_sm3x_div_rn_noftz_f32_slowpath:
        /* <DEDUP_REMOVED lines=29> */
.L_x_598:
[----:B------:R-:W-:Y:S05]  /*8d30*/  BSYNC B0 ;  /* 0x0000000000007941 */ /* 0x000fea0003800000 */
.L_x_597:
        /* <DEDUP_REMOVED lines=49> */
.L_x_605:
[----:B------:R-:W-:-:S04]  /*9050*/  LOP3.LUT R0, R0, 0x80000000, RZ, 0xc0, !PT ;  /* 0x8000000000007812 */ /* 0x000fc800078ec0ff */
[----:B------:R-:W-:Y:S01]  /*9060*/  LOP3.LUT R0, R0, 0x7f800000, RZ, 0xfc, !PT ;  /* 0x7f80000000007812 */ /* 0x000fe200078efcff */
[----:B------:R-:W-:Y:S05]  /*9070*/  BRA `(.L_x_606) ;  /* 0x0000000000047947 */ /* 0x000fea0003800000 */
.L_x_604:
[----:B------:R-:W-:Y:S02]  /*9080*/  LEA R0, R6, R0, 0x17 ;  /* 0x0000000006007211 */ /* 0x000fe400078eb8ff */
.L_x_606:
[----:B------:R-:W-:Y:S05]  /*9090*/  BSYNC B0 ;  /* 0x0000000000007941 */ /* 0x000fea0003800000 */
.L_x_603:
[----:B------:R-:W-:Y:S05]  /*90a0*/  BRA `(.L_x_607) ;  /* 0x0000000000207947 */ /* 0x000fea0003800000 */
.L_x_602:
[----:B------:R-:W-:-:S04]  /*90b0*/  LOP3.LUT R0, R5, 0x80000000, R0, 0x48, !PT ;  /* 0x8000000005007812 */ /* 0x000fc800078e4800 */
[----:B------:R-:W-:Y:S01]  /*90c0*/  LOP3.LUT R0, R0, 0x7f800000, RZ, 0xfc, !PT ;  /* 0x7f80000000007812 */ /* 0x000fe200078efcff */
[----:B------:R-:W-:Y:S05]  /*90d0*/  BRA `(.L_x_607) ;  /* 0x0000000000147947 */ /* 0x000fea0003800000 */
.L_x_601:
[----:B------:R-:W-:Y:S01]  /*90e0*/  LOP3.LUT R0, R5, 0x80000000, R0, 0x48, !PT ;  /* 0x8000000005007812 */ /* 0x000fe200078e4800 */
[----:B------:R-:W-:Y:S05]  /*90f0*/  BRA `(.L_x_607) ;  /* 0x00000000000c7947 */ /* 0x000fea0003800000 */
.L_x_600:
[----:B------:R-:W1:Y:S01]  /*9100*/  MUFU.RSQ R0, -QNAN ;  /* 0xffc0000000007908 */ /* 0x000e620000001400 */
[----:B------:R-:W-:Y:S05]  /*9110*/  BRA `(.L_x_607) ;  /* 0x0000000000047947 */ /* 0x000fea0003800000 */
.L_x_599:
[----:B------:R-:W-:-:S07]  /*9120*/  FADD.FTZ R0, R2, 1.4426950216293334961 ;  /* 0x3fb8aa3b02007421 */ /* 0x000fce0000010000 */
.L_x_607:
[----:B------:R-:W-:Y:S05]  /*9130*/  BSYNC B1 ;  /* 0x0000000000017941 */ /* 0x000fea0003800000 */
.L_x_596:
[----:B------:R-:W-:Y:S02]  /*9140*/  MOV R2, R12 ;  /* 0x0000000c00027202 */ /* 0x000fe40000000f00 */
[----:B------:R-:W-:-:S04]  /*9150*/  MOV R3, 0x0 ;  /* 0x0000000000037802 */ /* 0x000fc80000000f00 */
[----:B-1----:R-:W-:Y:S05]  /*9160*/  RET.REL.NODEC R2 `(_Z29attention_kernel_batched_implI15AttentionKernelIN7cutlass6half_tENS1_4arch4Sm80ELb1ELi32ELi128ELi128ELb0ELb0E18DefaultToBatchHookEEvNT_6ParamsE) ;  /* 0xffffff6c02a47950 */ /* 0x002fea0003c3ffff */
.L_x_608:
        /* <DEDUP_REMOVED lines=9> */
.L_x_615:


//--------------------- .nv.global.init           --------------------------
	.section	.nv.global.init,"aw",@progbits
	.align	4
.nv.global.init:
	.type		mrg32k3aM1SubSeq,@object
	.size		mrg32k3aM1SubSeq,(mrg32k3aM2SubSeq - mrg32k3aM1SubSeq)
mrg32k3aM1SubSeq:
        /* <DEDUP_REMOVED lines=126> */
	.type		mrg32k3aM2SubSeq,@object
	.size		mrg32k3aM2SubSeq,(mrg32k3aM1 - mrg32k3aM2SubSeq)
mrg32k3aM2SubSeq:
        /* <DEDUP_REMOVED lines=126> */
	.type		mrg32k3aM1,@object
	.size		mrg32k3aM1,(mrg32k3aM1Seq - mrg32k3aM1)
mrg32k3aM1:
        /* <DEDUP_REMOVED lines=144> */
	.type		mrg32k3aM1Seq,@object
	.size		mrg32k3aM1Seq,(mrg32k3aM2 - mrg32k3aM1Seq)
mrg32k3aM1Seq:
        /* <DEDUP_REMOVED lines=144> */
	.type		mrg32k3aM2,@object
	.size		mrg32k3aM2,(mrg32k3aM2Seq - mrg32k3aM2)
mrg32k3aM2:
        /* <DEDUP_REMOVED lines=144> */
	.type		mrg32k3aM2Seq,@object
	.size		mrg32k3aM2Seq,(precalc_xorwow_matrix - mrg32k3aM2Seq)
mrg32k3aM2Seq:
        /* <DEDUP_REMOVED lines=144> */
	.type		precalc_xorwow_matrix,@object
	.size		precalc_xorwow_matrix,(precalc_xorwow_offset_matrix - precalc_xorwow_matrix)
precalc_xorwow_matrix:
        /* <DEDUP_REMOVED lines=6400> */
	.type		precalc_xorwow_offset_matrix,@object
	.size		precalc_xorwow_offset_matrix,($str$16 - precalc_xorwow_offset_matrix)
precalc_xorwow_offset_matrix:
        /* <DEDUP_REMOVED lines=6400> */
	.type		$str$16,@object
	.size		$str$16,($str$17 - $str$16)
$str$16:
        /*353c0*/ 	.byte	0x73, 0x65, 0x71, 0x73, 0x74, 0x61, 0x72, 0x74, 0x5f, 0x6b, 0x5f, 0x70, 0x74, 0x72, 0x20, 0x21
        /*353d0*/ 	.byte	0x3d, 0x20, 0x6e, 0x75, 0x6c, 0x6c, 0x70, 0x74, 0x72, 0x00
	.type		$str$17,@object
	.size		$str$17,(__unnamed_3 - $str$17)
$str$17:
        /*353da*/ 	.byte	0x2f, 0x74, 0x6d, 0x70, 0x2f, 0x63, 0x75, 0x74, 0x6c, 0x61, 0x73, 0x73, 0x5f, 0x73, 0x77, 0x65
        /*353ea*/ 	.byte	0x65, 0x70, 0x5f, 0x73, 0x72, 0x63, 0x2f, 0x65, 0x78, 0x61, 0x6d, 0x70, 0x6c, 0x65, 0x73, 0x2f
        /*353fa*/ 	.byte	0x34, 0x31, 0x5f, 0x66, 0x75, 0x73, 0x65, 0x64, 0x5f, 0x6d, 0x75, 0x6c, 0x74, 0x69, 0x5f, 0x68
        /*3540a*/ 	.byte	0x65, 0x61, 0x64, 0x5f, 0x61, 0x74, 0x74, 0x65, 0x6e, 0x74, 0x69, 0x6f, 0x6e, 0x2f, 0x6b, 0x65
        /*3541a*/ 	.byte	0x72, 0x6e, 0x65, 0x6c, 0x5f, 0x66, 0x6f, 0x72, 0x77, 0x61, 0x72, 0x64, 0x2e, 0x68, 0x00
	.type		__unnamed_3,@object
	.size		__unnamed_3,(__unnamed_1 - __unnamed_3)
__unnamed_3:
        /* <DEDUP_REMOVED lines=28> */
        /*355e9*/ 	.byte	0x74, 0x63, 0x68, 0x48, 0x6f, 0x6f, 0x6b, 0x5d, 0x00
	.type		__unnamed_1,@object
	.size		__unnamed_1,(__unnamed_2 - __unnamed_1)
__unnamed_1:
        /* <DEDUP_REMOVED lines=28> */
        /*357b2*/ 	.byte	0x42, 0x61, 0x74, 0x63, 0x68, 0x48, 0x6f, 0x6f, 0x6b, 0x5d, 0x00
	.type		__unnamed_2,@object
	.size		__unnamed_2,(.L_10 - __unnamed_2)
__unnamed_2:
        /* <DEDUP_REMOVED lines=28> */
        /*3597d*/ 	.byte	0x54, 0x6f, 0x42, 0x61, 0x74, 0x63, 0x68, 0x48, 0x6f, 0x6f, 0x6b, 0x5d, 0x00
.L_10:


//--------------------- .nv.shared._ZN7cutlass9reference6device6kernel11GemmComplexIfNS_6layout8RowMajorENS_6half_tES5_S6_S5_ffS6_NS_16NumericConverterIS6_fLNS_15FloatRoundStyleE2EEENS_12multiply_addIfffEELi4ELi16EEEvNS_4gemm9GemmCoordET5_NS_9TensorRefIT_T0_EENS_16ComplexTransformENSF_IT1_T2_EESJ_SE_NSF_IT3_T4_EENSF_IT7_SO_EET6_illll --------------------------
	.section	.nv.shared._ZN7cutlass9reference6device6kernel11GemmComplexIfNS_6layout8RowMajorENS_6half_tES5_S6_S5_ffS6_NS_16NumericConverterIS6_fLNS_15FloatRoundStyleE2EEENS_12multiply_addIfffEELi4ELi16EEEvNS_4gemm9GemmCoordET5_NS_9TensorRefIT_T0_EENS_16ComplexTransformENSF_IT1_T2_EESJ_SE_NSF_IT3_T4_EENSF_IT7_SO_EET6_illll,"aw",@nobits
	.sectionflags	@""
	.align	16
	.zero		1024


//--------------------- .nv.shared.reserved.0     --------------------------
	.section	.nv.shared.reserved.0,"aw",@nobits
	.weak		__nv_reservedSMEM_offset_0_alias
	.size		__nv_reservedSMEM_offset_0_alias, 0, 0
	.other		__nv_reservedSMEM_offset_0_alias,@"STO_CUDA_RESERVED_SHARED STV_DEFAULT"
__nv_reservedSMEM_offset_0_alias:
	.zero		0


//--------------------- .nv.global                --------------------------
	.section	.nv.global,"aw",@nobits
.nv.global:
	.type		_ZN30_INTERNAL_27754365_4_k_cu_main4cute1_E,@object
	.size		_ZN30_INTERNAL_27754365_4_k_cu_main4cute1_E,(_ZN30_INTERNAL_27754365_4_k_cu_main4cuda3std3__45__cpo6cbeginE - _ZN30_INTERNAL_27754365_4_k_cu_main4cute1_E)
_ZN30_INTERNAL_27754365_4_k_cu_main4cute1_E:
	.zero		1
	.type		_ZN30_INTERNAL_27754365_4_k_cu_main4cuda3std3__45__cpo6cbeginE,@object
	.size		_ZN30_INTERNAL_27754365_4_k_cu_main4cuda3std3__45__cpo6cbeginE,(_ZN30_INTERNAL_27754365_4_k_cu_main4cuda3std3__48in_placeE - _ZN30_INTERNAL_27754365_4_k_cu_main4cuda3std3__45__cpo6cbeginE)
_ZN30_INTERNAL_27754365_4_k_cu_main4cuda3std3__45__cpo6cbeginE:
	.zero		1
	.type		_ZN30_INTERNAL_27754365_4_k_cu_main4cuda3std3__48in_placeE,@object
	.size		_ZN30_INTERNAL_27754365_4_k_cu_main4cuda3std3__48in_placeE,(_ZN30_INTERNAL_27754365_4_k_cu_main4cuda3std6ranges3__45__cpo9iter_moveE - _ZN30_INTERNAL_27754365_4_k_cu_main4cuda3std3__48in_placeE)
_ZN30_INTERNAL_27754365_4_k_cu_main4cuda3std3__48in_placeE:
	.zero		1
	.type		_ZN30_INTERNAL_27754365_4_k_cu_main4cuda3std6ranges3__45__cpo9iter_moveE,@object
	.size		_ZN30_INTERNAL_27754365_4_k_cu_main4cuda3std6ranges3__45__cpo9iter_moveE,(_ZN30_INTERNAL_27754365_4_k_cu_main4cuda3std3__45__cpo5beginE - _ZN30_INTERNAL_27754365_4_k_cu_main4cuda3std6ranges3__45__cpo9iter_moveE)
_ZN30_INTERNAL_27754365_4_k_cu_main4cuda3std6ranges3__45__cpo9iter_moveE:
	.zero		1
	.type		_ZN30_INTERNAL_27754365_4_k_cu_main4cuda3std3__45__cpo5beginE,@object
	.size		_ZN30_INTERNAL_27754365_4_k_cu_main4cuda3std3__45__cpo5beginE,(_ZN30_INTERNAL_27754365_4_k_cu_main4cuda3std3__432_GLOBAL__N__27754365_4_k_cu_main6ignoreE - _ZN30_INTERNAL_27754365_4_k_cu_main4cuda3std3__45__cpo5beginE)
_ZN30_INTERNAL_27754365_4_k_cu_main4cuda3std3__45__cpo5beginE:
	.zero		1
	.type		_ZN30_INTERNAL_27754365_4_k_cu_main4cuda3std3__432_GLOBAL__N__27754365_4_k_cu_main6ignoreE,@object
	.size		_ZN30_INTERNAL_27754365_4_k_cu_main4cuda3std3__432_GLOBAL__N__27754365_4_k_cu_main6ignoreE,(_ZN30_INTERNAL_27754365_4_k_cu_main4cute7productE - _ZN30_INTERNAL_27754365_4_k_cu_main4cuda3std3__432_GLOBAL__N__27754365_4_k_cu_main6ignoreE)
_ZN30_INTERNAL_27754365_4_k_cu_main4cuda3std3__432_GLOBAL__N__27754365_4_k_cu_main6ignoreE:
	.zero		1
	.type		_ZN30_INTERNAL_27754365_4_k_cu_main4cute7productE,@object
	.size		_ZN30_INTERNAL_27754365_4_k_cu_main4cute7productE,(_ZN30_INTERNAL_27754365_4_k_cu_main4cuda3std3__45__cpo3endE - _ZN30_INTERNAL_27754365_4_k_cu_main4cute7productE)
_ZN30_INTERNAL_27754365_4_k_cu_main4cute7productE:
	.zero		1
	.type		_ZN30_INTERNAL_27754365_4_k_cu_main4cuda3std3__45__cpo3endE,@object
	.size		_ZN30_INTERNAL_27754365_4_k_cu_main4cuda3std3__45__cpo3endE,(_ZN30_INTERNAL_27754365_4_k_cu_main4cuda3std3__419piecewise_constructE - _ZN30_INTERNAL_27754365_4_k_cu_main4cuda3std3__45__cpo3endE)
_ZN30_INTERNAL_27754365_4_k_cu_main4cuda3std3__45__cpo3endE:
	.zero		1
	.type		_ZN30_INTERNAL_27754365_4_k_cu_main4cuda3std3__419piecewise_constructE,@object
	.size		_ZN30_INTERNAL_27754365_4_k_cu_main4cuda3std3__419piecewise_constructE,(_ZN30_INTERNAL_27754365_4_k_cu_main4cuda3std3__45__cpo4cendE - _ZN30_INTERNAL_27754365_4_k_cu_main4cuda3std3__419piecewise_constructE)
_ZN30_INTERNAL_27754365_4_k_cu_main4cuda3std3__419piecewise_constructE:
	.zero		1
	.type		_ZN30_INTERNAL_27754365_4_k_cu_main4cuda3std3__45__cpo4cendE,@object
	.size		_ZN30_INTERNAL_27754365_4_k_cu_main4cuda3std3__45__cpo4cendE,(_ZN30_INTERNAL_27754365_4_k_cu_main4cuda3std6ranges3__45__cpo4swapE - _ZN30_INTERNAL_27754365_4_k_cu_main4cuda3std3__45__cpo4cendE)
_ZN30_INTERNAL_27754365_4_k_cu_main4cuda3std3__45__cpo4cendE:
	.zero		1
	.type		_ZN30_INTERNAL_27754365_4_k_cu_main4cuda3std6ranges3__45__cpo4swapE,@object
	.size		_ZN30_INTERNAL_27754365_4_k_cu_main4cuda3std6ranges3__45__cpo4swapE,(.L_19 - _ZN30_INTERNAL_27754365_4_k_cu_main4cuda3std6ranges3__45__cpo4swapE)
_ZN30_INTERNAL_27754365_4_k_cu_main4cuda3std6ranges3__45__cpo4swapE:
	.zero		1
.L_19:


//--------------------- .nv.shared._ZN7cutlass9reference6device6kernel11GemmComplexIfNS_6layout8RowMajorENS_6half_tES5_S6_S5_ffS6_NS_16NumericConverterIS6_fLNS_15FloatRoundStyleE2EEENS_12multiply_addIfffEELi4ELi4EEEvNS_4gemm9GemmCoordET5_NS_9TensorRefIT_T0_EENS_16ComplexTransformENSF_IT1_T2_EESJ_SE_NSF_IT3_T4_EENSF_IT7_SO_EET6_illll --------------------------
	.section	.nv.shared._ZN7cutlass9reference6device6kernel11GemmComplexIfNS_6layout8RowMajorENS_6half_tES5_S6_S5_ffS6_NS_16NumericConverterIS6_fLNS_15FloatRoundStyleE2EEENS_12multiply_addIfffEELi4ELi4EEEvNS_4gemm9GemmCoordET5_NS_9TensorRefIT_T0_EENS_16ComplexTransformENSF_IT1_T2_EESJ_SE_NSF_IT3_T4_EENSF_IT7_SO_EET6_illll,"aw",@nobits
	.sectionflags	@""
	.align	16
	.zero		1024


//--------------------- .nv.shared._ZN7cutlass9reference6device6kernel11GemmComplexINS_6half_tENS_6layout8RowMajorES4_NS5_11ColumnMajorEfS6_fffNS_16NumericConverterIffLNS_15FloatRoundStyleE2EEENS_12multiply_addIfffEELi4ELi16EEEvNS_4gemm9GemmCoordET5_NS_9TensorRefIT_T0_EENS_16ComplexTransformENSG_IT1_T2_EESK_SF_NSG_IT3_T4_EENSG_IT7_SP_EET6_illll --------------------------
	.section	.nv.shared._ZN7cutlass9reference6device6kernel11GemmComplexINS_6half_tENS_6layout8RowMajorES4_NS5_11ColumnMajorEfS6_fffNS_16NumericConverterIffLNS_15FloatRoundStyleE2EEENS_12multiply_addIfffEELi4ELi16EEEvNS_4gemm9GemmCoordET5_NS_9TensorRefIT_T0_EENS_16ComplexTransformENSG_IT1_T2_EESK_SF_NSG_IT3_T4_EENSG_IT7_SP_EET6_illll,"aw",@nobits
	.sectionflags	@""
	.align	16
	.zero		1024


//--------------------- .nv.shared._ZN7cutlass9reference6device6kernel11GemmComplexINS_6half_tENS_6layout8RowMajorES4_NS5_11ColumnMajorEfS6_fffNS_16NumericConverterIffLNS_15FloatRoundStyleE2EEENS_12multiply_addIfffEELi4ELi4EEEvNS_4gemm9GemmCoordET5_NS_9TensorRefIT_T0_EENS_16ComplexTransformENSG_IT1_T2_EESK_SF_NSG_IT3_T4_EENSG_IT7_SP_EET6_illll --------------------------
	.section	.nv.shared._ZN7cutlass9reference6device6kernel11GemmComplexINS_6half_tENS_6layout8RowMajorES4_NS5_11ColumnMajorEfS6_fffNS_16NumericConverterIffLNS_15FloatRoundStyleE2EEENS_12multiply_addIfffEELi4ELi4EEEvNS_4gemm9GemmCoordET5_NS_9TensorRefIT_T0_EENS_16ComplexTransformENSG_IT1_T2_EESK_SF_NSG_IT3_T4_EENSG_IT7_SP_EET6_illll,"aw",@nobits
	.sectionflags	@""
	.align	16
	.zero		1024


//--------------------- .nv.shared._ZN7cutlass9reference6device6kernel13TensorForEachINS1_6detail20TensorFillLinearFuncINS_6half_tENS_6layout18PackedVectorLayoutEEELi1ENS9_6ParamsEEEvNS_5CoordIXT0_EilEET1_ --------------------------
	.section	.nv.shared._ZN7cutlass9reference6device6kernel13TensorForEachINS1_6detail20TensorFillLinearFuncINS_6half_tENS_6layout18PackedVectorLayoutEEELi1ENS9_6ParamsEEEvNS_5CoordIXT0_EilEET1_,"aw",@nobits
	.sectionflags	@""
	.align	16
	.zero		1024


//--------------------- .nv.shared._ZN7cutlass9reference6device6kernel12BlockForEachINS_6half_tENS1_6detail18RandomGaussianFuncIS4_EEEEvPT_mNT0_6ParamsE --------------------------
	.section	.nv.shared._ZN7cutlass9reference6device6kernel12BlockForEachINS_6half_tENS1_6detail18RandomGaussianFuncIS4_EEEEvPT_mNT0_6ParamsE,"aw",@nobits
	.sectionflags	@""
	.align	16
	.zero		1024


//--------------------- .nv.shared._ZN7cutlass9reference6device6kernel12BlockForEachINS_6half_tENS1_6detail17RandomUniformFuncIS4_EEEEvPT_mNT0_6ParamsE --------------------------
	.section	.nv.shared._ZN7cutlass9reference6device6kernel12BlockForEachINS_6half_tENS1_6detail17RandomUniformFuncIS4_EEEEvPT_mNT0_6ParamsE,"aw",@nobits
	.sectionflags	@""
	.align	16
	.zero		1024


//--------------------- .nv.shared._Z29attention_kernel_batched_implI15AttentionKernelIN7cutlass6half_tENS1_4arch4Sm80ELb1ELi64ELi64ELi64ELb0ELb0E18DefaultToBatchHookEEvNT_6ParamsE --------------------------
	.section	.nv.shared._Z29attention_kernel_batched_implI15AttentionKernelIN7cutlass6half_tENS1_4arch4Sm80ELb1ELi64ELi64ELi64ELb0ELb0E18DefaultToBatchHookEEvNT_6ParamsE,"aw",@nobits
	.sectionflags	@""
	.align	16
	.zero		1024


//--------------------- .nv.shared._Z29attention_kernel_batched_implI15AttentionKernelIN7cutlass6half_tENS1_4arch4Sm80ELb1ELi32ELi128ELi65536ELb0ELb0E18DefaultToBatchHookEEvNT_6ParamsE --------------------------
	.section	.nv.shared._Z29attention_kernel_batched_implI15AttentionKernelIN7cutlass6half_tENS1_4arch4Sm80ELb1ELi32ELi128ELi65536ELb0ELb0E18DefaultToBatchHookEEvNT_6ParamsE,"aw",@nobits
	.sectionflags	@""
	.align	16
	.zero		1024


//--------------------- .nv.shared._Z29attention_kernel_batched_implI15AttentionKernelIN7cutlass6half_tENS1_4arch4Sm80ELb1ELi32ELi128ELi128ELb0ELb0E18DefaultToBatchHookEEvNT_6ParamsE --------------------------
	.section	.nv.shared._Z29attention_kernel_batched_implI15AttentionKernelIN7cutlass6half_tENS1_4arch4Sm80ELb1ELi32ELi128ELi128ELb0ELb0E18DefaultToBatchHookEEvNT_6ParamsE,"aw",@nobits
	.sectionflags	@""
	.align	16
	.zero		1024


//--------------------- .nv.constant0._ZN7cutlass9reference6device6kernel11GemmComplexIfNS_6layout8RowMajorENS_6half_tES5_S6_S5_ffS6_NS_16NumericConverterIS6_fLNS_15FloatRoundStyleE2EEENS_12multiply_addIfffEELi4ELi16EEEvNS_4gemm9GemmCoordET5_NS_9TensorRefIT_T0_EENS_16ComplexTransformENSF_IT1_T2_EESJ_SE_NSF_IT3_T4_EENSF_IT7_SO_EET6_illll --------------------------
	.section	.nv.constant0._ZN7cutlass9reference6device6kernel11GemmComplexIfNS_6layout8RowMajorENS_6half_tES5_S6_S5_ffS6_NS_16NumericConverterIS6_fLNS_15FloatRoundStyleE2EEENS_12multiply_addIfffEELi4ELi16EEEvNS_4gemm9GemmCoordET5_NS_9TensorRefIT_T0_EENS_16ComplexTransformENSF_IT1_T2_EESJ_SE_NSF_IT3_T4_EENSF_IT7_SO_EET6_illll,"a",@progbits
	.sectionflags	@""
	.align	4
.nv.constant0._ZN7cutlass9reference6device6kernel11GemmComplexIfNS_6layout8RowMajorENS_6half_tES5_S6_S5_ffS6_NS_16NumericConverterIS6_fLNS_15FloatRoundStyleE2EEENS_12multiply_addIfffEELi4ELi16EEEvNS_4gemm9GemmCoordET5_NS_9TensorRefIT_T0_EENS_16ComplexTransformENSF_IT1_T2_EESJ_SE_NSF_IT3_T4_EENSF_IT7_SO_EET6_illll:
	.zero		664


//--------------------- .nv.constant0._ZN7cutlass9reference6device6kernel11GemmComplexIfNS_6layout8RowMajorENS_6half_tES5_S6_S5_ffS6_NS_16NumericConverterIS6_fLNS_15FloatRoundStyleE2EEENS_12multiply_addIfffEELi4ELi4EEEvNS_4gemm9GemmCoordET5_NS_9TensorRefIT_T0_EENS_16ComplexTransformENSF_IT1_T2_EESJ_SE_NSF_IT3_T4_EENSF_IT7_SO_EET6_illll --------------------------
	.section	.nv.constant0._ZN7cutlass9reference6device6kernel11GemmComplexIfNS_6layout8RowMajorENS_6half_tES5_S6_S5_ffS6_NS_16NumericConverterIS6_fLNS_15FloatRoundStyleE2EEENS_12multiply_addIfffEELi4ELi4EEEvNS_4gemm9GemmCoordET5_NS_9TensorRefIT_T0_EENS_16ComplexTransformENSF_IT1_T2_EESJ_SE_NSF_IT3_T4_EENSF_IT7_SO_EET6_illll,"a",@progbits
	.sectionflags	@""
	.align	4
.nv.constant0._ZN7cutlass9reference6device6kernel11GemmComplexIfNS_6layout8RowMajorENS_6half_tES5_S6_S5_ffS6_NS_16NumericConverterIS6_fLNS_15FloatRoundStyleE2EEENS_12multiply_addIfffEELi4ELi4EEEvNS_4gemm9GemmCoordET5_NS_9TensorRefIT_T0_EENS_16ComplexTransformENSF_IT1_T2_EESJ_SE_NSF_IT3_T4_EENSF_IT7_SO_EET6_illll:
	.zero		664


//--------------------- .nv.constant0._ZN7cutlass9reference6device6kernel11GemmComplexINS_6half_tENS_6layout8RowMajorES4_NS5_11ColumnMajorEfS6_fffNS_16NumericConverterIffLNS_15FloatRoundStyleE2EEENS_12multiply_addIfffEELi4ELi16EEEvNS_4gemm9GemmCoordET5_NS_9TensorRefIT_T0_EENS_16ComplexTransformENSG_IT1_T2_EESK_SF_NSG_IT3_T4_EENSG_IT7_SP_EET6_illll --------------------------
	.section	.nv.constant0._ZN7cutlass9reference6device6kernel11GemmComplexINS_6half_tENS_6layout8RowMajorES4_NS5_11ColumnMajorEfS6_fffNS_16NumericConverterIffLNS_15FloatRoundStyleE2EEENS_12multiply_addIfffEELi4ELi16EEEvNS_4gemm9GemmCoordET5_NS_9TensorRefIT_T0_EENS_16ComplexTransformENSG_IT1_T2_EESK_SF_NSG_IT3_T4_EENSG_IT7_SP_EET6_illll,"a",@progbits
	.sectionflags	@""
	.align	4
.nv.constant0._ZN7cutlass9reference6device6kernel11GemmComplexINS_6half_tENS_6layout8RowMajorES4_NS5_11ColumnMajorEfS6_fffNS_16NumericConverterIffLNS_15FloatRoundStyleE2EEENS_12multiply_addIfffEELi4ELi16EEEvNS_4gemm9GemmCoordET5_NS_9TensorRefIT_T0_EENS_16ComplexTransformENSG_IT1_T2_EESK_SF_NSG_IT3_T4_EENSG_IT7_SP_EET6_illll:
	.zero		664


//--------------------- .nv.constant0._ZN7cutlass9reference6device6kernel11GemmComplexINS_6half_tENS_6layout8RowMajorES4_NS5_11ColumnMajorEfS6_fffNS_16NumericConverterIffLNS_15FloatRoundStyleE2EEENS_12multiply_addIfffEELi4ELi4EEEvNS_4gemm9GemmCoordET5_NS_9TensorRefIT_T0_EENS_16ComplexTransformENSG_IT1_T2_EESK_SF_NSG_IT3_T4_EENSG_IT7_SP_EET6_illll --------------------------
	.section	.nv.constant0._ZN7cutlass9reference6device6kernel11GemmComplexINS_6half_tENS_6layout8RowMajorES4_NS5_11ColumnMajorEfS6_fffNS_16NumericConverterIffLNS_15FloatRoundStyleE2EEENS_12multiply_addIfffEELi4ELi4EEEvNS_4gemm9GemmCoordET5_NS_9TensorRefIT_T0_EENS_16ComplexTransformENSG_IT1_T2_EESK_SF_NSG_IT3_T4_EENSG_IT7_SP_EET6_illll,"a",@progbits
	.sectionflags	@""
	.align	4
.nv.constant0._ZN7cutlass9reference6device6kernel11GemmComplexINS_6half_tENS_6layout8RowMajorES4_NS5_11ColumnMajorEfS6_fffNS_16NumericConverterIffLNS_15FloatRoundStyleE2EEENS_12multiply_addIfffEELi4ELi4EEEvNS_4gemm9GemmCoordET5_NS_9TensorRefIT_T0_EENS_16ComplexTransformENSG_IT1_T2_EESK_SF_NSG_IT3_T4_EENSG_IT7_SP_EET6_illll:
	.zero		664


//--------------------- .nv.constant0._ZN7cutlass9reference6device6kernel13TensorForEachINS1_6detail20TensorFillLinearFuncINS_6half_tENS_6layout18PackedVectorLayoutEEELi1ENS9_6ParamsEEEvNS_5CoordIXT0_EilEET1_ --------------------------
	.section	.nv.constant0._ZN7cutlass9reference6device6kernel13TensorForEachINS1_6detail20TensorFillLinearFuncINS_6half_tENS_6layout18PackedVectorLayoutEEELi1ENS9_6ParamsEEEvNS_5CoordIXT0_EilEET1_,"a",@progbits
	.sectionflags	@""
	.align	4
.nv.constant0._ZN7cutlass9reference6device6kernel13TensorForEachINS1_6detail20TensorFillLinearFuncINS_6half_tENS_6layout18PackedVectorLayoutEEELi1ENS9_6ParamsEEEvNS_5CoordIXT0_EilEET1_:
	.zero		560


//--------------------- .nv.constant0._ZN7cutlass9reference6device6kernel12BlockForEachINS_6half_tENS1_6detail18RandomGaussianFuncIS4_EEEEvPT_mNT0_6ParamsE --------------------------
	.section	.nv.constant0._ZN7cutlass9reference6device6kernel12BlockForEachINS_6half_tENS1_6detail18RandomGaussianFuncIS4_EEEEvPT_mNT0_6ParamsE,"a",@progbits
	.sectionflags	@""
	.align	4
.nv.constant0._ZN7cutlass9reference6device6kernel12BlockForEachINS_6half_tENS1_6detail18RandomGaussianFuncIS4_EEEEvPT_mNT0_6ParamsE:
	.zero		576


//--------------------- .nv.constant0._ZN7cutlass9reference6device6kernel12BlockForEachINS_6half_tENS1_6detail17RandomUniformFuncIS4_EEEEvPT_mNT0_6ParamsE --------------------------
	.section	.nv.constant0._ZN7cutlass9reference6device6kernel12BlockForEachINS_6half_tENS1_6detail17RandomUniformFuncIS4_EEEEvPT_mNT0_6ParamsE,"a",@progbits
	.sectionflags	@""
	.align	4
.nv.constant0._ZN7cutlass9reference6device6kernel12BlockForEachINS_6half_tENS1_6detail17RandomUniformFuncIS4_EEEEvPT_mNT0_6ParamsE:
	.zero		592


//--------------------- .nv.constant0._Z29attention_kernel_batched_implI15AttentionKernelIN7cutlass6half_tENS1_4arch4Sm80ELb1ELi64ELi64ELi64ELb0ELb0E18DefaultToBatchHookEEvNT_6ParamsE --------------------------
	.section	.nv.constant0._Z29attention_kernel_batched_implI15AttentionKernelIN7cutlass6half_tENS1_4arch4Sm80ELb1ELi64ELi64ELi64ELb0ELb0E18DefaultToBatchHookEEvNT_6ParamsE,"a",@progbits
	.sectionflags	@""
	.align	4
.nv.constant0._Z29attention_kernel_batched_implI15AttentionKernelIN7cutlass6half_tENS1_4arch4Sm80ELb1ELi64ELi64ELi64ELb0ELb0E18DefaultToBatchHookEEvNT_6ParamsE:
	.zero		752


//--------------------- .nv.constant0._Z29attention_kernel_batched_implI15AttentionKernelIN7cutlass6half_tENS1_4arch4Sm80ELb1ELi32ELi128ELi65536ELb0ELb0E18DefaultToBatchHookEEvNT_6ParamsE --------------------------
	.section	.nv.constant0._Z29attention_kernel_batched_implI15AttentionKernelIN7cutlass6half_tENS1_4arch4Sm80ELb1ELi32ELi128ELi65536ELb0ELb0E18DefaultToBatchHookEEvNT_6ParamsE,"a",@progbits
	.sectionflags	@""
	.align	4
.nv.constant0._Z29attention_kernel_batched_implI15AttentionKernelIN7cutlass6half_tENS1_4arch4Sm80ELb1ELi32ELi128ELi65536ELb0ELb0E18DefaultToBatchHookEEvNT_6ParamsE:
	.zero		752


//--------------------- .nv.constant0._Z29attention_kernel_batched_implI15AttentionKernelIN7cutlass6half_tENS1_4arch4Sm80ELb1ELi32ELi128ELi128ELb0ELb0E18DefaultToBatchHookEEvNT_6ParamsE --------------------------
	.section	.nv.constant0._Z29attention_kernel_batched_implI15AttentionKernelIN7cutlass6half_tENS1_4arch4Sm80ELb1ELi32ELi128ELi128ELb0ELb0E18DefaultToBatchHookEEvNT_6ParamsE,"a",@progbits
	.sectionflags	@""
	.align	4
.nv.constant0._Z29attention_kernel_batched_implI15AttentionKernelIN7cutlass6half_tENS1_4arch4Sm80ELb1ELi32ELi128ELi128ELb0ELb0E18DefaultToBatchHookEEvNT_6ParamsE:
	.zero		752


//--------------------- SYMBOLS --------------------------

	.type		.nv.reservedSmem.offset0,@object
	.size		.nv.reservedSmem.offset0,0x4
	.type		__assertfail,@function
